//
// Generated by NVIDIA NVVM Compiler
//
// Compiler Build ID: CL-36424714
// Cuda compilation tools, release 13.0, V13.0.88
// Based on NVVM 20.0.0
//

.version 9.0
.target sm_100
.address_size 64

	// .globl	_Z12MatMulKernelILi3840ELi3840ELi2880EEvPfS0_S0_
// _ZZN3cub18CUB_300001_SM_10006detail6reduce28DeviceReduceSingleTileKernelINS2_10policy_hubIN4cuda3std3__45tupleIJblEEEjN6thrust24THRUST_300001_SM_1000_NS8cuda_cub9__find_if7functorIS9_EEE10Policy1000ENSB_12zip_iteratorINS8_IJNSD_26transform_input_iterator_tIbNSC_6detail35transform_pair_of_input_iterators_tIbNSB_10device_ptrIfEESN_NS7_8equal_toIfEEEENS7_10__not_fn_tINS7_10__identityEEEEENSB_17counting_iteratorIlNSB_11use_defaultESW_SW_EEEEEEEPS9_jSF_S9_S9_SS_EEvT0_T1_T2_T3_T4_T6_E12temp_storage has been demoted
// _ZZN3cub18CUB_300001_SM_10006detail6reduce18DeviceReduceKernelINS2_10policy_hubIN4cuda3std3__45tupleIJblEEEjN6thrust24THRUST_300001_SM_1000_NS8cuda_cub9__find_if7functorIS9_EEE10Policy1000ENSB_12zip_iteratorINS8_IJNSD_26transform_input_iterator_tIbNSC_6detail35transform_pair_of_input_iterators_tIbNSB_10device_ptrIfEESN_NS7_8equal_toIfEEEENS7_10__not_fn_tINS7_10__identityEEEEENSB_17counting_iteratorIlNSB_11use_defaultESW_SW_EEEEEEEjSF_S9_SS_EEvT0_PT3_T1_NS0_13GridEvenShareIS13_EET2_T4_E12temp_storage has been demoted
// _ZZN3cub18CUB_300001_SM_10006detail6reduce28DeviceReduceSingleTileKernelINS2_10policy_hubIN4cuda3std3__45tupleIJblEEEjN6thrust24THRUST_300001_SM_1000_NS8cuda_cub9__find_if7functorIS9_EEE10Policy1000EPS9_SI_iSF_S9_S9_NS7_10__identityEEEvT0_T1_T2_T3_T4_T6_E12temp_storage has been demoted
// _ZZN3cub18CUB_300001_SM_10006detail6reduce28DeviceReduceSingleTileKernelINS2_10policy_hubIN4cuda3std3__45tupleIJblEEEyN6thrust24THRUST_300001_SM_1000_NS8cuda_cub9__find_if7functorIS9_EEE10Policy1000ENSB_12zip_iteratorINS8_IJNSD_26transform_input_iterator_tIbNSC_6detail35transform_pair_of_input_iterators_tIbNSB_10device_ptrIfEESN_NS7_8equal_toIfEEEENS7_10__not_fn_tINS7_10__identityEEEEENSB_17counting_iteratorIlNSB_11use_defaultESW_SW_EEEEEEEPS9_ySF_S9_S9_SS_EEvT0_T1_T2_T3_T4_T6_E12temp_storage has been demoted
// _ZZN3cub18CUB_300001_SM_10006detail6reduce18DeviceReduceKernelINS2_10policy_hubIN4cuda3std3__45tupleIJblEEEyN6thrust24THRUST_300001_SM_1000_NS8cuda_cub9__find_if7functorIS9_EEE10Policy1000ENSB_12zip_iteratorINS8_IJNSD_26transform_input_iterator_tIbNSC_6detail35transform_pair_of_input_iterators_tIbNSB_10device_ptrIfEESN_NS7_8equal_toIfEEEENS7_10__not_fn_tINS7_10__identityEEEEENSB_17counting_iteratorIlNSB_11use_defaultESW_SW_EEEEEEEySF_S9_SS_EEvT0_PT3_T1_NS0_13GridEvenShareIS13_EET2_T4_E12temp_storage has been demoted
// _ZZN3cub18CUB_300001_SM_10006detail6reduce28DeviceReduceSingleTileKernelINS2_10policy_hubIN4cuda3std3__45tupleIJblEEEyN6thrust24THRUST_300001_SM_1000_NS8cuda_cub9__find_if7functorIS9_EEE10Policy1000EPS9_SI_iSF_S9_S9_NS7_10__identityEEEvT0_T1_T2_T3_T4_T6_E12temp_storage has been demoted
// _ZZ25MatMulKernel_sharedMemoryILi3840ELi3840ELi2880EEvPfS0_S0_E4asub has been demoted
// _ZZ25MatMulKernel_sharedMemoryILi3840ELi3840ELi2880EEvPfS0_S0_E4bsub has been demoted
// _ZZN3cub18CUB_300001_SM_10006detail9transform23transform_kernel_ublkcpINS2_19async_copy_policy_tILi128EEEiN4cuda3std3__45minusIfEEN6thrust24THRUST_300001_SM_1000_NS10device_ptrIfEEJffEEEvT0_iT1_T2_DpNS2_16aligned_base_ptrIT3_EEE3bar has been demoted
// _ZZN3cub18CUB_300001_SM_10006detail9transform23transform_kernel_ublkcpINS2_19async_copy_policy_tILi128EEElN4cuda3std3__45minusIfEEN6thrust24THRUST_300001_SM_1000_NS10device_ptrIfEEJffEEEvT0_iT1_T2_DpNS2_16aligned_base_ptrIT3_EEE3bar has been demoted
.global .align 1 .b8 _ZN34_INTERNAL_f3985172_4_k_cu_a958e1854cuda3std3__45__cpo5beginE[1];
.global .align 1 .b8 _ZN34_INTERNAL_f3985172_4_k_cu_a958e1854cuda3std3__45__cpo3endE[1];
.global .align 1 .b8 _ZN34_INTERNAL_f3985172_4_k_cu_a958e1854cuda3std3__45__cpo6cbeginE[1];
.global .align 1 .b8 _ZN34_INTERNAL_f3985172_4_k_cu_a958e1854cuda3std3__45__cpo4cendE[1];
.global .align 1 .b8 _ZN34_INTERNAL_f3985172_4_k_cu_a958e1854cuda3std3__45__cpo6rbeginE[1];
.global .align 1 .b8 _ZN34_INTERNAL_f3985172_4_k_cu_a958e1854cuda3std3__45__cpo4rendE[1];
.global .align 1 .b8 _ZN34_INTERNAL_f3985172_4_k_cu_a958e1854cuda3std3__45__cpo7crbeginE[1];
.global .align 1 .b8 _ZN34_INTERNAL_f3985172_4_k_cu_a958e1854cuda3std3__45__cpo5crendE[1];
.global .align 1 .b8 _ZN34_INTERNAL_f3985172_4_k_cu_a958e1854cuda3std3__436_GLOBAL__N__f3985172_4_k_cu_a958e1856ignoreE[1];
.global .align 1 .b8 _ZN34_INTERNAL_f3985172_4_k_cu_a958e1854cuda3std3__419piecewise_constructE[1];
.global .align 1 .b8 _ZN34_INTERNAL_f3985172_4_k_cu_a958e1854cuda3std3__48in_placeE[1];
.global .align 1 .b8 _ZN34_INTERNAL_f3985172_4_k_cu_a958e1854cuda3std3__420unreachable_sentinelE[1];
.global .align 1 .b8 _ZN34_INTERNAL_f3985172_4_k_cu_a958e1854cuda3std3__47nulloptE[1];
.global .align 1 .b8 _ZN34_INTERNAL_f3985172_4_k_cu_a958e1854cuda3std3__48unexpectE[1];
.global .align 1 .b8 _ZN34_INTERNAL_f3985172_4_k_cu_a958e1854cuda3std6ranges3__45__cpo4swapE[1];
.global .align 1 .b8 _ZN34_INTERNAL_f3985172_4_k_cu_a958e1854cuda3std6ranges3__45__cpo9iter_moveE[1];
.global .align 1 .b8 _ZN34_INTERNAL_f3985172_4_k_cu_a958e1854cuda3std6ranges3__45__cpo5beginE[1];
.global .align 1 .b8 _ZN34_INTERNAL_f3985172_4_k_cu_a958e1854cuda3std6ranges3__45__cpo3endE[1];
.global .align 1 .b8 _ZN34_INTERNAL_f3985172_4_k_cu_a958e1854cuda3std6ranges3__45__cpo6cbeginE[1];
.global .align 1 .b8 _ZN34_INTERNAL_f3985172_4_k_cu_a958e1854cuda3std6ranges3__45__cpo4cendE[1];
.global .align 1 .b8 _ZN34_INTERNAL_f3985172_4_k_cu_a958e1854cuda3std6ranges3__45__cpo7advanceE[1];
.global .align 1 .b8 _ZN34_INTERNAL_f3985172_4_k_cu_a958e1854cuda3std6ranges3__45__cpo9iter_swapE[1];
.global .align 1 .b8 _ZN34_INTERNAL_f3985172_4_k_cu_a958e1854cuda3std6ranges3__45__cpo4nextE[1];
.global .align 1 .b8 _ZN34_INTERNAL_f3985172_4_k_cu_a958e1854cuda3std6ranges3__45__cpo4prevE[1];
.global .align 1 .b8 _ZN34_INTERNAL_f3985172_4_k_cu_a958e1854cuda3std6ranges3__45__cpo4dataE[1];
.global .align 1 .b8 _ZN34_INTERNAL_f3985172_4_k_cu_a958e1854cuda3std6ranges3__45__cpo5cdataE[1];
.global .align 1 .b8 _ZN34_INTERNAL_f3985172_4_k_cu_a958e1854cuda3std6ranges3__45__cpo4sizeE[1];
.global .align 1 .b8 _ZN34_INTERNAL_f3985172_4_k_cu_a958e1854cuda3std6ranges3__45__cpo5ssizeE[1];
.global .align 1 .b8 _ZN34_INTERNAL_f3985172_4_k_cu_a958e1854cuda3std6ranges3__45__cpo8distanceE[1];
.global .align 1 .b8 _ZN34_INTERNAL_f3985172_4_k_cu_a958e1856thrust24THRUST_300001_SM_1000_NS8cuda_cub3parE[1];
.global .align 1 .b8 _ZN34_INTERNAL_f3985172_4_k_cu_a958e1856thrust24THRUST_300001_SM_1000_NS8cuda_cub10par_nosyncE[1];
.global .align 1 .b8 _ZN34_INTERNAL_f3985172_4_k_cu_a958e1856thrust24THRUST_300001_SM_1000_NS6system6detail10sequential3seqE[1];
.global .align 1 .b8 _ZN34_INTERNAL_f3985172_4_k_cu_a958e1856thrust24THRUST_300001_SM_1000_NS12placeholders2_1E[1];
.global .align 1 .b8 _ZN34_INTERNAL_f3985172_4_k_cu_a958e1856thrust24THRUST_300001_SM_1000_NS12placeholders2_2E[1];
.global .align 1 .b8 _ZN34_INTERNAL_f3985172_4_k_cu_a958e1856thrust24THRUST_300001_SM_1000_NS12placeholders2_3E[1];
.global .align 1 .b8 _ZN34_INTERNAL_f3985172_4_k_cu_a958e1856thrust24THRUST_300001_SM_1000_NS12placeholders2_4E[1];
.global .align 1 .b8 _ZN34_INTERNAL_f3985172_4_k_cu_a958e1856thrust24THRUST_300001_SM_1000_NS12placeholders2_5E[1];
.global .align 1 .b8 _ZN34_INTERNAL_f3985172_4_k_cu_a958e1856thrust24THRUST_300001_SM_1000_NS12placeholders2_6E[1];
.global .align 1 .b8 _ZN34_INTERNAL_f3985172_4_k_cu_a958e1856thrust24THRUST_300001_SM_1000_NS12placeholders2_7E[1];
.global .align 1 .b8 _ZN34_INTERNAL_f3985172_4_k_cu_a958e1856thrust24THRUST_300001_SM_1000_NS12placeholders2_8E[1];
.global .align 1 .b8 _ZN34_INTERNAL_f3985172_4_k_cu_a958e1856thrust24THRUST_300001_SM_1000_NS12placeholders2_9E[1];
.global .align 1 .b8 _ZN34_INTERNAL_f3985172_4_k_cu_a958e1856thrust24THRUST_300001_SM_1000_NS12placeholders3_10E[1];
.global .align 1 .b8 _ZN34_INTERNAL_f3985172_4_k_cu_a958e1856thrust24THRUST_300001_SM_1000_NS3seqE[1];
.extern .shared .align 128 .b8 _ZN3cub18CUB_300001_SM_10006detail9transform4smemE[];

.visible .entry _Z12MatMulKernelILi3840ELi3840ELi2880EEvPfS0_S0_(
	.param .u64 .ptr .align 1 _Z12MatMulKernelILi3840ELi3840ELi2880EEvPfS0_S0__param_0,
	.param .u64 .ptr .align 1 _Z12MatMulKernelILi3840ELi3840ELi2880EEvPfS0_S0__param_1,
	.param .u64 .ptr .align 1 _Z12MatMulKernelILi3840ELi3840ELi2880EEvPfS0_S0__param_2
)
{
	.reg .pred 	%p<2>;
	.reg .b32 	%r<21>;
	.reg .b32 	%f<52>;
	.reg .b64 	%rd<20>;

	ld.param.u64 	%rd7, [_Z12MatMulKernelILi3840ELi3840ELi2880EEvPfS0_S0__param_0];
	ld.param.u64 	%rd8, [_Z12MatMulKernelILi3840ELi3840ELi2880EEvPfS0_S0__param_1];
	ld.param.u64 	%rd6, [_Z12MatMulKernelILi3840ELi3840ELi2880EEvPfS0_S0__param_2];
	cvta.to.global.u64 	%rd9, %rd8;
	cvta.to.global.u64 	%rd1, %rd7;
	mov.u32 	%r11, %ctaid.y;
	shl.b32 	%r12, %r11, 5;
	mov.u32 	%r13, %tid.y;
	add.s32 	%r1, %r12, %r13;
	mov.u32 	%r14, %ctaid.x;
	shl.b32 	%r15, %r14, 5;
	mov.u32 	%r16, %tid.x;
	add.s32 	%r2, %r15, %r16;
	mul.lo.s32 	%r19, %r1, 2880;
	add.s64 	%rd2, %rd9, 122880;
	mul.wide.u32 	%rd10, %r19, 4;
	add.s64 	%rd11, %rd10, %rd1;
	add.s64 	%rd19, %rd11, 32;
	mov.f32 	%f51, 0f00000000;
	mov.b32 	%r20, 0;
	mov.u32 	%r18, %r2;
$L__BB0_1:
	mul.wide.s32 	%rd12, %r18, 4;
	add.s64 	%rd13, %rd2, %rd12;
	mul.wide.u32 	%rd14, %r19, 4;
	add.s64 	%rd15, %rd1, %rd14;
	ld.global.f32 	%f4, [%rd15];
	ld.global.f32 	%f5, [%rd13+-122880];
	fma.rn.f32 	%f6, %f4, %f5, %f51;
	ld.global.f32 	%f7, [%rd19+-28];
	ld.global.f32 	%f8, [%rd13+-107520];
	fma.rn.f32 	%f9, %f7, %f8, %f6;
	ld.global.f32 	%f10, [%rd19+-24];
	ld.global.f32 	%f11, [%rd13+-92160];
	fma.rn.f32 	%f12, %f10, %f11, %f9;
	ld.global.f32 	%f13, [%rd19+-20];
	ld.global.f32 	%f14, [%rd13+-76800];
	fma.rn.f32 	%f15, %f13, %f14, %f12;
	ld.global.f32 	%f16, [%rd19+-16];
	ld.global.f32 	%f17, [%rd13+-61440];
	fma.rn.f32 	%f18, %f16, %f17, %f15;
	ld.global.f32 	%f19, [%rd19+-12];
	ld.global.f32 	%f20, [%rd13+-46080];
	fma.rn.f32 	%f21, %f19, %f20, %f18;
	ld.global.f32 	%f22, [%rd19+-8];
	ld.global.f32 	%f23, [%rd13+-30720];
	fma.rn.f32 	%f24, %f22, %f23, %f21;
	ld.global.f32 	%f25, [%rd19+-4];
	ld.global.f32 	%f26, [%rd13+-15360];
	fma.rn.f32 	%f27, %f25, %f26, %f24;
	ld.global.f32 	%f28, [%rd19];
	ld.global.f32 	%f29, [%rd13];
	fma.rn.f32 	%f30, %f28, %f29, %f27;
	ld.global.f32 	%f31, [%rd19+4];
	ld.global.f32 	%f32, [%rd13+15360];
	fma.rn.f32 	%f33, %f31, %f32, %f30;
	ld.global.f32 	%f34, [%rd19+8];
	ld.global.f32 	%f35, [%rd13+30720];
	fma.rn.f32 	%f36, %f34, %f35, %f33;
	ld.global.f32 	%f37, [%rd19+12];
	ld.global.f32 	%f38, [%rd13+46080];
	fma.rn.f32 	%f39, %f37, %f38, %f36;
	ld.global.f32 	%f40, [%rd19+16];
	ld.global.f32 	%f41, [%rd13+61440];
	fma.rn.f32 	%f42, %f40, %f41, %f39;
	ld.global.f32 	%f43, [%rd19+20];
	ld.global.f32 	%f44, [%rd13+76800];
	fma.rn.f32 	%f45, %f43, %f44, %f42;
	ld.global.f32 	%f46, [%rd19+24];
	ld.global.f32 	%f47, [%rd13+92160];
	fma.rn.f32 	%f48, %f46, %f47, %f45;
	ld.global.f32 	%f49, [%rd19+28];
	ld.global.f32 	%f50, [%rd13+107520];
	fma.rn.f32 	%f51, %f49, %f50, %f48;
	add.s32 	%r20, %r20, 16;
	add.s32 	%r19, %r19, 16;
	add.s32 	%r18, %r18, 61440;
	add.s64 	%rd19, %rd19, 64;
	setp.ne.s32 	%p1, %r20, 2880;
	@%p1 bra 	$L__BB0_1;
	cvta.to.global.u64 	%rd16, %rd6;
	mad.lo.s32 	%r17, %r1, 3840, %r2;
	mul.wide.s32 	%rd17, %r17, 4;
	add.s64 	%rd18, %rd16, %rd17;
	st.global.f32 	[%rd18], %f51;
	ret;

}
	// .globl	_Z25MatMulKernel_sharedMemoryILi3840ELi3840ELi2880EEvPfS0_S0_
.visible .entry _Z25MatMulKernel_sharedMemoryILi3840ELi3840ELi2880EEvPfS0_S0_(
	.param .u64 .ptr .align 1 _Z25MatMulKernel_sharedMemoryILi3840ELi3840ELi2880EEvPfS0_S0__param_0,
	.param .u64 .ptr .align 1 _Z25MatMulKernel_sharedMemoryILi3840ELi3840ELi2880EEvPfS0_S0__param_1,
	.param .u64 .ptr .align 1 _Z25MatMulKernel_sharedMemoryILi3840ELi3840ELi2880EEvPfS0_S0__param_2
)
{
	.reg .pred 	%p<2>;
	.reg .b32 	%r<33>;
	.reg .b32 	%f<102>;
	.reg .b64 	%rd<13>;
	// demoted variable
	.shared .align 4 .b8 _ZZ25MatMulKernel_sharedMemoryILi3840ELi3840ELi2880EEvPfS0_S0_E4asub[4096];
	// demoted variable
	.shared .align 4 .b8 _ZZ25MatMulKernel_sharedMemoryILi3840ELi3840ELi2880EEvPfS0_S0_E4bsub[4096];
	ld.param.u64 	%rd4, [_Z25MatMulKernel_sharedMemoryILi3840ELi3840ELi2880EEvPfS0_S0__param_0];
	ld.param.u64 	%rd5, [_Z25MatMulKernel_sharedMemoryILi3840ELi3840ELi2880EEvPfS0_S0__param_1];
	ld.param.u64 	%rd3, [_Z25MatMulKernel_sharedMemoryILi3840ELi3840ELi2880EEvPfS0_S0__param_2];
	cvta.to.global.u64 	%rd1, %rd4;
	cvta.to.global.u64 	%rd2, %rd5;
	mov.u32 	%r16, %ctaid.y;
	shl.b32 	%r17, %r16, 5;
	mov.u32 	%r18, %ctaid.x;
	shl.b32 	%r19, %r18, 5;
	mov.u32 	%r20, %tid.y;
	add.s32 	%r1, %r17, %r20;
	mov.u32 	%r21, %tid.x;
	shl.b32 	%r22, %r20, 7;
	mov.u32 	%r23, _ZZ25MatMulKernel_sharedMemoryILi3840ELi3840ELi2880EEvPfS0_S0_E4asub;
	add.s32 	%r2, %r23, %r22;
	shl.b32 	%r24, %r21, 2;
	add.s32 	%r3, %r2, %r24;
	add.s32 	%r4, %r19, %r21;
	mov.u32 	%r25, _ZZ25MatMulKernel_sharedMemoryILi3840ELi3840ELi2880EEvPfS0_S0_E4bsub;
	add.s32 	%r6, %r25, %r24;
	add.s32 	%r5, %r6, %r22;
	mul.lo.s32 	%r26, %r16, 92160;
	or.b32  	%r27, %r21, %r26;
	mad.lo.s32 	%r31, %r20, 2880, %r27;
	mad.lo.s32 	%r28, %r20, 3840, %r21;
	add.s32 	%r30, %r28, %r19;
	mov.b32 	%r32, 0;
	mov.f32 	%f101, 0f00000000;
$L__BB1_1:
	mul.wide.u32 	%rd6, %r31, 4;
	add.s64 	%rd7, %rd1, %rd6;
	ld.global.f32 	%f4, [%rd7];
	st.shared.f32 	[%r3], %f4;
	mul.wide.u32 	%rd8, %r30, 4;
	add.s64 	%rd9, %rd2, %rd8;
	ld.global.f32 	%f5, [%rd9];
	st.shared.f32 	[%r5], %f5;
	bar.sync 	0;
	ld.shared.f32 	%f6, [%r2];
	ld.shared.f32 	%f7, [%r6];
	fma.rn.f32 	%f8, %f6, %f7, %f101;
	ld.shared.f32 	%f9, [%r2+4];
	ld.shared.f32 	%f10, [%r6+128];
	fma.rn.f32 	%f11, %f9, %f10, %f8;
	ld.shared.f32 	%f12, [%r2+8];
	ld.shared.f32 	%f13, [%r6+256];
	fma.rn.f32 	%f14, %f12, %f13, %f11;
	ld.shared.f32 	%f15, [%r2+12];
	ld.shared.f32 	%f16, [%r6+384];
	fma.rn.f32 	%f17, %f15, %f16, %f14;
	ld.shared.f32 	%f18, [%r2+16];
	ld.shared.f32 	%f19, [%r6+512];
	fma.rn.f32 	%f20, %f18, %f19, %f17;
	ld.shared.f32 	%f21, [%r2+20];
	ld.shared.f32 	%f22, [%r6+640];
	fma.rn.f32 	%f23, %f21, %f22, %f20;
	ld.shared.f32 	%f24, [%r2+24];
	ld.shared.f32 	%f25, [%r6+768];
	fma.rn.f32 	%f26, %f24, %f25, %f23;
	ld.shared.f32 	%f27, [%r2+28];
	ld.shared.f32 	%f28, [%r6+896];
	fma.rn.f32 	%f29, %f27, %f28, %f26;
	ld.shared.f32 	%f30, [%r2+32];
	ld.shared.f32 	%f31, [%r6+1024];
	fma.rn.f32 	%f32, %f30, %f31, %f29;
	ld.shared.f32 	%f33, [%r2+36];
	ld.shared.f32 	%f34, [%r6+1152];
	fma.rn.f32 	%f35, %f33, %f34, %f32;
	ld.shared.f32 	%f36, [%r2+40];
	ld.shared.f32 	%f37, [%r6+1280];
	fma.rn.f32 	%f38, %f36, %f37, %f35;
	ld.shared.f32 	%f39, [%r2+44];
	ld.shared.f32 	%f40, [%r6+1408];
	fma.rn.f32 	%f41, %f39, %f40, %f38;
	ld.shared.f32 	%f42, [%r2+48];
	ld.shared.f32 	%f43, [%r6+1536];
	fma.rn.f32 	%f44, %f42, %f43, %f41;
	ld.shared.f32 	%f45, [%r2+52];
	ld.shared.f32 	%f46, [%r6+1664];
	fma.rn.f32 	%f47, %f45, %f46, %f44;
	ld.shared.f32 	%f48, [%r2+56];
	ld.shared.f32 	%f49, [%r6+1792];
	fma.rn.f32 	%f50, %f48, %f49, %f47;
	ld.shared.f32 	%f51, [%r2+60];
	ld.shared.f32 	%f52, [%r6+1920];
	fma.rn.f32 	%f53, %f51, %f52, %f50;
	ld.shared.f32 	%f54, [%r2+64];
	ld.shared.f32 	%f55, [%r6+2048];
	fma.rn.f32 	%f56, %f54, %f55, %f53;
	ld.shared.f32 	%f57, [%r2+68];
	ld.shared.f32 	%f58, [%r6+2176];
	fma.rn.f32 	%f59, %f57, %f58, %f56;
	ld.shared.f32 	%f60, [%r2+72];
	ld.shared.f32 	%f61, [%r6+2304];
	fma.rn.f32 	%f62, %f60, %f61, %f59;
	ld.shared.f32 	%f63, [%r2+76];
	ld.shared.f32 	%f64, [%r6+2432];
	fma.rn.f32 	%f65, %f63, %f64, %f62;
	ld.shared.f32 	%f66, [%r2+80];
	ld.shared.f32 	%f67, [%r6+2560];
	fma.rn.f32 	%f68, %f66, %f67, %f65;
	ld.shared.f32 	%f69, [%r2+84];
	ld.shared.f32 	%f70, [%r6+2688];
	fma.rn.f32 	%f71, %f69, %f70, %f68;
	ld.shared.f32 	%f72, [%r2+88];
	ld.shared.f32 	%f73, [%r6+2816];
	fma.rn.f32 	%f74, %f72, %f73, %f71;
	ld.shared.f32 	%f75, [%r2+92];
	ld.shared.f32 	%f76, [%r6+2944];
	fma.rn.f32 	%f77, %f75, %f76, %f74;
	ld.shared.f32 	%f78, [%r2+96];
	ld.shared.f32 	%f79, [%r6+3072];
	fma.rn.f32 	%f80, %f78, %f79, %f77;
	ld.shared.f32 	%f81, [%r2+100];
	ld.shared.f32 	%f82, [%r6+3200];
	fma.rn.f32 	%f83, %f81, %f82, %f80;
	ld.shared.f32 	%f84, [%r2+104];
	ld.shared.f32 	%f85, [%r6+3328];
	fma.rn.f32 	%f86, %f84, %f85, %f83;
	ld.shared.f32 	%f87, [%r2+108];
	ld.shared.f32 	%f88, [%r6+3456];
	fma.rn.f32 	%f89, %f87, %f88, %f86;
	ld.shared.f32 	%f90, [%r2+112];
	ld.shared.f32 	%f91, [%r6+3584];
	fma.rn.f32 	%f92, %f90, %f91, %f89;
	ld.shared.f32 	%f93, [%r2+116];
	ld.shared.f32 	%f94, [%r6+3712];
	fma.rn.f32 	%f95, %f93, %f94, %f92;
	ld.shared.f32 	%f96, [%r2+120];
	ld.shared.f32 	%f97, [%r6+3840];
	fma.rn.f32 	%f98, %f96, %f97, %f95;
	ld.shared.f32 	%f99, [%r2+124];
	ld.shared.f32 	%f100, [%r6+3968];
	fma.rn.f32 	%f101, %f99, %f100, %f98;
	bar.sync 	0;
	add.s32 	%r32, %r32, 1;
	add.s32 	%r31, %r31, 32;
	add.s32 	%r30, %r30, 122880;
	setp.ne.s32 	%p1, %r32, 90;
	@%p1 bra 	$L__BB1_1;
	cvta.to.global.u64 	%rd10, %rd3;
	mad.lo.s32 	%r29, %r1, 3840, %r4;
	mul.wide.u32 	%rd11, %r29, 4;
	add.s64 	%rd12, %rd10, %rd11;
	st.global.f32 	[%rd12], %f101;
	ret;

}
	// .globl	_ZN3cub18CUB_300001_SM_10006detail11EmptyKernelIvEEvv
.visible .entry _ZN3cub18CUB_300001_SM_10006detail11EmptyKernelIvEEvv()
{


	ret;

}
	// .globl	_ZN3cub18CUB_300001_SM_10006detail9transform16transform_kernelINS2_10policy_hubILb0EN4cuda3std3__45tupleIJN6thrust24THRUST_300001_SM_1000_NS10device_ptrIfEESC_EEEE10policy1000EiNS7_5minusIfEESC_JPfSI_EEEvT0_iT1_T2_DpNS2_10kernel_argIT3_EE
.visible .entry _ZN3cub18CUB_300001_SM_10006detail9transform16transform_kernelINS2_10policy_hubILb0EN4cuda3std3__45tupleIJN6thrust24THRUST_300001_SM_1000_NS10device_ptrIfEESC_EEEE10policy1000EiNS7_5minusIfEESC_JPfSI_EEEvT0_iT1_T2_DpNS2_10kernel_argIT3_EE(
	.param .u32 _ZN3cub18CUB_300001_SM_10006detail9transform16transform_kernelINS2_10policy_hubILb0EN4cuda3std3__45tupleIJN6thrust24THRUST_300001_SM_1000_NS10device_ptrIfEESC_EEEE10policy1000EiNS7_5minusIfEESC_JPfSI_EEEvT0_iT1_T2_DpNS2_10kernel_argIT3_EE_param_0,
	.param .u32 _ZN3cub18CUB_300001_SM_10006detail9transform16transform_kernelINS2_10policy_hubILb0EN4cuda3std3__45tupleIJN6thrust24THRUST_300001_SM_1000_NS10device_ptrIfEESC_EEEE10policy1000EiNS7_5minusIfEESC_JPfSI_EEEvT0_iT1_T2_DpNS2_10kernel_argIT3_EE_param_1,
	.param .align 1 .b8 _ZN3cub18CUB_300001_SM_10006detail9transform16transform_kernelINS2_10policy_hubILb0EN4cuda3std3__45tupleIJN6thrust24THRUST_300001_SM_1000_NS10device_ptrIfEESC_EEEE10policy1000EiNS7_5minusIfEESC_JPfSI_EEEvT0_iT1_T2_DpNS2_10kernel_argIT3_EE_param_2[1],
	.param .align 8 .b8 _ZN3cub18CUB_300001_SM_10006detail9transform16transform_kernelINS2_10policy_hubILb0EN4cuda3std3__45tupleIJN6thrust24THRUST_300001_SM_1000_NS10device_ptrIfEESC_EEEE10policy1000EiNS7_5minusIfEESC_JPfSI_EEEvT0_iT1_T2_DpNS2_10kernel_argIT3_EE_param_3[8],
	.param .align 8 .b8 _ZN3cub18CUB_300001_SM_10006detail9transform16transform_kernelINS2_10policy_hubILb0EN4cuda3std3__45tupleIJN6thrust24THRUST_300001_SM_1000_NS10device_ptrIfEESC_EEEE10policy1000EiNS7_5minusIfEESC_JPfSI_EEEvT0_iT1_T2_DpNS2_10kernel_argIT3_EE_param_4[16],
	.param .align 8 .b8 _ZN3cub18CUB_300001_SM_10006detail9transform16transform_kernelINS2_10policy_hubILb0EN4cuda3std3__45tupleIJN6thrust24THRUST_300001_SM_1000_NS10device_ptrIfEESC_EEEE10policy1000EiNS7_5minusIfEESC_JPfSI_EEEvT0_iT1_T2_DpNS2_10kernel_argIT3_EE_param_5[16]
)
.maxntid 128
{
	.reg .pred 	%p<28>;
	.reg .b32 	%r<188>;
	.reg .b32 	%f<7>;
	.reg .b64 	%rd<143>;
	// demoted variable
	.shared .align 8 .u64 _ZZN3cub18CUB_300001_SM_10006detail9transform23transform_kernel_ublkcpINS2_19async_copy_policy_tILi128EEEiN4cuda3std3__45minusIfEEN6thrust24THRUST_300001_SM_1000_NS10device_ptrIfEEJffEEEvT0_iT1_T2_DpNS2_16aligned_base_ptrIT3_EEE3bar;
	ld.param.u64 	%rd66, [_ZN3cub18CUB_300001_SM_10006detail9transform16transform_kernelINS2_10policy_hubILb0EN4cuda3std3__45tupleIJN6thrust24THRUST_300001_SM_1000_NS10device_ptrIfEESC_EEEE10policy1000EiNS7_5minusIfEESC_JPfSI_EEEvT0_iT1_T2_DpNS2_10kernel_argIT3_EE_param_5];
	ld.param.u64 	%rd64, [_ZN3cub18CUB_300001_SM_10006detail9transform16transform_kernelINS2_10policy_hubILb0EN4cuda3std3__45tupleIJN6thrust24THRUST_300001_SM_1000_NS10device_ptrIfEESC_EEEE10policy1000EiNS7_5minusIfEESC_JPfSI_EEEvT0_iT1_T2_DpNS2_10kernel_argIT3_EE_param_4];
	ld.param.u32 	%r71, [_ZN3cub18CUB_300001_SM_10006detail9transform16transform_kernelINS2_10policy_hubILb0EN4cuda3std3__45tupleIJN6thrust24THRUST_300001_SM_1000_NS10device_ptrIfEESC_EEEE10policy1000EiNS7_5minusIfEESC_JPfSI_EEEvT0_iT1_T2_DpNS2_10kernel_argIT3_EE_param_0];
	ld.param.u64 	%rd67, [_ZN3cub18CUB_300001_SM_10006detail9transform16transform_kernelINS2_10policy_hubILb0EN4cuda3std3__45tupleIJN6thrust24THRUST_300001_SM_1000_NS10device_ptrIfEESC_EEEE10policy1000EiNS7_5minusIfEESC_JPfSI_EEEvT0_iT1_T2_DpNS2_10kernel_argIT3_EE_param_5+8];
	ld.param.u64 	%rd65, [_ZN3cub18CUB_300001_SM_10006detail9transform16transform_kernelINS2_10policy_hubILb0EN4cuda3std3__45tupleIJN6thrust24THRUST_300001_SM_1000_NS10device_ptrIfEESC_EEEE10policy1000EiNS7_5minusIfEESC_JPfSI_EEEvT0_iT1_T2_DpNS2_10kernel_argIT3_EE_param_4+8];
	ld.param.u64 	%rd68, [_ZN3cub18CUB_300001_SM_10006detail9transform16transform_kernelINS2_10policy_hubILb0EN4cuda3std3__45tupleIJN6thrust24THRUST_300001_SM_1000_NS10device_ptrIfEESC_EEEE10policy1000EiNS7_5minusIfEESC_JPfSI_EEEvT0_iT1_T2_DpNS2_10kernel_argIT3_EE_param_3];
	ld.param.u32 	%r70, [_ZN3cub18CUB_300001_SM_10006detail9transform16transform_kernelINS2_10policy_hubILb0EN4cuda3std3__45tupleIJN6thrust24THRUST_300001_SM_1000_NS10device_ptrIfEESC_EEEE10policy1000EiNS7_5minusIfEESC_JPfSI_EEEvT0_iT1_T2_DpNS2_10kernel_argIT3_EE_param_1];
	cvta.to.global.u64 	%rd1, %rd68;
	cvt.u32.u64 	%r1, %rd65;
	cvt.u32.u64 	%r2, %rd67;
	shl.b32 	%r3, %r70, 7;
	mov.u32 	%r72, %ctaid.x;
	mul.lo.s32 	%r4, %r3, %r72;
	sub.s32 	%r5, %r71, %r4;
	min.s32 	%r6, %r3, %r5;
	setp.eq.s32 	%p1, %r72, 0;
	add.s32 	%r74, %r72, 2;
	mov.u32 	%r75, %nctaid.x;
	setp.ge.u32 	%p2, %r74, %r75;
	shl.b32 	%r7, %r70, 9;
	or.pred  	%p3, %p1, %p2;
	@%p3 bra 	$L__BB3_5;
	mov.b32 	%r139, -1;
	// begin inline asm
	{
	 .reg .pred P_OUT; 
	elect.sync _|P_OUT, %r139;
	selp.b32 %r138, 1, 0, P_OUT; 
}
	// end inline asm
	mov.u32 	%r140, %tid.x;
	setp.gt.u32 	%p18, %r140, 31;
	setp.eq.s32 	%p19, %r138, 0;
	or.pred  	%p20, %p18, %p19;
	@%p20 bra 	$L__BB3_3;
	mov.u32 	%r141, _ZZN3cub18CUB_300001_SM_10006detail9transform23transform_kernel_ublkcpINS2_19async_copy_policy_tILi128EEEiN4cuda3std3__45minusIfEEN6thrust24THRUST_300001_SM_1000_NS10device_ptrIfEEJffEEEvT0_iT1_T2_DpNS2_16aligned_base_ptrIT3_EEE3bar;
	mov.b32 	%r142, 1;
	// begin inline asm
	mbarrier.init.shared.b64 [%r141], %r142;
	// end inline asm
	// begin inline asm
	fence.proxy.async.shared::cta; // 6.
	// end inline asm
	mul.wide.s32 	%rd120, %r4, 4;
	add.s32 	%r151, %r7, 15;
	add.s32 	%r152, %r151, %r1;
	and.b32  	%r144, %r152, -16;
	cvta.to.global.u64 	%rd121, %rd64;
	add.s64 	%rd117, %rd121, %rd120;
	mov.u32 	%r143, _ZN3cub18CUB_300001_SM_10006detail9transform4smemE;
	// begin inline asm
	cp.async.bulk.shared::cluster.global.mbarrier::complete_tx::bytes [%r143], [%rd117], %r144, [%r141];
	// end inline asm
	add.s32 	%r153, %r151, %r2;
	and.b32  	%r147, %r153, -16;
	add.s32 	%r154, %r143, %r7;
	add.s32 	%r146, %r154, 128;
	cvta.to.global.u64 	%rd122, %rd66;
	add.s64 	%rd118, %rd122, %rd120;
	// begin inline asm
	cp.async.bulk.shared::cluster.global.mbarrier::complete_tx::bytes [%r146], [%rd118], %r147, [%r141];
	// end inline asm
	add.s32 	%r150, %r147, %r144;
	// begin inline asm
	mbarrier.arrive.expect_tx.release.cta.shared::cta.b64 %rd119, [%r141], %r150; // 8. 
	// end inline asm
$L__BB3_3:
	bar.sync 	0;
	mov.u32 	%r156, _ZZN3cub18CUB_300001_SM_10006detail9transform23transform_kernel_ublkcpINS2_19async_copy_policy_tILi128EEEiN4cuda3std3__45minusIfEEN6thrust24THRUST_300001_SM_1000_NS10device_ptrIfEEJffEEEvT0_iT1_T2_DpNS2_16aligned_base_ptrIT3_EEE3bar;
$L__BB3_4:
	mov.b32 	%r157, 0;
	// begin inline asm
	{
	 .reg .pred P_OUT; 
	mbarrier.try_wait.parity.shared::cta.b64  P_OUT, [%r156], %r157;                                // 7a. 
	selp.b32 %r155, 1, 0, P_OUT; 
}
	// end inline asm
	setp.eq.s32 	%p21, %r155, 0;
	@%p21 bra 	$L__BB3_4;
	bra.uni 	$L__BB3_26;
$L__BB3_5:
	cvt.s64.s32 	%rd4, %r1;
	cvt.s64.s32 	%rd5, %r4;
	shl.b32 	%r77, %r6, 2;
	cvt.s64.s32 	%rd69, %r77;
	shr.u64 	%rd6, %rd69, 2;
	mov.u32 	%r8, %ntid.x;
	mov.u32 	%r9, %ntid.y;
	mul.lo.s32 	%r78, %r8, %r9;
	mov.u32 	%r10, %ntid.z;
	mul.lo.s32 	%r11, %r78, %r10;
	mov.u32 	%r79, %tid.x;
	mov.u32 	%r80, %tid.y;
	mov.u32 	%r81, %tid.z;
	mad.lo.s32 	%r82, %r81, %r9, %r80;
	mad.lo.s32 	%r83, %r82, %r8, %r79;
	cvt.u64.u32 	%rd140, %r83;
	setp.le.u64 	%p4, %rd6, %rd140;
	@%p4 bra 	$L__BB3_15;
	cvt.u32.u64 	%r84, %rd140;
	cvt.u64.u32 	%rd8, %r11;
	add.s32 	%r85, %r84, %r11;
	cvt.u64.u32 	%rd70, %r85;
	max.u64 	%rd71, %rd6, %rd70;
	setp.gt.u64 	%p5, %rd6, %rd70;
	selp.u64 	%rd9, 1, 0, %p5;
	add.s64 	%rd72, %rd9, %rd70;
	sub.s64 	%rd10, %rd71, %rd72;
	and.b64  	%rd73, %rd10, -4294967296;
	setp.ne.s64 	%p6, %rd73, 0;
	@%p6 bra 	$L__BB3_8;
	cvt.u32.u64 	%r86, %rd8;
	cvt.u32.u64 	%r87, %rd10;
	div.u32 	%r88, %r87, %r86;
	cvt.u64.u32 	%rd129, %r88;
	bra.uni 	$L__BB3_9;
$L__BB3_8:
	div.u64 	%rd129, %rd10, %rd8;
$L__BB3_9:
	add.s64 	%rd14, %rd129, %rd9;
	and.b64  	%rd74, %rd14, 3;
	setp.eq.s64 	%p7, %rd74, 3;
	mov.u64 	%rd133, %rd140;
	@%p7 bra 	$L__BB3_12;
	shl.b64 	%rd75, %rd140, 2;
	shl.b64 	%rd76, %rd5, 2;
	add.s64 	%rd77, %rd75, %rd76;
	add.s64 	%rd78, %rd77, %rd4;
	add.s64 	%rd131, %rd64, %rd78;
	mov.u32 	%r90, _ZN3cub18CUB_300001_SM_10006detail9transform4smemE;
	add.s32 	%r91, %r1, %r90;
	shl.b32 	%r92, %r84, 2;
	add.s32 	%r170, %r91, %r92;
	mul.lo.s32 	%r93, %r10, %r9;
	mul.lo.s32 	%r94, %r93, %r8;
	shl.b32 	%r13, %r94, 2;
	add.s64 	%rd79, %rd14, 1;
	and.b64  	%rd80, %rd79, 3;
	neg.s64 	%rd130, %rd80;
	mov.u64 	%rd133, %rd140;
$L__BB3_11:
	.pragma "nounroll";
	// begin inline asm
	cp.async.ca.shared.global [%r170], [%rd131], 4, 4;
	// end inline asm
	add.s64 	%rd133, %rd133, %rd8;
	shl.b64 	%rd82, %rd8, 2;
	add.s64 	%rd131, %rd131, %rd82;
	add.s32 	%r170, %r170, %r13;
	add.s64 	%rd130, %rd130, 1;
	setp.ne.s64 	%p8, %rd130, 0;
	@%p8 bra 	$L__BB3_11;
$L__BB3_12:
	setp.lt.u64 	%p9, %rd14, 3;
	@%p9 bra 	$L__BB3_15;
	shl.b64 	%rd24, %rd8, 2;
	shl.b64 	%rd83, %rd133, 2;
	shl.b64 	%rd84, %rd5, 2;
	add.s64 	%rd25, %rd83, %rd84;
	shl.b64 	%rd85, %rd8, 3;
	add.s64 	%rd26, %rd25, %rd85;
	add.s64 	%rd86, %rd133, %rd5;
	shl.b64 	%rd87, %rd86, 2;
	mad.lo.s64 	%rd27, %rd8, 12, %rd87;
	cvt.u32.u64 	%r96, %rd65;
	mov.u32 	%r97, _ZN3cub18CUB_300001_SM_10006detail9transform4smemE;
	add.s32 	%r98, %r96, %r97;
	mul.lo.s32 	%r99, %r10, %r9;
	mul.lo.s32 	%r100, %r99, %r8;
	shl.b32 	%r101, %r100, 2;
	cvt.u32.u64 	%r102, %rd133;
	shl.b32 	%r103, %r102, 2;
	add.s32 	%r171, %r98, %r103;
	add.s32 	%r174, %r171, %r101;
	shl.b32 	%r104, %r100, 3;
	add.s32 	%r173, %r171, %r104;
	mad.lo.s32 	%r172, %r100, 12, %r171;
	cvt.s64.s32 	%rd88, %rd65;
	add.s64 	%rd134, %rd64, %rd88;
$L__BB3_14:
	add.s64 	%rd89, %rd134, %rd25;
	// begin inline asm
	cp.async.ca.shared.global [%r171], [%rd89], 4, 4;
	// end inline asm
	add.s64 	%rd93, %rd25, %rd24;
	add.s64 	%rd90, %rd134, %rd93;
	// begin inline asm
	cp.async.ca.shared.global [%r174], [%rd90], 4, 4;
	// end inline asm
	add.s64 	%rd91, %rd134, %rd26;
	// begin inline asm
	cp.async.ca.shared.global [%r173], [%rd91], 4, 4;
	// end inline asm
	add.s64 	%rd92, %rd134, %rd27;
	// begin inline asm
	cp.async.ca.shared.global [%r172], [%rd92], 4, 4;
	// end inline asm
	add.s64 	%rd133, %rd133, %rd24;
	mul.wide.u32 	%rd94, %r11, 16;
	add.s64 	%rd134, %rd134, %rd94;
	mul.lo.s32 	%r109, %r10, %r9;
	mul.lo.s32 	%r110, %r109, %r8;
	shl.b32 	%r111, %r110, 4;
	add.s32 	%r174, %r174, %r111;
	add.s32 	%r173, %r173, %r111;
	add.s32 	%r172, %r172, %r111;
	add.s32 	%r171, %r171, %r111;
	setp.lt.u64 	%p10, %rd133, %rd6;
	@%p10 bra 	$L__BB3_14;
$L__BB3_15:
	setp.le.u64 	%p11, %rd6, %rd140;
	// begin inline asm
	cp.async.commit_group;
	// end inline asm
	cvt.s64.s32 	%rd33, %r2;
	@%p11 bra 	$L__BB3_25;
	cvt.u32.u64 	%r112, %rd140;
	cvt.u64.u32 	%rd34, %r11;
	add.s32 	%r113, %r112, %r11;
	cvt.u64.u32 	%rd95, %r113;
	max.u64 	%rd96, %rd6, %rd95;
	setp.gt.u64 	%p12, %rd6, %rd95;
	selp.u64 	%rd35, 1, 0, %p12;
	add.s64 	%rd97, %rd35, %rd95;
	sub.s64 	%rd36, %rd96, %rd97;
	and.b64  	%rd98, %rd36, -4294967296;
	setp.ne.s64 	%p13, %rd98, 0;
	@%p13 bra 	$L__BB3_18;
	cvt.u32.u64 	%r114, %rd34;
	cvt.u32.u64 	%r115, %rd36;
	div.u32 	%r116, %r115, %r114;
	cvt.u64.u32 	%rd136, %r116;
	bra.uni 	$L__BB3_19;
$L__BB3_18:
	div.u64 	%rd136, %rd36, %rd34;
$L__BB3_19:
	add.s64 	%rd40, %rd136, %rd35;
	and.b64  	%rd99, %rd40, 3;
	setp.eq.s64 	%p14, %rd99, 3;
	@%p14 bra 	$L__BB3_22;
	shl.b64 	%rd100, %rd140, 2;
	shl.b64 	%rd101, %rd5, 2;
	add.s64 	%rd102, %rd100, %rd101;
	add.s64 	%rd103, %rd102, %rd33;
	add.s64 	%rd138, %rd66, %rd103;
	shl.b64 	%rd42, %rd34, 2;
	mov.u32 	%r118, _ZN3cub18CUB_300001_SM_10006detail9transform4smemE;
	add.s32 	%r119, %r2, %r118;
	add.s32 	%r120, %r119, %r7;
	shl.b32 	%r121, %r112, 2;
	add.s32 	%r175, %r120, %r121;
	mul.lo.s32 	%r122, %r10, %r9;
	mul.lo.s32 	%r123, %r122, %r8;
	shl.b32 	%r29, %r123, 2;
	add.s64 	%rd104, %rd40, 1;
	and.b64  	%rd105, %rd104, 3;
	neg.s64 	%rd137, %rd105;
$L__BB3_21:
	.pragma "nounroll";
	add.s32 	%r124, %r175, 128;
	// begin inline asm
	cp.async.ca.shared.global [%r124], [%rd138], 4, 4;
	// end inline asm
	add.s64 	%rd140, %rd140, %rd34;
	add.s64 	%rd138, %rd138, %rd42;
	add.s32 	%r175, %r175, %r29;
	add.s64 	%rd137, %rd137, 1;
	setp.ne.s64 	%p15, %rd137, 0;
	@%p15 bra 	$L__BB3_21;
$L__BB3_22:
	setp.lt.u64 	%p16, %rd40, 3;
	@%p16 bra 	$L__BB3_25;
	shl.b64 	%rd51, %rd34, 2;
	shl.b64 	%rd107, %rd140, 2;
	shl.b64 	%rd108, %rd5, 2;
	add.s64 	%rd52, %rd107, %rd108;
	add.s64 	%rd53, %rd52, %rd51;
	shl.b64 	%rd54, %rd34, 4;
	shl.b64 	%rd109, %rd34, 3;
	add.s64 	%rd55, %rd52, %rd109;
	add.s64 	%rd110, %rd140, %rd5;
	shl.b64 	%rd111, %rd110, 2;
	mad.lo.s64 	%rd56, %rd34, 12, %rd111;
	mov.u32 	%r125, _ZN3cub18CUB_300001_SM_10006detail9transform4smemE;
	add.s32 	%r126, %r2, %r125;
	mul.lo.s32 	%r127, %r10, %r9;
	mul.lo.s32 	%r128, %r127, %r8;
	shl.b32 	%r129, %r128, 2;
	cvt.u32.u64 	%r130, %rd140;
	shl.b32 	%r131, %r130, 2;
	add.s32 	%r132, %r126, %r7;
	add.s32 	%r176, %r132, %r131;
	add.s32 	%r179, %r176, %r129;
	shl.b32 	%r33, %r128, 4;
	shl.b32 	%r133, %r128, 3;
	add.s32 	%r178, %r176, %r133;
	mad.lo.s32 	%r177, %r128, 12, %r176;
	add.s64 	%rd141, %rd66, %rd33;
$L__BB3_24:
	add.s64 	%rd113, %rd141, %rd52;
	add.s32 	%r134, %r176, 128;
	// begin inline asm
	cp.async.ca.shared.global [%r134], [%rd113], 4, 4;
	// end inline asm
	add.s64 	%rd114, %rd141, %rd53;
	add.s32 	%r135, %r179, 128;
	// begin inline asm
	cp.async.ca.shared.global [%r135], [%rd114], 4, 4;
	// end inline asm
	add.s64 	%rd115, %rd141, %rd55;
	add.s32 	%r136, %r178, 128;
	// begin inline asm
	cp.async.ca.shared.global [%r136], [%rd115], 4, 4;
	// end inline asm
	add.s64 	%rd116, %rd141, %rd56;
	add.s32 	%r137, %r177, 128;
	// begin inline asm
	cp.async.ca.shared.global [%r137], [%rd116], 4, 4;
	// end inline asm
	add.s64 	%rd140, %rd140, %rd51;
	add.s64 	%rd141, %rd141, %rd54;
	add.s32 	%r179, %r179, %r33;
	add.s32 	%r178, %r178, %r33;
	add.s32 	%r177, %r177, %r33;
	add.s32 	%r176, %r176, %r33;
	setp.lt.u64 	%p17, %rd140, %rd6;
	@%p17 bra 	$L__BB3_24;
$L__BB3_25:
	// begin inline asm
	cp.async.commit_group;
	// end inline asm
	// begin inline asm
	cp.async.wait_group 0;
	// end inline asm
	barrier.sync 	0;
$L__BB3_26:
	cvt.u32.u64 	%r45, %rd65;
	setp.gt.s32 	%p22, %r3, %r5;
	@%p22 bra 	$L__BB3_30;
	setp.lt.s32 	%p23, %r70, 1;
	@%p23 bra 	$L__BB3_35;
	mov.u32 	%r180, %tid.x;
	neg.s32 	%r183, %r70;
	add.s32 	%r158, %r2, %r7;
	shl.b32 	%r159, %r180, 2;
	add.s32 	%r160, %r158, %r159;
	mov.u32 	%r161, _ZN3cub18CUB_300001_SM_10006detail9transform4smemE;
	add.s32 	%r162, %r160, %r161;
	add.s32 	%r182, %r162, 128;
	add.s32 	%r163, %r45, %r159;
	add.s32 	%r181, %r161, %r163;
	mul.wide.s32 	%rd123, %r4, 4;
	add.s64 	%rd62, %rd1, %rd123;
$L__BB3_29:
	.pragma "nounroll";
	mul.wide.s32 	%rd124, %r180, 4;
	add.s64 	%rd125, %rd62, %rd124;
	ld.shared.f32 	%f1, [%r181];
	ld.shared.f32 	%f2, [%r182];
	sub.f32 	%f3, %f1, %f2;
	st.global.f32 	[%rd125], %f3;
	add.s32 	%r183, %r183, 1;
	setp.eq.s32 	%p24, %r183, 0;
	add.s32 	%r182, %r182, 512;
	add.s32 	%r181, %r181, 512;
	add.s32 	%r180, %r180, 128;
	@%p24 bra 	$L__BB3_35;
	bra.uni 	$L__BB3_29;
$L__BB3_30:
	setp.lt.s32 	%p25, %r70, 1;
	@%p25 bra 	$L__BB3_35;
	mov.u32 	%r184, %tid.x;
	neg.s32 	%r187, %r70;
	add.s32 	%r164, %r2, %r7;
	shl.b32 	%r165, %r184, 2;
	add.s32 	%r166, %r164, %r165;
	mov.u32 	%r167, _ZN3cub18CUB_300001_SM_10006detail9transform4smemE;
	add.s32 	%r168, %r166, %r167;
	add.s32 	%r186, %r168, 128;
	add.s32 	%r169, %r45, %r165;
	add.s32 	%r185, %r167, %r169;
	mul.wide.s32 	%rd126, %r4, 4;
	add.s64 	%rd63, %rd1, %rd126;
$L__BB3_32:
	.pragma "nounroll";
	setp.ge.s32 	%p26, %r184, %r6;
	@%p26 bra 	$L__BB3_34;
	ld.shared.f32 	%f4, [%r185];
	ld.shared.f32 	%f5, [%r186];
	sub.f32 	%f6, %f4, %f5;
	mul.wide.s32 	%rd127, %r184, 4;
	add.s64 	%rd128, %rd63, %rd127;
	st.global.f32 	[%rd128], %f6;
$L__BB3_34:
	add.s32 	%r187, %r187, 1;
	setp.ne.s32 	%p27, %r187, 0;
	add.s32 	%r186, %r186, 512;
	add.s32 	%r185, %r185, 512;
	add.s32 	%r184, %r184, 128;
	@%p27 bra 	$L__BB3_32;
$L__BB3_35:
	ret;

}
	// .globl	_ZN3cub18CUB_300001_SM_10006detail9transform16transform_kernelINS2_10policy_hubILb0EN4cuda3std3__45tupleIJN6thrust24THRUST_300001_SM_1000_NS10device_ptrIfEESC_EEEE10policy1000ElNS7_5minusIfEESC_JPfSI_EEEvT0_iT1_T2_DpNS2_10kernel_argIT3_EE
.visible .entry _ZN3cub18CUB_300001_SM_10006detail9transform16transform_kernelINS2_10policy_hubILb0EN4cuda3std3__45tupleIJN6thrust24THRUST_300001_SM_1000_NS10device_ptrIfEESC_EEEE10policy1000ElNS7_5minusIfEESC_JPfSI_EEEvT0_iT1_T2_DpNS2_10kernel_argIT3_EE(
	.param .u64 _ZN3cub18CUB_300001_SM_10006detail9transform16transform_kernelINS2_10policy_hubILb0EN4cuda3std3__45tupleIJN6thrust24THRUST_300001_SM_1000_NS10device_ptrIfEESC_EEEE10policy1000ElNS7_5minusIfEESC_JPfSI_EEEvT0_iT1_T2_DpNS2_10kernel_argIT3_EE_param_0,
	.param .u32 _ZN3cub18CUB_300001_SM_10006detail9transform16transform_kernelINS2_10policy_hubILb0EN4cuda3std3__45tupleIJN6thrust24THRUST_300001_SM_1000_NS10device_ptrIfEESC_EEEE10policy1000ElNS7_5minusIfEESC_JPfSI_EEEvT0_iT1_T2_DpNS2_10kernel_argIT3_EE_param_1,
	.param .align 1 .b8 _ZN3cub18CUB_300001_SM_10006detail9transform16transform_kernelINS2_10policy_hubILb0EN4cuda3std3__45tupleIJN6thrust24THRUST_300001_SM_1000_NS10device_ptrIfEESC_EEEE10policy1000ElNS7_5minusIfEESC_JPfSI_EEEvT0_iT1_T2_DpNS2_10kernel_argIT3_EE_param_2[1],
	.param .align 8 .b8 _ZN3cub18CUB_300001_SM_10006detail9transform16transform_kernelINS2_10policy_hubILb0EN4cuda3std3__45tupleIJN6thrust24THRUST_300001_SM_1000_NS10device_ptrIfEESC_EEEE10policy1000ElNS7_5minusIfEESC_JPfSI_EEEvT0_iT1_T2_DpNS2_10kernel_argIT3_EE_param_3[8],
	.param .align 8 .b8 _ZN3cub18CUB_300001_SM_10006detail9transform16transform_kernelINS2_10policy_hubILb0EN4cuda3std3__45tupleIJN6thrust24THRUST_300001_SM_1000_NS10device_ptrIfEESC_EEEE10policy1000ElNS7_5minusIfEESC_JPfSI_EEEvT0_iT1_T2_DpNS2_10kernel_argIT3_EE_param_4[16],
	.param .align 8 .b8 _ZN3cub18CUB_300001_SM_10006detail9transform16transform_kernelINS2_10policy_hubILb0EN4cuda3std3__45tupleIJN6thrust24THRUST_300001_SM_1000_NS10device_ptrIfEESC_EEEE10policy1000ElNS7_5minusIfEESC_JPfSI_EEEvT0_iT1_T2_DpNS2_10kernel_argIT3_EE_param_5[16]
)
.maxntid 128
{
	.reg .pred 	%p<28>;
	.reg .b32 	%r<181>;
	.reg .b32 	%f<7>;
	.reg .b64 	%rd<147>;
	// demoted variable
	.shared .align 8 .u64 _ZZN3cub18CUB_300001_SM_10006detail9transform23transform_kernel_ublkcpINS2_19async_copy_policy_tILi128EEElN4cuda3std3__45minusIfEEN6thrust24THRUST_300001_SM_1000_NS10device_ptrIfEEJffEEEvT0_iT1_T2_DpNS2_16aligned_base_ptrIT3_EEE3bar;
	ld.param.u64 	%rd68, [_ZN3cub18CUB_300001_SM_10006detail9transform16transform_kernelINS2_10policy_hubILb0EN4cuda3std3__45tupleIJN6thrust24THRUST_300001_SM_1000_NS10device_ptrIfEESC_EEEE10policy1000ElNS7_5minusIfEESC_JPfSI_EEEvT0_iT1_T2_DpNS2_10kernel_argIT3_EE_param_5];
	ld.param.u64 	%rd66, [_ZN3cub18CUB_300001_SM_10006detail9transform16transform_kernelINS2_10policy_hubILb0EN4cuda3std3__45tupleIJN6thrust24THRUST_300001_SM_1000_NS10device_ptrIfEESC_EEEE10policy1000ElNS7_5minusIfEESC_JPfSI_EEEvT0_iT1_T2_DpNS2_10kernel_argIT3_EE_param_4];
	ld.param.u64 	%rd70, [_ZN3cub18CUB_300001_SM_10006detail9transform16transform_kernelINS2_10policy_hubILb0EN4cuda3std3__45tupleIJN6thrust24THRUST_300001_SM_1000_NS10device_ptrIfEESC_EEEE10policy1000ElNS7_5minusIfEESC_JPfSI_EEEvT0_iT1_T2_DpNS2_10kernel_argIT3_EE_param_0];
	ld.param.u64 	%rd69, [_ZN3cub18CUB_300001_SM_10006detail9transform16transform_kernelINS2_10policy_hubILb0EN4cuda3std3__45tupleIJN6thrust24THRUST_300001_SM_1000_NS10device_ptrIfEESC_EEEE10policy1000ElNS7_5minusIfEESC_JPfSI_EEEvT0_iT1_T2_DpNS2_10kernel_argIT3_EE_param_5+8];
	ld.param.u64 	%rd67, [_ZN3cub18CUB_300001_SM_10006detail9transform16transform_kernelINS2_10policy_hubILb0EN4cuda3std3__45tupleIJN6thrust24THRUST_300001_SM_1000_NS10device_ptrIfEESC_EEEE10policy1000ElNS7_5minusIfEESC_JPfSI_EEEvT0_iT1_T2_DpNS2_10kernel_argIT3_EE_param_4+8];
	ld.param.u64 	%rd71, [_ZN3cub18CUB_300001_SM_10006detail9transform16transform_kernelINS2_10policy_hubILb0EN4cuda3std3__45tupleIJN6thrust24THRUST_300001_SM_1000_NS10device_ptrIfEESC_EEEE10policy1000ElNS7_5minusIfEESC_JPfSI_EEEvT0_iT1_T2_DpNS2_10kernel_argIT3_EE_param_3];
	ld.param.u32 	%r68, [_ZN3cub18CUB_300001_SM_10006detail9transform16transform_kernelINS2_10policy_hubILb0EN4cuda3std3__45tupleIJN6thrust24THRUST_300001_SM_1000_NS10device_ptrIfEESC_EEEE10policy1000ElNS7_5minusIfEESC_JPfSI_EEEvT0_iT1_T2_DpNS2_10kernel_argIT3_EE_param_1];
	cvta.to.global.u64 	%rd1, %rd71;
	cvt.u32.u64 	%r1, %rd67;
	cvt.u32.u64 	%r2, %rd69;
	shl.b32 	%r3, %r68, 7;
	mov.u32 	%r69, %ctaid.x;
	cvt.u64.u32 	%rd72, %r69;
	cvt.s64.s32 	%rd73, %r3;
	mul.lo.s64 	%rd4, %rd73, %rd72;
	sub.s64 	%rd74, %rd70, %rd4;
	min.s64 	%rd75, %rd74, %rd73;
	cvt.u32.u64 	%r4, %rd75;
	setp.eq.s32 	%p1, %r69, 0;
	add.s32 	%r71, %r69, 2;
	mov.u32 	%r72, %nctaid.x;
	setp.ge.u32 	%p2, %r71, %r72;
	shl.b32 	%r5, %r68, 9;
	or.pred  	%p3, %p1, %p2;
	@%p3 bra 	$L__BB4_5;
	mov.b32 	%r132, -1;
	// begin inline asm
	{
	 .reg .pred P_OUT; 
	elect.sync _|P_OUT, %r132;
	selp.b32 %r131, 1, 0, P_OUT; 
}
	// end inline asm
	mov.u32 	%r133, %tid.x;
	setp.gt.u32 	%p18, %r133, 31;
	setp.eq.s32 	%p19, %r131, 0;
	or.pred  	%p20, %p18, %p19;
	@%p20 bra 	$L__BB4_3;
	mov.u32 	%r134, _ZZN3cub18CUB_300001_SM_10006detail9transform23transform_kernel_ublkcpINS2_19async_copy_policy_tILi128EEElN4cuda3std3__45minusIfEEN6thrust24THRUST_300001_SM_1000_NS10device_ptrIfEEJffEEEvT0_iT1_T2_DpNS2_16aligned_base_ptrIT3_EEE3bar;
	mov.b32 	%r135, 1;
	// begin inline asm
	mbarrier.init.shared.b64 [%r134], %r135;
	// end inline asm
	// begin inline asm
	fence.proxy.async.shared::cta; // 6.
	// end inline asm
	shl.b64 	%rd124, %rd4, 2;
	add.s32 	%r144, %r5, 15;
	add.s32 	%r145, %r144, %r1;
	and.b32  	%r137, %r145, -16;
	cvta.to.global.u64 	%rd125, %rd66;
	add.s64 	%rd121, %rd125, %rd124;
	mov.u32 	%r136, _ZN3cub18CUB_300001_SM_10006detail9transform4smemE;
	// begin inline asm
	cp.async.bulk.shared::cluster.global.mbarrier::complete_tx::bytes [%r136], [%rd121], %r137, [%r134];
	// end inline asm
	add.s32 	%r146, %r144, %r2;
	and.b32  	%r140, %r146, -16;
	add.s32 	%r147, %r136, %r5;
	add.s32 	%r139, %r147, 128;
	cvta.to.global.u64 	%rd126, %rd68;
	add.s64 	%rd122, %rd126, %rd124;
	// begin inline asm
	cp.async.bulk.shared::cluster.global.mbarrier::complete_tx::bytes [%r139], [%rd122], %r140, [%r134];
	// end inline asm
	add.s32 	%r143, %r140, %r137;
	// begin inline asm
	mbarrier.arrive.expect_tx.release.cta.shared::cta.b64 %rd123, [%r134], %r143; // 8. 
	// end inline asm
$L__BB4_3:
	bar.sync 	0;
	mov.u32 	%r149, _ZZN3cub18CUB_300001_SM_10006detail9transform23transform_kernel_ublkcpINS2_19async_copy_policy_tILi128EEElN4cuda3std3__45minusIfEEN6thrust24THRUST_300001_SM_1000_NS10device_ptrIfEEJffEEEvT0_iT1_T2_DpNS2_16aligned_base_ptrIT3_EEE3bar;
$L__BB4_4:
	mov.b32 	%r150, 0;
	// begin inline asm
	{
	 .reg .pred P_OUT; 
	mbarrier.try_wait.parity.shared::cta.b64  P_OUT, [%r149], %r150;                                // 7a. 
	selp.b32 %r148, 1, 0, P_OUT; 
}
	// end inline asm
	setp.eq.s32 	%p21, %r148, 0;
	@%p21 bra 	$L__BB4_4;
	bra.uni 	$L__BB4_26;
$L__BB4_5:
	cvt.s64.s32 	%rd5, %r1;
	shl.b32 	%r74, %r4, 2;
	cvt.s64.s32 	%rd76, %r74;
	shr.u64 	%rd6, %rd76, 2;
	mov.u32 	%r6, %ntid.x;
	mov.u32 	%r7, %ntid.y;
	mul.lo.s32 	%r75, %r6, %r7;
	mov.u32 	%r8, %ntid.z;
	mul.lo.s32 	%r9, %r75, %r8;
	mov.u32 	%r76, %tid.x;
	mov.u32 	%r77, %tid.y;
	mov.u32 	%r78, %tid.z;
	mad.lo.s32 	%r79, %r78, %r7, %r77;
	mad.lo.s32 	%r80, %r79, %r6, %r76;
	cvt.u64.u32 	%rd144, %r80;
	setp.le.u64 	%p4, %rd6, %rd144;
	@%p4 bra 	$L__BB4_15;
	cvt.u32.u64 	%r81, %rd144;
	cvt.u64.u32 	%rd8, %r9;
	add.s32 	%r82, %r81, %r9;
	cvt.u64.u32 	%rd77, %r82;
	max.u64 	%rd78, %rd6, %rd77;
	setp.gt.u64 	%p5, %rd6, %rd77;
	selp.u64 	%rd9, 1, 0, %p5;
	add.s64 	%rd79, %rd9, %rd77;
	sub.s64 	%rd10, %rd78, %rd79;
	and.b64  	%rd80, %rd10, -4294967296;
	setp.ne.s64 	%p6, %rd80, 0;
	@%p6 bra 	$L__BB4_8;
	cvt.u32.u64 	%r83, %rd8;
	cvt.u32.u64 	%r84, %rd10;
	div.u32 	%r85, %r84, %r83;
	cvt.u64.u32 	%rd133, %r85;
	bra.uni 	$L__BB4_9;
$L__BB4_8:
	div.u64 	%rd133, %rd10, %rd8;
$L__BB4_9:
	add.s64 	%rd14, %rd133, %rd9;
	and.b64  	%rd81, %rd14, 3;
	setp.eq.s64 	%p7, %rd81, 3;
	mov.u64 	%rd137, %rd144;
	@%p7 bra 	$L__BB4_12;
	shl.b64 	%rd82, %rd4, 2;
	shl.b64 	%rd83, %rd144, 2;
	add.s64 	%rd84, %rd82, %rd83;
	add.s64 	%rd85, %rd84, %rd5;
	add.s64 	%rd135, %rd66, %rd85;
	shl.b64 	%rd16, %rd8, 2;
	mov.u32 	%r87, _ZN3cub18CUB_300001_SM_10006detail9transform4smemE;
	add.s32 	%r88, %r1, %r87;
	shl.b32 	%r89, %r81, 2;
	add.s32 	%r163, %r88, %r89;
	mul.lo.s32 	%r90, %r8, %r7;
	mul.lo.s32 	%r91, %r90, %r6;
	shl.b32 	%r11, %r91, 2;
	add.s64 	%rd86, %rd14, 1;
	and.b64  	%rd87, %rd86, 3;
	neg.s64 	%rd134, %rd87;
	mov.u64 	%rd137, %rd144;
$L__BB4_11:
	.pragma "nounroll";
	// begin inline asm
	cp.async.ca.shared.global [%r163], [%rd135], 4, 4;
	// end inline asm
	add.s64 	%rd137, %rd137, %rd8;
	add.s64 	%rd135, %rd135, %rd16;
	add.s32 	%r163, %r163, %r11;
	add.s64 	%rd134, %rd134, 1;
	setp.ne.s64 	%p8, %rd134, 0;
	@%p8 bra 	$L__BB4_11;
$L__BB4_12:
	setp.lt.u64 	%p9, %rd14, 3;
	@%p9 bra 	$L__BB4_15;
	shl.b64 	%rd25, %rd8, 2;
	shl.b64 	%rd89, %rd4, 2;
	shl.b64 	%rd90, %rd137, 2;
	add.s64 	%rd26, %rd89, %rd90;
	shl.b64 	%rd27, %rd8, 4;
	shl.b64 	%rd91, %rd8, 3;
	add.s64 	%rd28, %rd26, %rd91;
	add.s64 	%rd92, %rd137, %rd4;
	shl.b64 	%rd93, %rd92, 2;
	mad.lo.s64 	%rd29, %rd8, 12, %rd93;
	mov.u32 	%r93, _ZN3cub18CUB_300001_SM_10006detail9transform4smemE;
	add.s32 	%r94, %r1, %r93;
	mul.lo.s32 	%r95, %r8, %r7;
	mul.lo.s32 	%r96, %r95, %r6;
	shl.b32 	%r97, %r96, 2;
	cvt.u32.u64 	%r98, %rd137;
	shl.b32 	%r99, %r98, 2;
	add.s32 	%r164, %r94, %r99;
	add.s32 	%r167, %r164, %r97;
	shl.b32 	%r15, %r96, 4;
	shl.b32 	%r100, %r96, 3;
	add.s32 	%r166, %r164, %r100;
	mad.lo.s32 	%r165, %r96, 12, %r164;
	cvt.s64.s32 	%rd94, %r1;
	add.s64 	%rd138, %rd66, %rd94;
$L__BB4_14:
	add.s64 	%rd95, %rd138, %rd26;
	// begin inline asm
	cp.async.ca.shared.global [%r164], [%rd95], 4, 4;
	// end inline asm
	add.s64 	%rd99, %rd26, %rd25;
	add.s64 	%rd96, %rd138, %rd99;
	// begin inline asm
	cp.async.ca.shared.global [%r167], [%rd96], 4, 4;
	// end inline asm
	add.s64 	%rd97, %rd138, %rd28;
	// begin inline asm
	cp.async.ca.shared.global [%r166], [%rd97], 4, 4;
	// end inline asm
	add.s64 	%rd98, %rd138, %rd29;
	// begin inline asm
	cp.async.ca.shared.global [%r165], [%rd98], 4, 4;
	// end inline asm
	add.s64 	%rd137, %rd137, %rd25;
	add.s64 	%rd138, %rd138, %rd27;
	add.s32 	%r167, %r167, %r15;
	add.s32 	%r166, %r166, %r15;
	add.s32 	%r165, %r165, %r15;
	add.s32 	%r164, %r164, %r15;
	setp.lt.u64 	%p10, %rd137, %rd6;
	@%p10 bra 	$L__BB4_14;
$L__BB4_15:
	setp.le.u64 	%p11, %rd6, %rd144;
	// begin inline asm
	cp.async.commit_group;
	// end inline asm
	cvt.s64.s32 	%rd35, %r2;
	@%p11 bra 	$L__BB4_25;
	cvt.u32.u64 	%r105, %rd144;
	cvt.u64.u32 	%rd36, %r9;
	add.s32 	%r106, %r105, %r9;
	cvt.u64.u32 	%rd100, %r106;
	max.u64 	%rd101, %rd6, %rd100;
	setp.gt.u64 	%p12, %rd6, %rd100;
	selp.u64 	%rd37, 1, 0, %p12;
	add.s64 	%rd102, %rd37, %rd100;
	sub.s64 	%rd38, %rd101, %rd102;
	and.b64  	%rd103, %rd38, -4294967296;
	setp.ne.s64 	%p13, %rd103, 0;
	@%p13 bra 	$L__BB4_18;
	cvt.u32.u64 	%r107, %rd36;
	cvt.u32.u64 	%r108, %rd38;
	div.u32 	%r109, %r108, %r107;
	cvt.u64.u32 	%rd140, %r109;
	bra.uni 	$L__BB4_19;
$L__BB4_18:
	div.u64 	%rd140, %rd38, %rd36;
$L__BB4_19:
	add.s64 	%rd42, %rd140, %rd37;
	and.b64  	%rd104, %rd42, 3;
	setp.eq.s64 	%p14, %rd104, 3;
	@%p14 bra 	$L__BB4_22;
	shl.b64 	%rd105, %rd4, 2;
	shl.b64 	%rd106, %rd144, 2;
	add.s64 	%rd107, %rd105, %rd106;
	add.s64 	%rd108, %rd107, %rd35;
	add.s64 	%rd142, %rd68, %rd108;
	shl.b64 	%rd44, %rd36, 2;
	mov.u32 	%r111, _ZN3cub18CUB_300001_SM_10006detail9transform4smemE;
	add.s32 	%r112, %r2, %r111;
	add.s32 	%r113, %r112, %r5;
	shl.b32 	%r114, %r105, 2;
	add.s32 	%r168, %r113, %r114;
	mul.lo.s32 	%r115, %r8, %r7;
	mul.lo.s32 	%r116, %r115, %r6;
	shl.b32 	%r28, %r116, 2;
	add.s64 	%rd109, %rd42, 1;
	and.b64  	%rd110, %rd109, 3;
	neg.s64 	%rd141, %rd110;
$L__BB4_21:
	.pragma "nounroll";
	add.s32 	%r117, %r168, 128;
	// begin inline asm
	cp.async.ca.shared.global [%r117], [%rd142], 4, 4;
	// end inline asm
	add.s64 	%rd144, %rd144, %rd36;
	add.s64 	%rd142, %rd142, %rd44;
	add.s32 	%r168, %r168, %r28;
	add.s64 	%rd141, %rd141, 1;
	setp.ne.s64 	%p15, %rd141, 0;
	@%p15 bra 	$L__BB4_21;
$L__BB4_22:
	setp.lt.u64 	%p16, %rd42, 3;
	@%p16 bra 	$L__BB4_25;
	shl.b64 	%rd53, %rd36, 2;
	shl.b64 	%rd112, %rd4, 2;
	shl.b64 	%rd113, %rd144, 2;
	add.s64 	%rd54, %rd112, %rd113;
	add.s64 	%rd55, %rd54, %rd53;
	shl.b64 	%rd56, %rd36, 4;
	shl.b64 	%rd114, %rd36, 3;
	add.s64 	%rd57, %rd54, %rd114;
	add.s64 	%rd115, %rd144, %rd4;
	shl.b64 	%rd116, %rd115, 2;
	mad.lo.s64 	%rd58, %rd36, 12, %rd116;
	mov.u32 	%r118, _ZN3cub18CUB_300001_SM_10006detail9transform4smemE;
	add.s32 	%r119, %r2, %r118;
	mul.lo.s32 	%r120, %r8, %r7;
	mul.lo.s32 	%r121, %r120, %r6;
	shl.b32 	%r122, %r121, 2;
	cvt.u32.u64 	%r123, %rd144;
	shl.b32 	%r124, %r123, 2;
	add.s32 	%r125, %r119, %r5;
	add.s32 	%r169, %r125, %r124;
	add.s32 	%r172, %r169, %r122;
	shl.b32 	%r32, %r121, 4;
	shl.b32 	%r126, %r121, 3;
	add.s32 	%r171, %r169, %r126;
	mad.lo.s32 	%r170, %r121, 12, %r169;
	add.s64 	%rd145, %rd68, %rd35;
$L__BB4_24:
	add.s64 	%rd117, %rd145, %rd54;
	add.s32 	%r127, %r169, 128;
	// begin inline asm
	cp.async.ca.shared.global [%r127], [%rd117], 4, 4;
	// end inline asm
	add.s64 	%rd118, %rd145, %rd55;
	add.s32 	%r128, %r172, 128;
	// begin inline asm
	cp.async.ca.shared.global [%r128], [%rd118], 4, 4;
	// end inline asm
	add.s64 	%rd119, %rd145, %rd57;
	add.s32 	%r129, %r171, 128;
	// begin inline asm
	cp.async.ca.shared.global [%r129], [%rd119], 4, 4;
	// end inline asm
	add.s64 	%rd120, %rd145, %rd58;
	add.s32 	%r130, %r170, 128;
	// begin inline asm
	cp.async.ca.shared.global [%r130], [%rd120], 4, 4;
	// end inline asm
	add.s64 	%rd144, %rd144, %rd53;
	add.s64 	%rd145, %rd145, %rd56;
	add.s32 	%r172, %r172, %r32;
	add.s32 	%r171, %r171, %r32;
	add.s32 	%r170, %r170, %r32;
	add.s32 	%r169, %r169, %r32;
	setp.lt.u64 	%p17, %rd144, %rd6;
	@%p17 bra 	$L__BB4_24;
$L__BB4_25:
	// begin inline asm
	cp.async.commit_group;
	// end inline asm
	// begin inline asm
	cp.async.wait_group 0;
	// end inline asm
	barrier.sync 	0;
$L__BB4_26:
	setp.eq.s32 	%p22, %r3, %r4;
	@%p22 bra 	$L__BB4_32;
	setp.lt.s32 	%p23, %r68, 1;
	@%p23 bra 	$L__BB4_35;
	mov.u32 	%r177, %tid.x;
	neg.s32 	%r180, %r68;
	add.s32 	%r151, %r2, %r5;
	shl.b32 	%r152, %r177, 2;
	add.s32 	%r153, %r151, %r152;
	mov.u32 	%r154, _ZN3cub18CUB_300001_SM_10006detail9transform4smemE;
	add.s32 	%r155, %r153, %r154;
	add.s32 	%r179, %r155, 128;
	add.s32 	%r156, %r1, %r152;
	add.s32 	%r178, %r154, %r156;
	shl.b64 	%rd127, %rd4, 2;
	add.s64 	%rd64, %rd1, %rd127;
$L__BB4_29:
	.pragma "nounroll";
	setp.ge.s32 	%p24, %r177, %r4;
	@%p24 bra 	$L__BB4_31;
	ld.shared.f32 	%f1, [%r178];
	ld.shared.f32 	%f2, [%r179];
	sub.f32 	%f3, %f1, %f2;
	mul.wide.s32 	%rd128, %r177, 4;
	add.s64 	%rd129, %rd64, %rd128;
	st.global.f32 	[%rd129], %f3;
$L__BB4_31:
	add.s32 	%r180, %r180, 1;
	setp.ne.s32 	%p25, %r180, 0;
	add.s32 	%r179, %r179, 512;
	add.s32 	%r178, %r178, 512;
	add.s32 	%r177, %r177, 128;
	@%p25 bra 	$L__BB4_29;
	bra.uni 	$L__BB4_35;
$L__BB4_32:
	setp.lt.s32 	%p26, %r68, 1;
	@%p26 bra 	$L__BB4_35;
	mov.u32 	%r173, %tid.x;
	neg.s32 	%r176, %r68;
	add.s32 	%r157, %r2, %r5;
	shl.b32 	%r158, %r173, 2;
	add.s32 	%r159, %r157, %r158;
	mov.u32 	%r160, _ZN3cub18CUB_300001_SM_10006detail9transform4smemE;
	add.s32 	%r161, %r159, %r160;
	add.s32 	%r175, %r161, 128;
	add.s32 	%r162, %r1, %r158;
	add.s32 	%r174, %r160, %r162;
	shl.b64 	%rd130, %rd4, 2;
	add.s64 	%rd65, %rd1, %rd130;
$L__BB4_34:
	.pragma "nounroll";
	mul.wide.s32 	%rd131, %r173, 4;
	add.s64 	%rd132, %rd65, %rd131;
	ld.shared.f32 	%f4, [%r174];
	ld.shared.f32 	%f5, [%r175];
	sub.f32 	%f6, %f4, %f5;
	st.global.f32 	[%rd132], %f6;
	add.s32 	%r176, %r176, 1;
	setp.eq.s32 	%p27, %r176, 0;
	add.s32 	%r175, %r175, 512;
	add.s32 	%r174, %r174, 512;
	add.s32 	%r173, %r173, 128;
	@%p27 bra 	$L__BB4_35;
	bra.uni 	$L__BB4_34;
$L__BB4_35:
	ret;

}
	// .globl	_ZN3cub18CUB_300001_SM_10006detail6reduce28DeviceReduceSingleTileKernelINS2_10policy_hubIN4cuda3std3__45tupleIJblEEEjN6thrust24THRUST_300001_SM_1000_NS8cuda_cub9__find_if7functorIS9_EEE10Policy1000ENSB_12zip_iteratorINS8_IJNSD_26transform_input_iterator_tIbNSC_6detail35transform_pair_of_input_iterators_tIbNSB_10device_ptrIfEESN_NS7_8equal_toIfEEEENS7_10__not_fn_tINS7_10__identityEEEEENSB_17counting_iteratorIlNSB_11use_defaultESW_SW_EEEEEEEPS9_jSF_S9_S9_SS_EEvT0_T1_T2_T3_T4_T6_
.visible .entry _ZN3cub18CUB_300001_SM_10006detail6reduce28DeviceReduceSingleTileKernelINS2_10policy_hubIN4cuda3std3__45tupleIJblEEEjN6thrust24THRUST_300001_SM_1000_NS8cuda_cub9__find_if7functorIS9_EEE10Policy1000ENSB_12zip_iteratorINS8_IJNSD_26transform_input_iterator_tIbNSC_6detail35transform_pair_of_input_iterators_tIbNSB_10device_ptrIfEESN_NS7_8equal_toIfEEEENS7_10__not_fn_tINS7_10__identityEEEEENSB_17counting_iteratorIlNSB_11use_defaultESW_SW_EEEEEEEPS9_jSF_S9_S9_SS_EEvT0_T1_T2_T3_T4_T6_(
	.param .align 8 .b8 _ZN3cub18CUB_300001_SM_10006detail6reduce28DeviceReduceSingleTileKernelINS2_10policy_hubIN4cuda3std3__45tupleIJblEEEjN6thrust24THRUST_300001_SM_1000_NS8cuda_cub9__find_if7functorIS9_EEE10Policy1000ENSB_12zip_iteratorINS8_IJNSD_26transform_input_iterator_tIbNSC_6detail35transform_pair_of_input_iterators_tIbNSB_10device_ptrIfEESN_NS7_8equal_toIfEEEENS7_10__not_fn_tINS7_10__identityEEEEENSB_17counting_iteratorIlNSB_11use_defaultESW_SW_EEEEEEEPS9_jSF_S9_S9_SS_EEvT0_T1_T2_T3_T4_T6__param_0[40],
	.param .u64 .ptr .align 1 _ZN3cub18CUB_300001_SM_10006detail6reduce28DeviceReduceSingleTileKernelINS2_10policy_hubIN4cuda3std3__45tupleIJblEEEjN6thrust24THRUST_300001_SM_1000_NS8cuda_cub9__find_if7functorIS9_EEE10Policy1000ENSB_12zip_iteratorINS8_IJNSD_26transform_input_iterator_tIbNSC_6detail35transform_pair_of_input_iterators_tIbNSB_10device_ptrIfEESN_NS7_8equal_toIfEEEENS7_10__not_fn_tINS7_10__identityEEEEENSB_17counting_iteratorIlNSB_11use_defaultESW_SW_EEEEEEEPS9_jSF_S9_S9_SS_EEvT0_T1_T2_T3_T4_T6__param_1,
	.param .u32 _ZN3cub18CUB_300001_SM_10006detail6reduce28DeviceReduceSingleTileKernelINS2_10policy_hubIN4cuda3std3__45tupleIJblEEEjN6thrust24THRUST_300001_SM_1000_NS8cuda_cub9__find_if7functorIS9_EEE10Policy1000ENSB_12zip_iteratorINS8_IJNSD_26transform_input_iterator_tIbNSC_6detail35transform_pair_of_input_iterators_tIbNSB_10device_ptrIfEESN_NS7_8equal_toIfEEEENS7_10__not_fn_tINS7_10__identityEEEEENSB_17counting_iteratorIlNSB_11use_defaultESW_SW_EEEEEEEPS9_jSF_S9_S9_SS_EEvT0_T1_T2_T3_T4_T6__param_2,
	.param .align 1 .b8 _ZN3cub18CUB_300001_SM_10006detail6reduce28DeviceReduceSingleTileKernelINS2_10policy_hubIN4cuda3std3__45tupleIJblEEEjN6thrust24THRUST_300001_SM_1000_NS8cuda_cub9__find_if7functorIS9_EEE10Policy1000ENSB_12zip_iteratorINS8_IJNSD_26transform_input_iterator_tIbNSC_6detail35transform_pair_of_input_iterators_tIbNSB_10device_ptrIfEESN_NS7_8equal_toIfEEEENS7_10__not_fn_tINS7_10__identityEEEEENSB_17counting_iteratorIlNSB_11use_defaultESW_SW_EEEEEEEPS9_jSF_S9_S9_SS_EEvT0_T1_T2_T3_T4_T6__param_3[1],
	.param .align 8 .b8 _ZN3cub18CUB_300001_SM_10006detail6reduce28DeviceReduceSingleTileKernelINS2_10policy_hubIN4cuda3std3__45tupleIJblEEEjN6thrust24THRUST_300001_SM_1000_NS8cuda_cub9__find_if7functorIS9_EEE10Policy1000ENSB_12zip_iteratorINS8_IJNSD_26transform_input_iterator_tIbNSC_6detail35transform_pair_of_input_iterators_tIbNSB_10device_ptrIfEESN_NS7_8equal_toIfEEEENS7_10__not_fn_tINS7_10__identityEEEEENSB_17counting_iteratorIlNSB_11use_defaultESW_SW_EEEEEEEPS9_jSF_S9_S9_SS_EEvT0_T1_T2_T3_T4_T6__param_4[16],
	.param .align 1 .b8 _ZN3cub18CUB_300001_SM_10006detail6reduce28DeviceReduceSingleTileKernelINS2_10policy_hubIN4cuda3std3__45tupleIJblEEEjN6thrust24THRUST_300001_SM_1000_NS8cuda_cub9__find_if7functorIS9_EEE10Policy1000ENSB_12zip_iteratorINS8_IJNSD_26transform_input_iterator_tIbNSC_6detail35transform_pair_of_input_iterators_tIbNSB_10device_ptrIfEESN_NS7_8equal_toIfEEEENS7_10__not_fn_tINS7_10__identityEEEEENSB_17counting_iteratorIlNSB_11use_defaultESW_SW_EEEEEEEPS9_jSF_S9_S9_SS_EEvT0_T1_T2_T3_T4_T6__param_5[1]
)
.maxntid 256
.minnctapersm 1
{
	.reg .pred 	%p<331>;
	.reg .b16 	%rs<424>;
	.reg .b32 	%r<455>;
	.reg .b32 	%f<81>;
	.reg .b64 	%rd<473>;
	// demoted variable
	.shared .align 8 .b8 _ZZN3cub18CUB_300001_SM_10006detail6reduce28DeviceReduceSingleTileKernelINS2_10policy_hubIN4cuda3std3__45tupleIJblEEEjN6thrust24THRUST_300001_SM_1000_NS8cuda_cub9__find_if7functorIS9_EEE10Policy1000ENSB_12zip_iteratorINS8_IJNSD_26transform_input_iterator_tIbNSC_6detail35transform_pair_of_input_iterators_tIbNSB_10device_ptrIfEESN_NS7_8equal_toIfEEEENS7_10__not_fn_tINS7_10__identityEEEEENSB_17counting_iteratorIlNSB_11use_defaultESW_SW_EEEEEEEPS9_jSF_S9_S9_SS_EEvT0_T1_T2_T3_T4_T6_E12temp_storage[152];
	ld.param.u64 	%rd120, [_ZN3cub18CUB_300001_SM_10006detail6reduce28DeviceReduceSingleTileKernelINS2_10policy_hubIN4cuda3std3__45tupleIJblEEEjN6thrust24THRUST_300001_SM_1000_NS8cuda_cub9__find_if7functorIS9_EEE10Policy1000ENSB_12zip_iteratorINS8_IJNSD_26transform_input_iterator_tIbNSC_6detail35transform_pair_of_input_iterators_tIbNSB_10device_ptrIfEESN_NS7_8equal_toIfEEEENS7_10__not_fn_tINS7_10__identityEEEEENSB_17counting_iteratorIlNSB_11use_defaultESW_SW_EEEEEEEPS9_jSF_S9_S9_SS_EEvT0_T1_T2_T3_T4_T6__param_4+8];
	ld.param.u64 	%rd119, [_ZN3cub18CUB_300001_SM_10006detail6reduce28DeviceReduceSingleTileKernelINS2_10policy_hubIN4cuda3std3__45tupleIJblEEEjN6thrust24THRUST_300001_SM_1000_NS8cuda_cub9__find_if7functorIS9_EEE10Policy1000ENSB_12zip_iteratorINS8_IJNSD_26transform_input_iterator_tIbNSC_6detail35transform_pair_of_input_iterators_tIbNSB_10device_ptrIfEESN_NS7_8equal_toIfEEEENS7_10__not_fn_tINS7_10__identityEEEEENSB_17counting_iteratorIlNSB_11use_defaultESW_SW_EEEEEEEPS9_jSF_S9_S9_SS_EEvT0_T1_T2_T3_T4_T6__param_0+32];
	ld.param.u64 	%rd118, [_ZN3cub18CUB_300001_SM_10006detail6reduce28DeviceReduceSingleTileKernelINS2_10policy_hubIN4cuda3std3__45tupleIJblEEEjN6thrust24THRUST_300001_SM_1000_NS8cuda_cub9__find_if7functorIS9_EEE10Policy1000ENSB_12zip_iteratorINS8_IJNSD_26transform_input_iterator_tIbNSC_6detail35transform_pair_of_input_iterators_tIbNSB_10device_ptrIfEESN_NS7_8equal_toIfEEEENS7_10__not_fn_tINS7_10__identityEEEEENSB_17counting_iteratorIlNSB_11use_defaultESW_SW_EEEEEEEPS9_jSF_S9_S9_SS_EEvT0_T1_T2_T3_T4_T6__param_0+8];
	ld.param.u64 	%rd117, [_ZN3cub18CUB_300001_SM_10006detail6reduce28DeviceReduceSingleTileKernelINS2_10policy_hubIN4cuda3std3__45tupleIJblEEEjN6thrust24THRUST_300001_SM_1000_NS8cuda_cub9__find_if7functorIS9_EEE10Policy1000ENSB_12zip_iteratorINS8_IJNSD_26transform_input_iterator_tIbNSC_6detail35transform_pair_of_input_iterators_tIbNSB_10device_ptrIfEESN_NS7_8equal_toIfEEEENS7_10__not_fn_tINS7_10__identityEEEEENSB_17counting_iteratorIlNSB_11use_defaultESW_SW_EEEEEEEPS9_jSF_S9_S9_SS_EEvT0_T1_T2_T3_T4_T6__param_0];
	ld.param.u64 	%rd121, [_ZN3cub18CUB_300001_SM_10006detail6reduce28DeviceReduceSingleTileKernelINS2_10policy_hubIN4cuda3std3__45tupleIJblEEEjN6thrust24THRUST_300001_SM_1000_NS8cuda_cub9__find_if7functorIS9_EEE10Policy1000ENSB_12zip_iteratorINS8_IJNSD_26transform_input_iterator_tIbNSC_6detail35transform_pair_of_input_iterators_tIbNSB_10device_ptrIfEESN_NS7_8equal_toIfEEEENS7_10__not_fn_tINS7_10__identityEEEEENSB_17counting_iteratorIlNSB_11use_defaultESW_SW_EEEEEEEPS9_jSF_S9_S9_SS_EEvT0_T1_T2_T3_T4_T6__param_1];
	ld.param.u32 	%r44, [_ZN3cub18CUB_300001_SM_10006detail6reduce28DeviceReduceSingleTileKernelINS2_10policy_hubIN4cuda3std3__45tupleIJblEEEjN6thrust24THRUST_300001_SM_1000_NS8cuda_cub9__find_if7functorIS9_EEE10Policy1000ENSB_12zip_iteratorINS8_IJNSD_26transform_input_iterator_tIbNSC_6detail35transform_pair_of_input_iterators_tIbNSB_10device_ptrIfEESN_NS7_8equal_toIfEEEENS7_10__not_fn_tINS7_10__identityEEEEENSB_17counting_iteratorIlNSB_11use_defaultESW_SW_EEEEEEEPS9_jSF_S9_S9_SS_EEvT0_T1_T2_T3_T4_T6__param_2];
	ld.param.u8 	%rs110, [_ZN3cub18CUB_300001_SM_10006detail6reduce28DeviceReduceSingleTileKernelINS2_10policy_hubIN4cuda3std3__45tupleIJblEEEjN6thrust24THRUST_300001_SM_1000_NS8cuda_cub9__find_if7functorIS9_EEE10Policy1000ENSB_12zip_iteratorINS8_IJNSD_26transform_input_iterator_tIbNSC_6detail35transform_pair_of_input_iterators_tIbNSB_10device_ptrIfEESN_NS7_8equal_toIfEEEENS7_10__not_fn_tINS7_10__identityEEEEENSB_17counting_iteratorIlNSB_11use_defaultESW_SW_EEEEEEEPS9_jSF_S9_S9_SS_EEvT0_T1_T2_T3_T4_T6__param_4];
	cvta.to.global.u64 	%rd1, %rd121;
	setp.ne.s32 	%p1, %r44, 0;
	@%p1 bra 	$L__BB5_3;
	mov.u32 	%r440, %tid.x;
	setp.ne.s32 	%p330, %r440, 0;
	@%p330 bra 	$L__BB5_127;
	st.global.u8 	[%rd1], %rs110;
	st.global.u64 	[%rd1+8], %rd120;
	bra.uni 	$L__BB5_127;
$L__BB5_3:
	cvta.to.global.u64 	%rd2, %rd117;
	cvta.to.global.u64 	%rd3, %rd118;
	setp.gt.u32 	%p2, %r44, 1023;
	@%p2 bra 	$L__BB5_80;
	mov.u32 	%r1, %tid.x;
	setp.ge.u32 	%p151, %r1, %r44;
	mov.b16 	%rs391, 0;
	mov.b64 	%rd440, 0;
	mov.u32 	%r444, %r1;
	@%p151 bra 	$L__BB5_6;
	cvt.u64.u32 	%rd297, %r1;
	mul.wide.u32 	%rd298, %r1, 4;
	add.s64 	%rd299, %rd2, %rd298;
	add.s64 	%rd300, %rd3, %rd298;
	add.s64 	%rd440, %rd119, %rd297;
	ld.global.f32 	%f49, [%rd299];
	ld.global.f32 	%f50, [%rd300];
	setp.neu.f32 	%p152, %f49, %f50;
	selp.u16 	%rs391, 1, 0, %p152;
	add.s32 	%r444, %r1, 256;
$L__BB5_6:
	setp.ge.u32 	%p153, %r444, %r44;
	@%p153 bra 	$L__BB5_18;
	not.b32 	%r202, %r444;
	add.s32 	%r4, %r44, %r202;
	shr.u32 	%r203, %r4, 8;
	add.s32 	%r5, %r203, 1;
	and.b32  	%r6, %r5, 7;
	setp.lt.u32 	%p154, %r4, 1792;
	@%p154 bra 	$L__BB5_10;
	and.b32  	%r204, %r5, 33554424;
	neg.s32 	%r442, %r204;
$L__BB5_9:
	.pragma "nounroll";
	cvt.u64.u32 	%rd302, %r444;
	mul.wide.u32 	%rd303, %r444, 4;
	add.s64 	%rd304, %rd2, %rd303;
	add.s64 	%rd305, %rd3, %rd303;
	add.s64 	%rd306, %rd119, %rd302;
	ld.global.f32 	%f51, [%rd304];
	ld.global.f32 	%f52, [%rd305];
	setp.neu.f32 	%p155, %f51, %f52;
	selp.u16 	%rs232, 1, 0, %p155;
	and.b16  	%rs233, %rs391, 255;
	setp.ne.s16 	%p157, %rs233, 0;
	and.pred  	%p158, %p157, %p155;
	min.s64 	%rd307, %rd306, %rd440;
	setp.eq.s16 	%p159, %rs233, 0;
	selp.b64 	%rd308, %rd306, %rd440, %p159;
	selp.b16 	%rs234, %rs232, %rs391, %p159;
	selp.b64 	%rd309, %rd307, %rd308, %p158;
	selp.b16 	%rs235, 1, %rs234, %p158;
	and.b16  	%rs236, %rs235, 255;
	add.s64 	%rd310, %rd306, 256;
	ld.global.f32 	%f53, [%rd304+1024];
	ld.global.f32 	%f54, [%rd305+1024];
	setp.neu.f32 	%p160, %f53, %f54;
	selp.u16 	%rs237, 1, 0, %p160;
	setp.ne.s16 	%p162, %rs236, 0;
	and.pred  	%p163, %p162, %p160;
	min.s64 	%rd311, %rd310, %rd309;
	setp.eq.s16 	%p164, %rs236, 0;
	selp.b64 	%rd312, %rd310, %rd309, %p164;
	selp.b16 	%rs238, %rs237, %rs235, %p164;
	selp.b64 	%rd313, %rd311, %rd312, %p163;
	selp.b16 	%rs239, 1, %rs238, %p163;
	and.b16  	%rs240, %rs239, 255;
	add.s64 	%rd314, %rd306, 512;
	ld.global.f32 	%f55, [%rd304+2048];
	ld.global.f32 	%f56, [%rd305+2048];
	setp.neu.f32 	%p165, %f55, %f56;
	selp.u16 	%rs241, 1, 0, %p165;
	setp.ne.s16 	%p167, %rs240, 0;
	and.pred  	%p168, %p167, %p165;
	min.s64 	%rd315, %rd314, %rd313;
	setp.eq.s16 	%p169, %rs240, 0;
	selp.b64 	%rd316, %rd314, %rd313, %p169;
	selp.b16 	%rs242, %rs241, %rs239, %p169;
	selp.b64 	%rd317, %rd315, %rd316, %p168;
	selp.b16 	%rs243, 1, %rs242, %p168;
	and.b16  	%rs244, %rs243, 255;
	add.s64 	%rd318, %rd306, 768;
	ld.global.f32 	%f57, [%rd304+3072];
	ld.global.f32 	%f58, [%rd305+3072];
	setp.neu.f32 	%p170, %f57, %f58;
	selp.u16 	%rs245, 1, 0, %p170;
	setp.ne.s16 	%p172, %rs244, 0;
	and.pred  	%p173, %p172, %p170;
	min.s64 	%rd319, %rd318, %rd317;
	setp.eq.s16 	%p174, %rs244, 0;
	selp.b64 	%rd320, %rd318, %rd317, %p174;
	selp.b16 	%rs246, %rs245, %rs243, %p174;
	selp.b64 	%rd321, %rd319, %rd320, %p173;
	selp.b16 	%rs247, 1, %rs246, %p173;
	and.b16  	%rs248, %rs247, 255;
	add.s64 	%rd322, %rd306, 1024;
	ld.global.f32 	%f59, [%rd304+4096];
	ld.global.f32 	%f60, [%rd305+4096];
	setp.neu.f32 	%p175, %f59, %f60;
	selp.u16 	%rs249, 1, 0, %p175;
	setp.ne.s16 	%p177, %rs248, 0;
	and.pred  	%p178, %p177, %p175;
	min.s64 	%rd323, %rd322, %rd321;
	setp.eq.s16 	%p179, %rs248, 0;
	selp.b64 	%rd324, %rd322, %rd321, %p179;
	selp.b16 	%rs250, %rs249, %rs247, %p179;
	selp.b64 	%rd325, %rd323, %rd324, %p178;
	selp.b16 	%rs251, 1, %rs250, %p178;
	and.b16  	%rs252, %rs251, 255;
	add.s64 	%rd326, %rd306, 1280;
	ld.global.f32 	%f61, [%rd304+5120];
	ld.global.f32 	%f62, [%rd305+5120];
	setp.neu.f32 	%p180, %f61, %f62;
	selp.u16 	%rs253, 1, 0, %p180;
	setp.ne.s16 	%p182, %rs252, 0;
	and.pred  	%p183, %p182, %p180;
	min.s64 	%rd327, %rd326, %rd325;
	setp.eq.s16 	%p184, %rs252, 0;
	selp.b64 	%rd328, %rd326, %rd325, %p184;
	selp.b16 	%rs254, %rs253, %rs251, %p184;
	selp.b64 	%rd329, %rd327, %rd328, %p183;
	selp.b16 	%rs255, 1, %rs254, %p183;
	and.b16  	%rs256, %rs255, 255;
	add.s64 	%rd330, %rd306, 1536;
	ld.global.f32 	%f63, [%rd304+6144];
	ld.global.f32 	%f64, [%rd305+6144];
	setp.neu.f32 	%p185, %f63, %f64;
	selp.u16 	%rs257, 1, 0, %p185;
	setp.ne.s16 	%p187, %rs256, 0;
	and.pred  	%p188, %p187, %p185;
	min.s64 	%rd331, %rd330, %rd329;
	setp.eq.s16 	%p189, %rs256, 0;
	selp.b64 	%rd332, %rd330, %rd329, %p189;
	selp.b16 	%rs258, %rs257, %rs255, %p189;
	selp.b64 	%rd333, %rd331, %rd332, %p188;
	selp.b16 	%rs259, 1, %rs258, %p188;
	and.b16  	%rs260, %rs259, 255;
	add.s64 	%rd334, %rd306, 1792;
	ld.global.f32 	%f65, [%rd304+7168];
	ld.global.f32 	%f66, [%rd305+7168];
	setp.neu.f32 	%p190, %f65, %f66;
	selp.u16 	%rs261, 1, 0, %p190;
	setp.ne.s16 	%p192, %rs260, 0;
	and.pred  	%p193, %p192, %p190;
	min.s64 	%rd335, %rd334, %rd333;
	setp.eq.s16 	%p194, %rs260, 0;
	selp.b64 	%rd336, %rd334, %rd333, %p194;
	selp.b16 	%rs262, %rs261, %rs259, %p194;
	selp.b64 	%rd440, %rd335, %rd336, %p193;
	selp.b16 	%rs391, 1, %rs262, %p193;
	add.s32 	%r444, %r444, 2048;
	add.s32 	%r442, %r442, 8;
	setp.ne.s32 	%p195, %r442, 0;
	@%p195 bra 	$L__BB5_9;
$L__BB5_10:
	setp.eq.s32 	%p196, %r6, 0;
	@%p196 bra 	$L__BB5_18;
	setp.lt.u32 	%p197, %r6, 4;
	@%p197 bra 	$L__BB5_13;
	cvt.u64.u32 	%rd338, %r444;
	mul.wide.u32 	%rd339, %r444, 4;
	add.s64 	%rd340, %rd2, %rd339;
	add.s64 	%rd341, %rd3, %rd339;
	add.s64 	%rd342, %rd119, %rd338;
	ld.global.f32 	%f67, [%rd340];
	ld.global.f32 	%f68, [%rd341];
	setp.neu.f32 	%p198, %f67, %f68;
	selp.u16 	%rs264, 1, 0, %p198;
	and.b16  	%rs265, %rs391, 255;
	setp.ne.s16 	%p200, %rs265, 0;
	and.pred  	%p201, %p200, %p198;
	min.s64 	%rd343, %rd342, %rd440;
	setp.eq.s16 	%p202, %rs265, 0;
	selp.b64 	%rd344, %rd342, %rd440, %p202;
	selp.b16 	%rs266, %rs264, %rs391, %p202;
	selp.b64 	%rd345, %rd343, %rd344, %p201;
	selp.b16 	%rs267, 1, %rs266, %p201;
	and.b16  	%rs268, %rs267, 255;
	add.s32 	%r205, %r444, 256;
	cvt.u64.u32 	%rd346, %r205;
	add.s64 	%rd347, %rd119, %rd346;
	ld.global.f32 	%f69, [%rd340+1024];
	ld.global.f32 	%f70, [%rd341+1024];
	setp.neu.f32 	%p203, %f69, %f70;
	selp.u16 	%rs269, 1, 0, %p203;
	setp.ne.s16 	%p205, %rs268, 0;
	and.pred  	%p206, %p205, %p203;
	min.s64 	%rd348, %rd347, %rd345;
	setp.eq.s16 	%p207, %rs268, 0;
	selp.b64 	%rd349, %rd347, %rd345, %p207;
	selp.b16 	%rs270, %rs269, %rs267, %p207;
	selp.b64 	%rd350, %rd348, %rd349, %p206;
	selp.b16 	%rs271, 1, %rs270, %p206;
	and.b16  	%rs272, %rs271, 255;
	add.s32 	%r206, %r444, 512;
	cvt.u64.u32 	%rd351, %r206;
	add.s64 	%rd352, %rd119, %rd351;
	ld.global.f32 	%f71, [%rd340+2048];
	ld.global.f32 	%f72, [%rd341+2048];
	setp.neu.f32 	%p208, %f71, %f72;
	selp.u16 	%rs273, 1, 0, %p208;
	setp.ne.s16 	%p210, %rs272, 0;
	and.pred  	%p211, %p210, %p208;
	min.s64 	%rd353, %rd352, %rd350;
	setp.eq.s16 	%p212, %rs272, 0;
	selp.b64 	%rd354, %rd352, %rd350, %p212;
	selp.b16 	%rs274, %rs273, %rs271, %p212;
	selp.b64 	%rd355, %rd353, %rd354, %p211;
	selp.b16 	%rs275, 1, %rs274, %p211;
	and.b16  	%rs276, %rs275, 255;
	add.s32 	%r207, %r444, 768;
	cvt.u64.u32 	%rd356, %r207;
	add.s64 	%rd357, %rd119, %rd356;
	ld.global.f32 	%f73, [%rd340+3072];
	ld.global.f32 	%f74, [%rd341+3072];
	setp.neu.f32 	%p213, %f73, %f74;
	selp.u16 	%rs277, 1, 0, %p213;
	setp.ne.s16 	%p215, %rs276, 0;
	and.pred  	%p216, %p215, %p213;
	min.s64 	%rd358, %rd357, %rd355;
	setp.eq.s16 	%p217, %rs276, 0;
	selp.b64 	%rd359, %rd357, %rd355, %p217;
	selp.b16 	%rs278, %rs277, %rs275, %p217;
	selp.b64 	%rd440, %rd358, %rd359, %p216;
	selp.b16 	%rs391, 1, %rs278, %p216;
	add.s32 	%r444, %r444, 1024;
$L__BB5_13:
	and.b32  	%r208, %r5, 3;
	setp.eq.s32 	%p218, %r208, 0;
	@%p218 bra 	$L__BB5_18;
	setp.eq.s32 	%p219, %r208, 1;
	@%p219 bra 	$L__BB5_16;
	cvt.u64.u32 	%rd361, %r444;
	mul.wide.u32 	%rd362, %r444, 4;
	add.s64 	%rd363, %rd2, %rd362;
	add.s64 	%rd364, %rd3, %rd362;
	add.s64 	%rd365, %rd119, %rd361;
	ld.global.f32 	%f75, [%rd363];
	ld.global.f32 	%f76, [%rd364];
	setp.neu.f32 	%p220, %f75, %f76;
	selp.u16 	%rs280, 1, 0, %p220;
	and.b16  	%rs281, %rs391, 255;
	setp.ne.s16 	%p222, %rs281, 0;
	and.pred  	%p223, %p222, %p220;
	min.s64 	%rd366, %rd365, %rd440;
	setp.eq.s16 	%p224, %rs281, 0;
	selp.b64 	%rd367, %rd365, %rd440, %p224;
	selp.b16 	%rs282, %rs280, %rs391, %p224;
	selp.b64 	%rd368, %rd366, %rd367, %p223;
	selp.b16 	%rs283, 1, %rs282, %p223;
	and.b16  	%rs284, %rs283, 255;
	add.s32 	%r209, %r444, 256;
	cvt.u64.u32 	%rd369, %r209;
	add.s64 	%rd370, %rd119, %rd369;
	ld.global.f32 	%f77, [%rd363+1024];
	ld.global.f32 	%f78, [%rd364+1024];
	setp.neu.f32 	%p225, %f77, %f78;
	selp.u16 	%rs285, 1, 0, %p225;
	setp.ne.s16 	%p227, %rs284, 0;
	and.pred  	%p228, %p227, %p225;
	min.s64 	%rd371, %rd370, %rd368;
	setp.eq.s16 	%p229, %rs284, 0;
	selp.b64 	%rd372, %rd370, %rd368, %p229;
	selp.b16 	%rs286, %rs285, %rs283, %p229;
	selp.b64 	%rd440, %rd371, %rd372, %p228;
	selp.b16 	%rs391, 1, %rs286, %p228;
	add.s32 	%r444, %r444, 512;
$L__BB5_16:
	and.b32  	%r210, %r4, 256;
	setp.ne.s32 	%p230, %r210, 0;
	@%p230 bra 	$L__BB5_18;
	cvt.u64.u32 	%rd373, %r444;
	mul.wide.u32 	%rd374, %r444, 4;
	add.s64 	%rd375, %rd2, %rd374;
	add.s64 	%rd376, %rd3, %rd374;
	add.s64 	%rd377, %rd119, %rd373;
	ld.global.f32 	%f79, [%rd375];
	ld.global.f32 	%f80, [%rd376];
	setp.neu.f32 	%p231, %f79, %f80;
	selp.u16 	%rs287, 1, 0, %p231;
	and.b16  	%rs288, %rs391, 255;
	setp.ne.s16 	%p233, %rs288, 0;
	and.pred  	%p234, %p233, %p231;
	min.s64 	%rd378, %rd377, %rd440;
	setp.eq.s16 	%p235, %rs288, 0;
	selp.b64 	%rd379, %rd377, %rd440, %p235;
	selp.b16 	%rs289, %rs287, %rs391, %p235;
	selp.b64 	%rd440, %rd378, %rd379, %p234;
	selp.b16 	%rs391, 1, %rs289, %p234;
$L__BB5_18:
	setp.lt.u32 	%p236, %r44, 256;
	@%p236 bra 	$L__BB5_43;
	// begin inline asm
	mov.u32 %r329, %laneid;
	// end inline asm
	cvt.u32.u16 	%r350, %rs391;
	and.b32  	%r331, %r350, 255;
	mov.b32 	%r347, 1;
	mov.b32 	%r348, 31;
	mov.b32 	%r349, -1;
	// begin inline asm
	shfl.sync.down.b32 %r330, %r331, %r347, %r348, %r349;
	// end inline asm
	// begin inline asm
	shfl.sync.down.b32 %r335, %r336, %r347, %r348, %r349;
	// end inline asm
	mov.b64 	{%r341, %r346}, %rd440;
	// begin inline asm
	shfl.sync.down.b32 %r340, %r341, %r347, %r348, %r349;
	// end inline asm
	// begin inline asm
	shfl.sync.down.b32 %r345, %r346, %r347, %r348, %r349;
	// end inline asm
	mov.b64 	%rd19, {%r340, %r345};
	cvt.u16.u32 	%rs15, %r330;
	setp.gt.s32 	%p286, %r329, 30;
	@%p286 bra 	$L__BB5_23;
	and.b16  	%rs331, %rs391, 255;
	setp.eq.s16 	%p287, %rs331, 0;
	and.b16  	%rs332, %rs15, 255;
	setp.eq.s16 	%p288, %rs332, 0;
	or.pred  	%p289, %p287, %p288;
	@%p289 bra 	$L__BB5_22;
	min.s64 	%rd440, %rd19, %rd440;
	mov.b16 	%rs391, 1;
	bra.uni 	$L__BB5_23;
$L__BB5_22:
	setp.eq.s16 	%p290, %rs331, 0;
	selp.b64 	%rd440, %rd19, %rd440, %p290;
	selp.b16 	%rs391, %rs15, %rs391, %p290;
$L__BB5_23:
	cvt.u32.u16 	%r371, %rs391;
	and.b32  	%r352, %r371, 255;
	mov.b32 	%r368, 2;
	mov.b32 	%r369, 31;
	mov.b32 	%r370, -1;
	// begin inline asm
	shfl.sync.down.b32 %r351, %r352, %r368, %r369, %r370;
	// end inline asm
	// begin inline asm
	shfl.sync.down.b32 %r356, %r357, %r368, %r369, %r370;
	// end inline asm
	mov.b64 	{%r362, %r367}, %rd440;
	// begin inline asm
	shfl.sync.down.b32 %r361, %r362, %r368, %r369, %r370;
	// end inline asm
	// begin inline asm
	shfl.sync.down.b32 %r366, %r367, %r368, %r369, %r370;
	// end inline asm
	mov.b64 	%rd23, {%r361, %r366};
	cvt.u16.u32 	%rs18, %r351;
	setp.gt.s32 	%p291, %r329, 29;
	@%p291 bra 	$L__BB5_27;
	and.b16  	%rs335, %rs391, 255;
	setp.eq.s16 	%p292, %rs335, 0;
	and.b16  	%rs336, %rs18, 255;
	setp.eq.s16 	%p293, %rs336, 0;
	or.pred  	%p294, %p292, %p293;
	@%p294 bra 	$L__BB5_26;
	min.s64 	%rd440, %rd23, %rd440;
	mov.b16 	%rs391, 1;
	bra.uni 	$L__BB5_27;
$L__BB5_26:
	setp.eq.s16 	%p295, %rs335, 0;
	selp.b64 	%rd440, %rd23, %rd440, %p295;
	selp.b16 	%rs391, %rs18, %rs391, %p295;
$L__BB5_27:
	cvt.u32.u16 	%r392, %rs391;
	and.b32  	%r373, %r392, 255;
	mov.b32 	%r389, 4;
	mov.b32 	%r390, 31;
	mov.b32 	%r391, -1;
	// begin inline asm
	shfl.sync.down.b32 %r372, %r373, %r389, %r390, %r391;
	// end inline asm
	// begin inline asm
	shfl.sync.down.b32 %r377, %r378, %r389, %r390, %r391;
	// end inline asm
	mov.b64 	{%r383, %r388}, %rd440;
	// begin inline asm
	shfl.sync.down.b32 %r382, %r383, %r389, %r390, %r391;
	// end inline asm
	// begin inline asm
	shfl.sync.down.b32 %r387, %r388, %r389, %r390, %r391;
	// end inline asm
	mov.b64 	%rd27, {%r382, %r387};
	cvt.u16.u32 	%rs21, %r372;
	setp.gt.s32 	%p296, %r329, 27;
	@%p296 bra 	$L__BB5_31;
	and.b16  	%rs339, %rs391, 255;
	setp.eq.s16 	%p297, %rs339, 0;
	and.b16  	%rs340, %rs21, 255;
	setp.eq.s16 	%p298, %rs340, 0;
	or.pred  	%p299, %p297, %p298;
	@%p299 bra 	$L__BB5_30;
	min.s64 	%rd440, %rd27, %rd440;
	mov.b16 	%rs391, 1;
	bra.uni 	$L__BB5_31;
$L__BB5_30:
	setp.eq.s16 	%p300, %rs339, 0;
	selp.b16 	%rs391, %rs21, %rs391, %p300;
	selp.b64 	%rd440, %rd27, %rd440, %p300;
$L__BB5_31:
	cvt.u32.u16 	%r413, %rs391;
	and.b32  	%r394, %r413, 255;
	mov.b32 	%r410, 8;
	mov.b32 	%r411, 31;
	mov.b32 	%r412, -1;
	// begin inline asm
	shfl.sync.down.b32 %r393, %r394, %r410, %r411, %r412;
	// end inline asm
	// begin inline asm
	shfl.sync.down.b32 %r398, %r399, %r410, %r411, %r412;
	// end inline asm
	mov.b64 	{%r404, %r409}, %rd440;
	// begin inline asm
	shfl.sync.down.b32 %r403, %r404, %r410, %r411, %r412;
	// end inline asm
	// begin inline asm
	shfl.sync.down.b32 %r408, %r409, %r410, %r411, %r412;
	// end inline asm
	mov.b64 	%rd31, {%r403, %r408};
	cvt.u16.u32 	%rs24, %r393;
	setp.gt.s32 	%p301, %r329, 23;
	@%p301 bra 	$L__BB5_35;
	and.b16  	%rs343, %rs391, 255;
	setp.eq.s16 	%p302, %rs343, 0;
	and.b16  	%rs344, %rs24, 255;
	setp.eq.s16 	%p303, %rs344, 0;
	or.pred  	%p304, %p302, %p303;
	@%p304 bra 	$L__BB5_34;
	min.s64 	%rd440, %rd31, %rd440;
	mov.b16 	%rs391, 1;
	bra.uni 	$L__BB5_35;
$L__BB5_34:
	setp.eq.s16 	%p305, %rs343, 0;
	selp.b16 	%rs391, %rs24, %rs391, %p305;
	selp.b64 	%rd440, %rd31, %rd440, %p305;
$L__BB5_35:
	cvt.u32.u16 	%r434, %rs391;
	and.b32  	%r415, %r434, 255;
	mov.b32 	%r431, 16;
	mov.b32 	%r432, 31;
	mov.b32 	%r433, -1;
	// begin inline asm
	shfl.sync.down.b32 %r414, %r415, %r431, %r432, %r433;
	// end inline asm
	// begin inline asm
	shfl.sync.down.b32 %r419, %r420, %r431, %r432, %r433;
	// end inline asm
	mov.b64 	{%r425, %r430}, %rd440;
	// begin inline asm
	shfl.sync.down.b32 %r424, %r425, %r431, %r432, %r433;
	// end inline asm
	// begin inline asm
	shfl.sync.down.b32 %r429, %r430, %r431, %r432, %r433;
	// end inline asm
	mov.b64 	%rd35, {%r424, %r429};
	cvt.u16.u32 	%rs27, %r414;
	setp.gt.s32 	%p306, %r329, 15;
	@%p306 bra 	$L__BB5_39;
	and.b16  	%rs347, %rs391, 255;
	setp.eq.s16 	%p307, %rs347, 0;
	and.b16  	%rs348, %rs27, 255;
	setp.eq.s16 	%p308, %rs348, 0;
	or.pred  	%p309, %p307, %p308;
	@%p309 bra 	$L__BB5_38;
	min.s64 	%rd440, %rd35, %rd440;
	mov.b16 	%rs391, 1;
	bra.uni 	$L__BB5_39;
$L__BB5_38:
	setp.eq.s16 	%p310, %rs347, 0;
	selp.b16 	%rs391, %rs27, %rs391, %p310;
	selp.b64 	%rd440, %rd35, %rd440, %p310;
$L__BB5_39:
	setp.ne.s32 	%p311, %r329, 0;
	@%p311 bra 	$L__BB5_41;
	shr.u32 	%r435, %r1, 1;
	and.b32  	%r436, %r435, 496;
	mov.u32 	%r437, _ZZN3cub18CUB_300001_SM_10006detail6reduce28DeviceReduceSingleTileKernelINS2_10policy_hubIN4cuda3std3__45tupleIJblEEEjN6thrust24THRUST_300001_SM_1000_NS8cuda_cub9__find_if7functorIS9_EEE10Policy1000ENSB_12zip_iteratorINS8_IJNSD_26transform_input_iterator_tIbNSC_6detail35transform_pair_of_input_iterators_tIbNSB_10device_ptrIfEESN_NS7_8equal_toIfEEEENS7_10__not_fn_tINS7_10__identityEEEEENSB_17counting_iteratorIlNSB_11use_defaultESW_SW_EEEEEEEPS9_jSF_S9_S9_SS_EEvT0_T1_T2_T3_T4_T6_E12temp_storage;
	add.s32 	%r438, %r437, %r436;
	st.shared.u8 	[%r438+8], %rs391;
	st.shared.u64 	[%r438+16], %rd440;
$L__BB5_41:
	bar.sync 	0;
	setp.ne.s32 	%p312, %r1, 0;
	@%p312 bra 	$L__BB5_125;
	ld.shared.u8 	%rs351, [_ZZN3cub18CUB_300001_SM_10006detail6reduce28DeviceReduceSingleTileKernelINS2_10policy_hubIN4cuda3std3__45tupleIJblEEEjN6thrust24THRUST_300001_SM_1000_NS8cuda_cub9__find_if7functorIS9_EEE10Policy1000ENSB_12zip_iteratorINS8_IJNSD_26transform_input_iterator_tIbNSC_6detail35transform_pair_of_input_iterators_tIbNSB_10device_ptrIfEESN_NS7_8equal_toIfEEEENS7_10__not_fn_tINS7_10__identityEEEEENSB_17counting_iteratorIlNSB_11use_defaultESW_SW_EEEEEEEPS9_jSF_S9_S9_SS_EEvT0_T1_T2_T3_T4_T6_E12temp_storage+24];
	ld.shared.u64 	%rd401, [_ZZN3cub18CUB_300001_SM_10006detail6reduce28DeviceReduceSingleTileKernelINS2_10policy_hubIN4cuda3std3__45tupleIJblEEEjN6thrust24THRUST_300001_SM_1000_NS8cuda_cub9__find_if7functorIS9_EEE10Policy1000ENSB_12zip_iteratorINS8_IJNSD_26transform_input_iterator_tIbNSC_6detail35transform_pair_of_input_iterators_tIbNSB_10device_ptrIfEESN_NS7_8equal_toIfEEEENS7_10__not_fn_tINS7_10__identityEEEEENSB_17counting_iteratorIlNSB_11use_defaultESW_SW_EEEEEEEPS9_jSF_S9_S9_SS_EEvT0_T1_T2_T3_T4_T6_E12temp_storage+32];
	and.b16  	%rs352, %rs391, 255;
	setp.eq.s16 	%p313, %rs352, 0;
	setp.eq.s16 	%p314, %rs351, 0;
	min.s64 	%rd402, %rd401, %rd440;
	selp.b16 	%rs353, %rs391, 1, %p314;
	selp.b16 	%rs354, %rs351, %rs353, %p313;
	and.b16  	%rs355, %rs354, 255;
	selp.b64 	%rd403, %rd440, %rd402, %p314;
	selp.b64 	%rd404, %rd401, %rd403, %p313;
	ld.shared.u8 	%rs356, [_ZZN3cub18CUB_300001_SM_10006detail6reduce28DeviceReduceSingleTileKernelINS2_10policy_hubIN4cuda3std3__45tupleIJblEEEjN6thrust24THRUST_300001_SM_1000_NS8cuda_cub9__find_if7functorIS9_EEE10Policy1000ENSB_12zip_iteratorINS8_IJNSD_26transform_input_iterator_tIbNSC_6detail35transform_pair_of_input_iterators_tIbNSB_10device_ptrIfEESN_NS7_8equal_toIfEEEENS7_10__not_fn_tINS7_10__identityEEEEENSB_17counting_iteratorIlNSB_11use_defaultESW_SW_EEEEEEEPS9_jSF_S9_S9_SS_EEvT0_T1_T2_T3_T4_T6_E12temp_storage+40];
	ld.shared.u64 	%rd405, [_ZZN3cub18CUB_300001_SM_10006detail6reduce28DeviceReduceSingleTileKernelINS2_10policy_hubIN4cuda3std3__45tupleIJblEEEjN6thrust24THRUST_300001_SM_1000_NS8cuda_cub9__find_if7functorIS9_EEE10Policy1000ENSB_12zip_iteratorINS8_IJNSD_26transform_input_iterator_tIbNSC_6detail35transform_pair_of_input_iterators_tIbNSB_10device_ptrIfEESN_NS7_8equal_toIfEEEENS7_10__not_fn_tINS7_10__identityEEEEENSB_17counting_iteratorIlNSB_11use_defaultESW_SW_EEEEEEEPS9_jSF_S9_S9_SS_EEvT0_T1_T2_T3_T4_T6_E12temp_storage+48];
	setp.eq.s16 	%p315, %rs355, 0;
	setp.eq.s16 	%p316, %rs356, 0;
	min.s64 	%rd406, %rd405, %rd404;
	selp.b16 	%rs357, %rs354, 1, %p316;
	selp.b16 	%rs358, %rs356, %rs357, %p315;
	and.b16  	%rs359, %rs358, 255;
	selp.b64 	%rd407, %rd404, %rd406, %p316;
	selp.b64 	%rd408, %rd405, %rd407, %p315;
	ld.shared.u8 	%rs360, [_ZZN3cub18CUB_300001_SM_10006detail6reduce28DeviceReduceSingleTileKernelINS2_10policy_hubIN4cuda3std3__45tupleIJblEEEjN6thrust24THRUST_300001_SM_1000_NS8cuda_cub9__find_if7functorIS9_EEE10Policy1000ENSB_12zip_iteratorINS8_IJNSD_26transform_input_iterator_tIbNSC_6detail35transform_pair_of_input_iterators_tIbNSB_10device_ptrIfEESN_NS7_8equal_toIfEEEENS7_10__not_fn_tINS7_10__identityEEEEENSB_17counting_iteratorIlNSB_11use_defaultESW_SW_EEEEEEEPS9_jSF_S9_S9_SS_EEvT0_T1_T2_T3_T4_T6_E12temp_storage+56];
	ld.shared.u64 	%rd409, [_ZZN3cub18CUB_300001_SM_10006detail6reduce28DeviceReduceSingleTileKernelINS2_10policy_hubIN4cuda3std3__45tupleIJblEEEjN6thrust24THRUST_300001_SM_1000_NS8cuda_cub9__find_if7functorIS9_EEE10Policy1000ENSB_12zip_iteratorINS8_IJNSD_26transform_input_iterator_tIbNSC_6detail35transform_pair_of_input_iterators_tIbNSB_10device_ptrIfEESN_NS7_8equal_toIfEEEENS7_10__not_fn_tINS7_10__identityEEEEENSB_17counting_iteratorIlNSB_11use_defaultESW_SW_EEEEEEEPS9_jSF_S9_S9_SS_EEvT0_T1_T2_T3_T4_T6_E12temp_storage+64];
	setp.eq.s16 	%p317, %rs359, 0;
	setp.eq.s16 	%p318, %rs360, 0;
	min.s64 	%rd410, %rd409, %rd408;
	selp.b16 	%rs361, %rs358, 1, %p318;
	selp.b16 	%rs362, %rs360, %rs361, %p317;
	and.b16  	%rs363, %rs362, 255;
	selp.b64 	%rd411, %rd408, %rd410, %p318;
	selp.b64 	%rd412, %rd409, %rd411, %p317;
	ld.shared.u8 	%rs364, [_ZZN3cub18CUB_300001_SM_10006detail6reduce28DeviceReduceSingleTileKernelINS2_10policy_hubIN4cuda3std3__45tupleIJblEEEjN6thrust24THRUST_300001_SM_1000_NS8cuda_cub9__find_if7functorIS9_EEE10Policy1000ENSB_12zip_iteratorINS8_IJNSD_26transform_input_iterator_tIbNSC_6detail35transform_pair_of_input_iterators_tIbNSB_10device_ptrIfEESN_NS7_8equal_toIfEEEENS7_10__not_fn_tINS7_10__identityEEEEENSB_17counting_iteratorIlNSB_11use_defaultESW_SW_EEEEEEEPS9_jSF_S9_S9_SS_EEvT0_T1_T2_T3_T4_T6_E12temp_storage+72];
	ld.shared.u64 	%rd413, [_ZZN3cub18CUB_300001_SM_10006detail6reduce28DeviceReduceSingleTileKernelINS2_10policy_hubIN4cuda3std3__45tupleIJblEEEjN6thrust24THRUST_300001_SM_1000_NS8cuda_cub9__find_if7functorIS9_EEE10Policy1000ENSB_12zip_iteratorINS8_IJNSD_26transform_input_iterator_tIbNSC_6detail35transform_pair_of_input_iterators_tIbNSB_10device_ptrIfEESN_NS7_8equal_toIfEEEENS7_10__not_fn_tINS7_10__identityEEEEENSB_17counting_iteratorIlNSB_11use_defaultESW_SW_EEEEEEEPS9_jSF_S9_S9_SS_EEvT0_T1_T2_T3_T4_T6_E12temp_storage+80];
	setp.eq.s16 	%p319, %rs363, 0;
	setp.eq.s16 	%p320, %rs364, 0;
	min.s64 	%rd414, %rd413, %rd412;
	selp.b16 	%rs365, %rs362, 1, %p320;
	selp.b16 	%rs366, %rs364, %rs365, %p319;
	and.b16  	%rs367, %rs366, 255;
	selp.b64 	%rd415, %rd412, %rd414, %p320;
	selp.b64 	%rd416, %rd413, %rd415, %p319;
	ld.shared.u8 	%rs368, [_ZZN3cub18CUB_300001_SM_10006detail6reduce28DeviceReduceSingleTileKernelINS2_10policy_hubIN4cuda3std3__45tupleIJblEEEjN6thrust24THRUST_300001_SM_1000_NS8cuda_cub9__find_if7functorIS9_EEE10Policy1000ENSB_12zip_iteratorINS8_IJNSD_26transform_input_iterator_tIbNSC_6detail35transform_pair_of_input_iterators_tIbNSB_10device_ptrIfEESN_NS7_8equal_toIfEEEENS7_10__not_fn_tINS7_10__identityEEEEENSB_17counting_iteratorIlNSB_11use_defaultESW_SW_EEEEEEEPS9_jSF_S9_S9_SS_EEvT0_T1_T2_T3_T4_T6_E12temp_storage+88];
	ld.shared.u64 	%rd417, [_ZZN3cub18CUB_300001_SM_10006detail6reduce28DeviceReduceSingleTileKernelINS2_10policy_hubIN4cuda3std3__45tupleIJblEEEjN6thrust24THRUST_300001_SM_1000_NS8cuda_cub9__find_if7functorIS9_EEE10Policy1000ENSB_12zip_iteratorINS8_IJNSD_26transform_input_iterator_tIbNSC_6detail35transform_pair_of_input_iterators_tIbNSB_10device_ptrIfEESN_NS7_8equal_toIfEEEENS7_10__not_fn_tINS7_10__identityEEEEENSB_17counting_iteratorIlNSB_11use_defaultESW_SW_EEEEEEEPS9_jSF_S9_S9_SS_EEvT0_T1_T2_T3_T4_T6_E12temp_storage+96];
	setp.eq.s16 	%p321, %rs367, 0;
	setp.eq.s16 	%p322, %rs368, 0;
	min.s64 	%rd418, %rd417, %rd416;
	selp.b16 	%rs369, %rs366, 1, %p322;
	selp.b16 	%rs370, %rs368, %rs369, %p321;
	and.b16  	%rs371, %rs370, 255;
	selp.b64 	%rd419, %rd416, %rd418, %p322;
	selp.b64 	%rd420, %rd417, %rd419, %p321;
	ld.shared.u8 	%rs372, [_ZZN3cub18CUB_300001_SM_10006detail6reduce28DeviceReduceSingleTileKernelINS2_10policy_hubIN4cuda3std3__45tupleIJblEEEjN6thrust24THRUST_300001_SM_1000_NS8cuda_cub9__find_if7functorIS9_EEE10Policy1000ENSB_12zip_iteratorINS8_IJNSD_26transform_input_iterator_tIbNSC_6detail35transform_pair_of_input_iterators_tIbNSB_10device_ptrIfEESN_NS7_8equal_toIfEEEENS7_10__not_fn_tINS7_10__identityEEEEENSB_17counting_iteratorIlNSB_11use_defaultESW_SW_EEEEEEEPS9_jSF_S9_S9_SS_EEvT0_T1_T2_T3_T4_T6_E12temp_storage+104];
	ld.shared.u64 	%rd421, [_ZZN3cub18CUB_300001_SM_10006detail6reduce28DeviceReduceSingleTileKernelINS2_10policy_hubIN4cuda3std3__45tupleIJblEEEjN6thrust24THRUST_300001_SM_1000_NS8cuda_cub9__find_if7functorIS9_EEE10Policy1000ENSB_12zip_iteratorINS8_IJNSD_26transform_input_iterator_tIbNSC_6detail35transform_pair_of_input_iterators_tIbNSB_10device_ptrIfEESN_NS7_8equal_toIfEEEENS7_10__not_fn_tINS7_10__identityEEEEENSB_17counting_iteratorIlNSB_11use_defaultESW_SW_EEEEEEEPS9_jSF_S9_S9_SS_EEvT0_T1_T2_T3_T4_T6_E12temp_storage+112];
	setp.eq.s16 	%p323, %rs371, 0;
	setp.eq.s16 	%p324, %rs372, 0;
	min.s64 	%rd422, %rd421, %rd420;
	selp.b16 	%rs373, %rs370, 1, %p324;
	selp.b16 	%rs374, %rs372, %rs373, %p323;
	and.b16  	%rs375, %rs374, 255;
	selp.b64 	%rd423, %rd420, %rd422, %p324;
	selp.b64 	%rd424, %rd421, %rd423, %p323;
	ld.shared.u8 	%rs376, [_ZZN3cub18CUB_300001_SM_10006detail6reduce28DeviceReduceSingleTileKernelINS2_10policy_hubIN4cuda3std3__45tupleIJblEEEjN6thrust24THRUST_300001_SM_1000_NS8cuda_cub9__find_if7functorIS9_EEE10Policy1000ENSB_12zip_iteratorINS8_IJNSD_26transform_input_iterator_tIbNSC_6detail35transform_pair_of_input_iterators_tIbNSB_10device_ptrIfEESN_NS7_8equal_toIfEEEENS7_10__not_fn_tINS7_10__identityEEEEENSB_17counting_iteratorIlNSB_11use_defaultESW_SW_EEEEEEEPS9_jSF_S9_S9_SS_EEvT0_T1_T2_T3_T4_T6_E12temp_storage+120];
	ld.shared.u64 	%rd425, [_ZZN3cub18CUB_300001_SM_10006detail6reduce28DeviceReduceSingleTileKernelINS2_10policy_hubIN4cuda3std3__45tupleIJblEEEjN6thrust24THRUST_300001_SM_1000_NS8cuda_cub9__find_if7functorIS9_EEE10Policy1000ENSB_12zip_iteratorINS8_IJNSD_26transform_input_iterator_tIbNSC_6detail35transform_pair_of_input_iterators_tIbNSB_10device_ptrIfEESN_NS7_8equal_toIfEEEENS7_10__not_fn_tINS7_10__identityEEEEENSB_17counting_iteratorIlNSB_11use_defaultESW_SW_EEEEEEEPS9_jSF_S9_S9_SS_EEvT0_T1_T2_T3_T4_T6_E12temp_storage+128];
	setp.eq.s16 	%p325, %rs375, 0;
	setp.eq.s16 	%p326, %rs376, 0;
	min.s64 	%rd426, %rd425, %rd424;
	selp.b16 	%rs377, %rs374, 1, %p326;
	selp.b16 	%rs391, %rs376, %rs377, %p325;
	selp.b64 	%rd427, %rd424, %rd426, %p326;
	selp.b64 	%rd440, %rd425, %rd427, %p325;
	bra.uni 	$L__BB5_125;
$L__BB5_43:
	// begin inline asm
	mov.u32 %r211, %laneid;
	// end inline asm
	and.b32  	%r232, %r1, 992;
	add.s32 	%r233, %r232, 32;
	setp.gt.u32 	%p237, %r233, %r44;
	not.b32 	%r234, %r232;
	add.s32 	%r235, %r44, %r234;
	selp.b32 	%r230, %r235, 31, %p237;
	cvt.u32.u16 	%r236, %rs391;
	and.b32  	%r213, %r236, 255;
	mov.b32 	%r229, 1;
	mov.b32 	%r231, -1;
	// begin inline asm
	shfl.sync.down.b32 %r212, %r213, %r229, %r230, %r231;
	// end inline asm
	// begin inline asm
	shfl.sync.down.b32 %r217, %r218, %r229, %r230, %r231;
	// end inline asm
	mov.b64 	{%r223, %r228}, %rd440;
	// begin inline asm
	shfl.sync.down.b32 %r222, %r223, %r229, %r230, %r231;
	// end inline asm
	// begin inline asm
	shfl.sync.down.b32 %r227, %r228, %r229, %r230, %r231;
	// end inline asm
	mov.b64 	%rd40, {%r222, %r227};
	cvt.u16.u32 	%rs31, %r212;
	setp.ge.s32 	%p238, %r211, %r230;
	@%p238 bra 	$L__BB5_47;
	and.b16  	%rs290, %rs391, 255;
	setp.eq.s16 	%p239, %rs290, 0;
	and.b16  	%rs291, %rs31, 255;
	setp.eq.s16 	%p240, %rs291, 0;
	or.pred  	%p241, %p239, %p240;
	@%p241 bra 	$L__BB5_46;
	min.s64 	%rd440, %rd40, %rd440;
	mov.b16 	%rs391, 1;
	bra.uni 	$L__BB5_47;
$L__BB5_46:
	setp.eq.s16 	%p242, %rs290, 0;
	selp.b16 	%rs391, %rs31, %rs391, %p242;
	selp.b64 	%rd440, %rd40, %rd440, %p242;
$L__BB5_47:
	cvt.u32.u16 	%r257, %rs391;
	and.b32  	%r238, %r257, 255;
	mov.b32 	%r254, 2;
	mov.b32 	%r256, -1;
	// begin inline asm
	shfl.sync.down.b32 %r237, %r238, %r254, %r230, %r256;
	// end inline asm
	// begin inline asm
	shfl.sync.down.b32 %r242, %r243, %r254, %r230, %r256;
	// end inline asm
	mov.b64 	{%r248, %r253}, %rd440;
	// begin inline asm
	shfl.sync.down.b32 %r247, %r248, %r254, %r230, %r256;
	// end inline asm
	// begin inline asm
	shfl.sync.down.b32 %r252, %r253, %r254, %r230, %r256;
	// end inline asm
	mov.b64 	%rd44, {%r247, %r252};
	cvt.u16.u32 	%rs34, %r237;
	add.s32 	%r258, %r211, 2;
	setp.gt.s32 	%p243, %r258, %r230;
	@%p243 bra 	$L__BB5_51;
	and.b16  	%rs294, %rs391, 255;
	setp.eq.s16 	%p244, %rs294, 0;
	and.b16  	%rs295, %rs34, 255;
	setp.eq.s16 	%p245, %rs295, 0;
	or.pred  	%p246, %p244, %p245;
	@%p246 bra 	$L__BB5_50;
	min.s64 	%rd440, %rd44, %rd440;
	mov.b16 	%rs391, 1;
	bra.uni 	$L__BB5_51;
$L__BB5_50:
	setp.eq.s16 	%p247, %rs294, 0;
	selp.b16 	%rs391, %rs34, %rs391, %p247;
	selp.b64 	%rd440, %rd44, %rd440, %p247;
$L__BB5_51:
	cvt.u32.u16 	%r279, %rs391;
	and.b32  	%r260, %r279, 255;
	mov.b32 	%r276, 4;
	mov.b32 	%r278, -1;
	// begin inline asm
	shfl.sync.down.b32 %r259, %r260, %r276, %r230, %r278;
	// end inline asm
	// begin inline asm
	shfl.sync.down.b32 %r264, %r265, %r276, %r230, %r278;
	// end inline asm
	mov.b64 	{%r270, %r275}, %rd440;
	// begin inline asm
	shfl.sync.down.b32 %r269, %r270, %r276, %r230, %r278;
	// end inline asm
	// begin inline asm
	shfl.sync.down.b32 %r274, %r275, %r276, %r230, %r278;
	// end inline asm
	mov.b64 	%rd48, {%r269, %r274};
	cvt.u16.u32 	%rs37, %r259;
	add.s32 	%r280, %r211, 4;
	setp.gt.s32 	%p248, %r280, %r230;
	@%p248 bra 	$L__BB5_55;
	and.b16  	%rs298, %rs391, 255;
	setp.eq.s16 	%p249, %rs298, 0;
	and.b16  	%rs299, %rs37, 255;
	setp.eq.s16 	%p250, %rs299, 0;
	or.pred  	%p251, %p249, %p250;
	@%p251 bra 	$L__BB5_54;
	min.s64 	%rd440, %rd48, %rd440;
	mov.b16 	%rs391, 1;
	bra.uni 	$L__BB5_55;
$L__BB5_54:
	setp.eq.s16 	%p252, %rs298, 0;
	selp.b16 	%rs391, %rs37, %rs391, %p252;
	selp.b64 	%rd440, %rd48, %rd440, %p252;
$L__BB5_55:
	cvt.u32.u16 	%r301, %rs391;
	and.b32  	%r282, %r301, 255;
	mov.b32 	%r298, 8;
	mov.b32 	%r300, -1;
	// begin inline asm
	shfl.sync.down.b32 %r281, %r282, %r298, %r230, %r300;
	// end inline asm
	// begin inline asm
	shfl.sync.down.b32 %r286, %r287, %r298, %r230, %r300;
	// end inline asm
	mov.b64 	{%r292, %r297}, %rd440;
	// begin inline asm
	shfl.sync.down.b32 %r291, %r292, %r298, %r230, %r300;
	// end inline asm
	// begin inline asm
	shfl.sync.down.b32 %r296, %r297, %r298, %r230, %r300;
	// end inline asm
	mov.b64 	%rd52, {%r291, %r296};
	cvt.u16.u32 	%rs40, %r281;
	add.s32 	%r302, %r211, 8;
	setp.gt.s32 	%p253, %r302, %r230;
	@%p253 bra 	$L__BB5_59;
	and.b16  	%rs302, %rs391, 255;
	setp.eq.s16 	%p254, %rs302, 0;
	and.b16  	%rs303, %rs40, 255;
	setp.eq.s16 	%p255, %rs303, 0;
	or.pred  	%p256, %p254, %p255;
	@%p256 bra 	$L__BB5_58;
	min.s64 	%rd440, %rd52, %rd440;
	mov.b16 	%rs391, 1;
	bra.uni 	$L__BB5_59;
$L__BB5_58:
	setp.eq.s16 	%p257, %rs302, 0;
	selp.b16 	%rs391, %rs40, %rs391, %p257;
	selp.b64 	%rd440, %rd52, %rd440, %p257;
$L__BB5_59:
	cvt.u32.u16 	%r323, %rs391;
	and.b32  	%r304, %r323, 255;
	mov.b32 	%r320, 16;
	mov.b32 	%r322, -1;
	// begin inline asm
	shfl.sync.down.b32 %r303, %r304, %r320, %r230, %r322;
	// end inline asm
	// begin inline asm
	shfl.sync.down.b32 %r308, %r309, %r320, %r230, %r322;
	// end inline asm
	mov.b64 	{%r314, %r319}, %rd440;
	// begin inline asm
	shfl.sync.down.b32 %r313, %r314, %r320, %r230, %r322;
	// end inline asm
	// begin inline asm
	shfl.sync.down.b32 %r318, %r319, %r320, %r230, %r322;
	// end inline asm
	mov.b64 	%rd56, {%r313, %r318};
	cvt.u16.u32 	%rs43, %r303;
	add.s32 	%r324, %r211, 16;
	setp.gt.s32 	%p258, %r324, %r230;
	@%p258 bra 	$L__BB5_63;
	and.b16  	%rs306, %rs391, 255;
	setp.eq.s16 	%p259, %rs306, 0;
	and.b16  	%rs307, %rs43, 255;
	setp.eq.s16 	%p260, %rs307, 0;
	or.pred  	%p261, %p259, %p260;
	@%p261 bra 	$L__BB5_62;
	min.s64 	%rd440, %rd56, %rd440;
	mov.b16 	%rs391, 1;
	bra.uni 	$L__BB5_63;
$L__BB5_62:
	setp.eq.s16 	%p262, %rs306, 0;
	selp.b16 	%rs391, %rs43, %rs391, %p262;
	selp.b64 	%rd440, %rd56, %rd440, %p262;
$L__BB5_63:
	setp.ne.s32 	%p263, %r211, 0;
	@%p263 bra 	$L__BB5_65;
	shr.u32 	%r325, %r1, 1;
	and.b32  	%r326, %r325, 496;
	mov.u32 	%r327, _ZZN3cub18CUB_300001_SM_10006detail6reduce28DeviceReduceSingleTileKernelINS2_10policy_hubIN4cuda3std3__45tupleIJblEEEjN6thrust24THRUST_300001_SM_1000_NS8cuda_cub9__find_if7functorIS9_EEE10Policy1000ENSB_12zip_iteratorINS8_IJNSD_26transform_input_iterator_tIbNSC_6detail35transform_pair_of_input_iterators_tIbNSB_10device_ptrIfEESN_NS7_8equal_toIfEEEENS7_10__not_fn_tINS7_10__identityEEEEENSB_17counting_iteratorIlNSB_11use_defaultESW_SW_EEEEEEEPS9_jSF_S9_S9_SS_EEvT0_T1_T2_T3_T4_T6_E12temp_storage;
	add.s32 	%r328, %r327, %r326;
	st.shared.u8 	[%r328+8], %rs391;
	st.shared.u64 	[%r328+16], %rd440;
$L__BB5_65:
	bar.sync 	0;
	setp.ne.s32 	%p264, %r1, 0;
	@%p264 bra 	$L__BB5_125;
	setp.lt.u32 	%p265, %r44, 33;
	@%p265 bra 	$L__BB5_68;
	ld.shared.u8 	%rs310, [_ZZN3cub18CUB_300001_SM_10006detail6reduce28DeviceReduceSingleTileKernelINS2_10policy_hubIN4cuda3std3__45tupleIJblEEEjN6thrust24THRUST_300001_SM_1000_NS8cuda_cub9__find_if7functorIS9_EEE10Policy1000ENSB_12zip_iteratorINS8_IJNSD_26transform_input_iterator_tIbNSC_6detail35transform_pair_of_input_iterators_tIbNSB_10device_ptrIfEESN_NS7_8equal_toIfEEEENS7_10__not_fn_tINS7_10__identityEEEEENSB_17counting_iteratorIlNSB_11use_defaultESW_SW_EEEEEEEPS9_jSF_S9_S9_SS_EEvT0_T1_T2_T3_T4_T6_E12temp_storage+24];
	ld.shared.u64 	%rd380, [_ZZN3cub18CUB_300001_SM_10006detail6reduce28DeviceReduceSingleTileKernelINS2_10policy_hubIN4cuda3std3__45tupleIJblEEEjN6thrust24THRUST_300001_SM_1000_NS8cuda_cub9__find_if7functorIS9_EEE10Policy1000ENSB_12zip_iteratorINS8_IJNSD_26transform_input_iterator_tIbNSC_6detail35transform_pair_of_input_iterators_tIbNSB_10device_ptrIfEESN_NS7_8equal_toIfEEEENS7_10__not_fn_tINS7_10__identityEEEEENSB_17counting_iteratorIlNSB_11use_defaultESW_SW_EEEEEEEPS9_jSF_S9_S9_SS_EEvT0_T1_T2_T3_T4_T6_E12temp_storage+32];
	and.b16  	%rs311, %rs391, 255;
	setp.eq.s16 	%p266, %rs311, 0;
	setp.eq.s16 	%p267, %rs310, 0;
	min.s64 	%rd381, %rd380, %rd440;
	selp.b16 	%rs312, %rs391, 1, %p267;
	selp.b16 	%rs391, %rs310, %rs312, %p266;
	selp.b64 	%rd382, %rd440, %rd381, %p267;
	selp.b64 	%rd440, %rd380, %rd382, %p266;
$L__BB5_68:
	setp.lt.u32 	%p268, %r44, 65;
	@%p268 bra 	$L__BB5_70;
	ld.shared.u8 	%rs313, [_ZZN3cub18CUB_300001_SM_10006detail6reduce28DeviceReduceSingleTileKernelINS2_10policy_hubIN4cuda3std3__45tupleIJblEEEjN6thrust24THRUST_300001_SM_1000_NS8cuda_cub9__find_if7functorIS9_EEE10Policy1000ENSB_12zip_iteratorINS8_IJNSD_26transform_input_iterator_tIbNSC_6detail35transform_pair_of_input_iterators_tIbNSB_10device_ptrIfEESN_NS7_8equal_toIfEEEENS7_10__not_fn_tINS7_10__identityEEEEENSB_17counting_iteratorIlNSB_11use_defaultESW_SW_EEEEEEEPS9_jSF_S9_S9_SS_EEvT0_T1_T2_T3_T4_T6_E12temp_storage+40];
	ld.shared.u64 	%rd383, [_ZZN3cub18CUB_300001_SM_10006detail6reduce28DeviceReduceSingleTileKernelINS2_10policy_hubIN4cuda3std3__45tupleIJblEEEjN6thrust24THRUST_300001_SM_1000_NS8cuda_cub9__find_if7functorIS9_EEE10Policy1000ENSB_12zip_iteratorINS8_IJNSD_26transform_input_iterator_tIbNSC_6detail35transform_pair_of_input_iterators_tIbNSB_10device_ptrIfEESN_NS7_8equal_toIfEEEENS7_10__not_fn_tINS7_10__identityEEEEENSB_17counting_iteratorIlNSB_11use_defaultESW_SW_EEEEEEEPS9_jSF_S9_S9_SS_EEvT0_T1_T2_T3_T4_T6_E12temp_storage+48];
	and.b16  	%rs314, %rs391, 255;
	setp.eq.s16 	%p269, %rs314, 0;
	setp.eq.s16 	%p270, %rs313, 0;
	min.s64 	%rd384, %rd383, %rd440;
	selp.b16 	%rs315, %rs391, 1, %p270;
	selp.b16 	%rs391, %rs313, %rs315, %p269;
	selp.b64 	%rd385, %rd440, %rd384, %p270;
	selp.b64 	%rd440, %rd383, %rd385, %p269;
$L__BB5_70:
	setp.lt.u32 	%p271, %r44, 97;
	@%p271 bra 	$L__BB5_72;
	ld.shared.u8 	%rs316, [_ZZN3cub18CUB_300001_SM_10006detail6reduce28DeviceReduceSingleTileKernelINS2_10policy_hubIN4cuda3std3__45tupleIJblEEEjN6thrust24THRUST_300001_SM_1000_NS8cuda_cub9__find_if7functorIS9_EEE10Policy1000ENSB_12zip_iteratorINS8_IJNSD_26transform_input_iterator_tIbNSC_6detail35transform_pair_of_input_iterators_tIbNSB_10device_ptrIfEESN_NS7_8equal_toIfEEEENS7_10__not_fn_tINS7_10__identityEEEEENSB_17counting_iteratorIlNSB_11use_defaultESW_SW_EEEEEEEPS9_jSF_S9_S9_SS_EEvT0_T1_T2_T3_T4_T6_E12temp_storage+56];
	ld.shared.u64 	%rd386, [_ZZN3cub18CUB_300001_SM_10006detail6reduce28DeviceReduceSingleTileKernelINS2_10policy_hubIN4cuda3std3__45tupleIJblEEEjN6thrust24THRUST_300001_SM_1000_NS8cuda_cub9__find_if7functorIS9_EEE10Policy1000ENSB_12zip_iteratorINS8_IJNSD_26transform_input_iterator_tIbNSC_6detail35transform_pair_of_input_iterators_tIbNSB_10device_ptrIfEESN_NS7_8equal_toIfEEEENS7_10__not_fn_tINS7_10__identityEEEEENSB_17counting_iteratorIlNSB_11use_defaultESW_SW_EEEEEEEPS9_jSF_S9_S9_SS_EEvT0_T1_T2_T3_T4_T6_E12temp_storage+64];
	and.b16  	%rs317, %rs391, 255;
	setp.eq.s16 	%p272, %rs317, 0;
	setp.eq.s16 	%p273, %rs316, 0;
	min.s64 	%rd387, %rd386, %rd440;
	selp.b16 	%rs318, %rs391, 1, %p273;
	selp.b16 	%rs391, %rs316, %rs318, %p272;
	selp.b64 	%rd388, %rd440, %rd387, %p273;
	selp.b64 	%rd440, %rd386, %rd388, %p272;
$L__BB5_72:
	setp.lt.u32 	%p274, %r44, 129;
	@%p274 bra 	$L__BB5_74;
	ld.shared.u8 	%rs319, [_ZZN3cub18CUB_300001_SM_10006detail6reduce28DeviceReduceSingleTileKernelINS2_10policy_hubIN4cuda3std3__45tupleIJblEEEjN6thrust24THRUST_300001_SM_1000_NS8cuda_cub9__find_if7functorIS9_EEE10Policy1000ENSB_12zip_iteratorINS8_IJNSD_26transform_input_iterator_tIbNSC_6detail35transform_pair_of_input_iterators_tIbNSB_10device_ptrIfEESN_NS7_8equal_toIfEEEENS7_10__not_fn_tINS7_10__identityEEEEENSB_17counting_iteratorIlNSB_11use_defaultESW_SW_EEEEEEEPS9_jSF_S9_S9_SS_EEvT0_T1_T2_T3_T4_T6_E12temp_storage+72];
	ld.shared.u64 	%rd389, [_ZZN3cub18CUB_300001_SM_10006detail6reduce28DeviceReduceSingleTileKernelINS2_10policy_hubIN4cuda3std3__45tupleIJblEEEjN6thrust24THRUST_300001_SM_1000_NS8cuda_cub9__find_if7functorIS9_EEE10Policy1000ENSB_12zip_iteratorINS8_IJNSD_26transform_input_iterator_tIbNSC_6detail35transform_pair_of_input_iterators_tIbNSB_10device_ptrIfEESN_NS7_8equal_toIfEEEENS7_10__not_fn_tINS7_10__identityEEEEENSB_17counting_iteratorIlNSB_11use_defaultESW_SW_EEEEEEEPS9_jSF_S9_S9_SS_EEvT0_T1_T2_T3_T4_T6_E12temp_storage+80];
	and.b16  	%rs320, %rs391, 255;
	setp.eq.s16 	%p275, %rs320, 0;
	setp.eq.s16 	%p276, %rs319, 0;
	min.s64 	%rd390, %rd389, %rd440;
	selp.b16 	%rs321, %rs391, 1, %p276;
	selp.b16 	%rs391, %rs319, %rs321, %p275;
	selp.b64 	%rd391, %rd440, %rd390, %p276;
	selp.b64 	%rd440, %rd389, %rd391, %p275;
$L__BB5_74:
	setp.lt.u32 	%p277, %r44, 161;
	@%p277 bra 	$L__BB5_76;
	ld.shared.u8 	%rs322, [_ZZN3cub18CUB_300001_SM_10006detail6reduce28DeviceReduceSingleTileKernelINS2_10policy_hubIN4cuda3std3__45tupleIJblEEEjN6thrust24THRUST_300001_SM_1000_NS8cuda_cub9__find_if7functorIS9_EEE10Policy1000ENSB_12zip_iteratorINS8_IJNSD_26transform_input_iterator_tIbNSC_6detail35transform_pair_of_input_iterators_tIbNSB_10device_ptrIfEESN_NS7_8equal_toIfEEEENS7_10__not_fn_tINS7_10__identityEEEEENSB_17counting_iteratorIlNSB_11use_defaultESW_SW_EEEEEEEPS9_jSF_S9_S9_SS_EEvT0_T1_T2_T3_T4_T6_E12temp_storage+88];
	ld.shared.u64 	%rd392, [_ZZN3cub18CUB_300001_SM_10006detail6reduce28DeviceReduceSingleTileKernelINS2_10policy_hubIN4cuda3std3__45tupleIJblEEEjN6thrust24THRUST_300001_SM_1000_NS8cuda_cub9__find_if7functorIS9_EEE10Policy1000ENSB_12zip_iteratorINS8_IJNSD_26transform_input_iterator_tIbNSC_6detail35transform_pair_of_input_iterators_tIbNSB_10device_ptrIfEESN_NS7_8equal_toIfEEEENS7_10__not_fn_tINS7_10__identityEEEEENSB_17counting_iteratorIlNSB_11use_defaultESW_SW_EEEEEEEPS9_jSF_S9_S9_SS_EEvT0_T1_T2_T3_T4_T6_E12temp_storage+96];
	and.b16  	%rs323, %rs391, 255;
	setp.eq.s16 	%p278, %rs323, 0;
	setp.eq.s16 	%p279, %rs322, 0;
	min.s64 	%rd393, %rd392, %rd440;
	selp.b16 	%rs324, %rs391, 1, %p279;
	selp.b16 	%rs391, %rs322, %rs324, %p278;
	selp.b64 	%rd394, %rd440, %rd393, %p279;
	selp.b64 	%rd440, %rd392, %rd394, %p278;
$L__BB5_76:
	setp.lt.u32 	%p280, %r44, 193;
	@%p280 bra 	$L__BB5_78;
	ld.shared.u8 	%rs325, [_ZZN3cub18CUB_300001_SM_10006detail6reduce28DeviceReduceSingleTileKernelINS2_10policy_hubIN4cuda3std3__45tupleIJblEEEjN6thrust24THRUST_300001_SM_1000_NS8cuda_cub9__find_if7functorIS9_EEE10Policy1000ENSB_12zip_iteratorINS8_IJNSD_26transform_input_iterator_tIbNSC_6detail35transform_pair_of_input_iterators_tIbNSB_10device_ptrIfEESN_NS7_8equal_toIfEEEENS7_10__not_fn_tINS7_10__identityEEEEENSB_17counting_iteratorIlNSB_11use_defaultESW_SW_EEEEEEEPS9_jSF_S9_S9_SS_EEvT0_T1_T2_T3_T4_T6_E12temp_storage+104];
	ld.shared.u64 	%rd395, [_ZZN3cub18CUB_300001_SM_10006detail6reduce28DeviceReduceSingleTileKernelINS2_10policy_hubIN4cuda3std3__45tupleIJblEEEjN6thrust24THRUST_300001_SM_1000_NS8cuda_cub9__find_if7functorIS9_EEE10Policy1000ENSB_12zip_iteratorINS8_IJNSD_26transform_input_iterator_tIbNSC_6detail35transform_pair_of_input_iterators_tIbNSB_10device_ptrIfEESN_NS7_8equal_toIfEEEENS7_10__not_fn_tINS7_10__identityEEEEENSB_17counting_iteratorIlNSB_11use_defaultESW_SW_EEEEEEEPS9_jSF_S9_S9_SS_EEvT0_T1_T2_T3_T4_T6_E12temp_storage+112];
	and.b16  	%rs326, %rs391, 255;
	setp.eq.s16 	%p281, %rs326, 0;
	setp.eq.s16 	%p282, %rs325, 0;
	min.s64 	%rd396, %rd395, %rd440;
	selp.b16 	%rs327, %rs391, 1, %p282;
	selp.b16 	%rs391, %rs325, %rs327, %p281;
	selp.b64 	%rd397, %rd440, %rd396, %p282;
	selp.b64 	%rd440, %rd395, %rd397, %p281;
$L__BB5_78:
	setp.lt.u32 	%p283, %r44, 225;
	@%p283 bra 	$L__BB5_125;
	ld.shared.u8 	%rs328, [_ZZN3cub18CUB_300001_SM_10006detail6reduce28DeviceReduceSingleTileKernelINS2_10policy_hubIN4cuda3std3__45tupleIJblEEEjN6thrust24THRUST_300001_SM_1000_NS8cuda_cub9__find_if7functorIS9_EEE10Policy1000ENSB_12zip_iteratorINS8_IJNSD_26transform_input_iterator_tIbNSC_6detail35transform_pair_of_input_iterators_tIbNSB_10device_ptrIfEESN_NS7_8equal_toIfEEEENS7_10__not_fn_tINS7_10__identityEEEEENSB_17counting_iteratorIlNSB_11use_defaultESW_SW_EEEEEEEPS9_jSF_S9_S9_SS_EEvT0_T1_T2_T3_T4_T6_E12temp_storage+120];
	ld.shared.u64 	%rd398, [_ZZN3cub18CUB_300001_SM_10006detail6reduce28DeviceReduceSingleTileKernelINS2_10policy_hubIN4cuda3std3__45tupleIJblEEEjN6thrust24THRUST_300001_SM_1000_NS8cuda_cub9__find_if7functorIS9_EEE10Policy1000ENSB_12zip_iteratorINS8_IJNSD_26transform_input_iterator_tIbNSC_6detail35transform_pair_of_input_iterators_tIbNSB_10device_ptrIfEESN_NS7_8equal_toIfEEEENS7_10__not_fn_tINS7_10__identityEEEEENSB_17counting_iteratorIlNSB_11use_defaultESW_SW_EEEEEEEPS9_jSF_S9_S9_SS_EEvT0_T1_T2_T3_T4_T6_E12temp_storage+128];
	and.b16  	%rs329, %rs391, 255;
	setp.eq.s16 	%p284, %rs329, 0;
	setp.eq.s16 	%p285, %rs328, 0;
	min.s64 	%rd399, %rd398, %rd440;
	selp.b16 	%rs330, %rs391, 1, %p285;
	selp.b16 	%rs391, %rs328, %rs330, %p284;
	selp.b64 	%rd400, %rd440, %rd399, %p285;
	selp.b64 	%rd440, %rd398, %rd400, %p284;
	bra.uni 	$L__BB5_125;
$L__BB5_80:
	mov.u32 	%r20, %tid.x;
	cvt.u64.u32 	%rd73, %r20;
	mul.wide.u32 	%rd122, %r20, 4;
	add.s64 	%rd74, %rd2, %rd122;
	add.s64 	%rd75, %rd3, %rd122;
	ld.global.f32 	%f9, [%rd74];
	ld.global.f32 	%f10, [%rd75];
	setp.eq.f32 	%p3, %f9, %f10;
	add.s32 	%r66, %r20, 256;
	cvt.u64.u32 	%rd123, %r66;
	ld.global.f32 	%f11, [%rd74+1024];
	ld.global.f32 	%f13, [%rd75+1024];
	setp.eq.f32 	%p4, %f11, %f13;
	add.s32 	%r67, %r20, 512;
	cvt.u64.u32 	%rd124, %r67;
	add.s64 	%rd125, %rd119, %rd124;
	ld.global.f32 	%f15, [%rd74+2048];
	ld.global.f32 	%f16, [%rd75+2048];
	setp.eq.f32 	%p5, %f15, %f16;
	add.s64 	%rd126, %rd125, 256;
	ld.global.f32 	%f17, [%rd74+3072];
	ld.global.f32 	%f18, [%rd75+3072];
	setp.neu.f32 	%p7, %f17, %f18;
	and.pred  	%p9, %p3, %p4;
	selp.b64 	%rd127, %rd123, %rd73, %p3;
	add.s64 	%rd128, %rd119, %rd127;
	min.s64 	%rd129, %rd125, %rd128;
	and.pred  	%p10, %p9, %p5;
	selp.b64 	%rd130, %rd128, %rd129, %p5;
	selp.b64 	%rd131, %rd125, %rd130, %p9;
	min.s64 	%rd132, %rd126, %rd131;
	not.pred 	%p11, %p10;
	or.pred  	%p12, %p11, %p7;
	selp.u16 	%rs391, 1, 0, %p12;
	selp.b64 	%rd133, %rd132, %rd131, %p7;
	selp.b64 	%rd440, %rd126, %rd133, %p10;
	add.s32 	%r21, %r44, -1024;
	setp.lt.u32 	%p13, %r21, 1024;
	mov.b32 	%r448, 1024;
	@%p13 bra 	$L__BB5_88;
	mov.b32 	%r448, 1024;
$L__BB5_82:
	cvt.u64.u32 	%rd134, %r448;
	add.s64 	%rd135, %rd73, %rd134;
	mul.wide.u32 	%rd136, %r448, 4;
	add.s64 	%rd137, %rd74, %rd136;
	add.s64 	%rd138, %rd75, %rd136;
	add.s64 	%rd78, %rd135, %rd119;
	ld.global.f32 	%f1, [%rd137];
	ld.global.f32 	%f2, [%rd138];
	ld.global.f32 	%f3, [%rd137+1024];
	ld.global.f32 	%f4, [%rd138+1024];
	ld.global.f32 	%f5, [%rd137+2048];
	ld.global.f32 	%f6, [%rd138+2048];
	ld.global.f32 	%f7, [%rd137+3072];
	ld.global.f32 	%f8, [%rd138+3072];
	and.b16  	%rs111, %rs391, 255;
	setp.eq.s16 	%p14, %rs111, 0;
	@%p14 bra 	$L__BB5_85;
	setp.eq.f32 	%p15, %f1, %f2;
	@%p15 bra 	$L__BB5_86;
	min.s64 	%rd440, %rd78, %rd440;
	mov.b16 	%rs391, 1;
	bra.uni 	$L__BB5_86;
$L__BB5_85:
	setp.neu.f32 	%p16, %f1, %f2;
	selp.u16 	%rs391, 1, 0, %p16;
	mov.u64 	%rd440, %rd78;
$L__BB5_86:
	add.s64 	%rd139, %rd78, 256;
	add.s64 	%rd140, %rd78, 512;
	add.s64 	%rd141, %rd78, 768;
	setp.neu.f32 	%p17, %f7, %f8;
	setp.neu.f32 	%p18, %f5, %f6;
	setp.neu.f32 	%p19, %f3, %f4;
	and.b16  	%rs113, %rs391, 255;
	setp.eq.s16 	%p20, %rs113, 0;
	min.s64 	%rd142, %rd139, %rd440;
	selp.b16 	%rs114, 1, %rs391, %p19;
	selp.u16 	%rs115, 1, 0, %p19;
	selp.b16 	%rs116, %rs115, %rs114, %p20;
	and.b16  	%rs117, %rs116, 255;
	selp.b64 	%rd143, %rd142, %rd440, %p19;
	selp.b64 	%rd144, %rd139, %rd143, %p20;
	setp.eq.s16 	%p21, %rs117, 0;
	min.s64 	%rd145, %rd140, %rd144;
	selp.b16 	%rs118, 1, %rs116, %p18;
	selp.u16 	%rs119, 1, 0, %p18;
	selp.b16 	%rs120, %rs119, %rs118, %p21;
	and.b16  	%rs121, %rs120, 255;
	selp.b64 	%rd146, %rd145, %rd144, %p18;
	selp.b64 	%rd147, %rd140, %rd146, %p21;
	setp.eq.s16 	%p22, %rs121, 0;
	min.s64 	%rd148, %rd141, %rd147;
	selp.b16 	%rs122, 1, %rs120, %p17;
	selp.u16 	%rs123, 1, 0, %p17;
	selp.b16 	%rs391, %rs123, %rs122, %p22;
	selp.b64 	%rd149, %rd148, %rd147, %p17;
	selp.b64 	%rd440, %rd141, %rd149, %p22;
	sub.s32 	%r69, %r44, %r448;
	setp.lt.u32 	%p23, %r69, 1024;
	@%p23 bra 	$L__BB5_101;
	add.s32 	%r448, %r448, 1024;
	setp.le.u32 	%p24, %r448, %r21;
	@%p24 bra 	$L__BB5_82;
$L__BB5_88:
	setp.le.u32 	%p25, %r44, %r448;
	sub.s32 	%r70, %r44, %r448;
	setp.ge.s32 	%p26, %r20, %r70;
	or.pred  	%p27, %p25, %p26;
	@%p27 bra 	$L__BB5_101;
	not.b32 	%r72, %r20;
	add.s32 	%r73, %r44, %r72;
	sub.s32 	%r25, %r73, %r448;
	shr.u32 	%r74, %r25, 8;
	add.s32 	%r26, %r74, 1;
	and.b32  	%r27, %r26, 7;
	setp.lt.u32 	%p28, %r25, 1792;
	mov.u32 	%r453, %r20;
	@%p28 bra 	$L__BB5_93;
	or.b32  	%r451, %r20, 1024;
	add.s32 	%r450, %r20, %r448;
	and.b32  	%r75, %r26, 33554424;
	neg.s32 	%r449, %r75;
$L__BB5_91:
	.pragma "nounroll";
	cvt.u64.u32 	%rd151, %r450;
	mul.wide.u32 	%rd152, %r450, 4;
	add.s64 	%rd153, %rd2, %rd152;
	add.s64 	%rd154, %rd3, %rd152;
	add.s64 	%rd155, %rd119, %rd151;
	ld.global.f32 	%f19, [%rd153];
	ld.global.f32 	%f20, [%rd154];
	setp.neu.f32 	%p29, %f19, %f20;
	selp.u16 	%rs125, 1, 0, %p29;
	and.b16  	%rs126, %rs391, 255;
	setp.ne.s16 	%p31, %rs126, 0;
	and.pred  	%p32, %p31, %p29;
	min.s64 	%rd156, %rd155, %rd440;
	setp.eq.s16 	%p33, %rs126, 0;
	selp.b16 	%rs127, %rs125, %rs391, %p33;
	selp.b64 	%rd157, %rd155, %rd440, %p33;
	selp.b16 	%rs128, 1, %rs127, %p32;
	and.b16  	%rs129, %rs128, 255;
	selp.b64 	%rd158, %rd156, %rd157, %p32;
	add.s32 	%r76, %r450, 256;
	cvt.u64.u32 	%rd159, %r76;
	mul.wide.u32 	%rd160, %r76, 4;
	add.s64 	%rd161, %rd2, %rd160;
	add.s64 	%rd162, %rd3, %rd160;
	add.s64 	%rd163, %rd119, %rd159;
	ld.global.f32 	%f21, [%rd161];
	ld.global.f32 	%f22, [%rd162];
	setp.neu.f32 	%p34, %f21, %f22;
	selp.u16 	%rs130, 1, 0, %p34;
	setp.ne.s16 	%p36, %rs129, 0;
	and.pred  	%p37, %p36, %p34;
	min.s64 	%rd164, %rd163, %rd158;
	setp.eq.s16 	%p38, %rs129, 0;
	selp.b16 	%rs131, %rs130, %rs128, %p38;
	selp.b64 	%rd165, %rd163, %rd158, %p38;
	selp.b16 	%rs132, 1, %rs131, %p37;
	and.b16  	%rs133, %rs132, 255;
	selp.b64 	%rd166, %rd164, %rd165, %p37;
	add.s32 	%r77, %r450, 512;
	cvt.u64.u32 	%rd167, %r77;
	mul.wide.u32 	%rd168, %r77, 4;
	add.s64 	%rd169, %rd2, %rd168;
	add.s64 	%rd170, %rd3, %rd168;
	add.s64 	%rd171, %rd119, %rd167;
	ld.global.f32 	%f23, [%rd169];
	ld.global.f32 	%f24, [%rd170];
	setp.neu.f32 	%p39, %f23, %f24;
	selp.u16 	%rs134, 1, 0, %p39;
	setp.ne.s16 	%p41, %rs133, 0;
	and.pred  	%p42, %p41, %p39;
	min.s64 	%rd172, %rd171, %rd166;
	setp.eq.s16 	%p43, %rs133, 0;
	selp.b16 	%rs135, %rs134, %rs132, %p43;
	selp.b64 	%rd173, %rd171, %rd166, %p43;
	selp.b16 	%rs136, 1, %rs135, %p42;
	and.b16  	%rs137, %rs136, 255;
	selp.b64 	%rd174, %rd172, %rd173, %p42;
	add.s32 	%r78, %r450, 768;
	cvt.u64.u32 	%rd175, %r78;
	mul.wide.u32 	%rd176, %r78, 4;
	add.s64 	%rd177, %rd2, %rd176;
	add.s64 	%rd178, %rd3, %rd176;
	add.s64 	%rd179, %rd119, %rd175;
	ld.global.f32 	%f25, [%rd177];
	ld.global.f32 	%f26, [%rd178];
	setp.neu.f32 	%p44, %f25, %f26;
	selp.u16 	%rs138, 1, 0, %p44;
	setp.ne.s16 	%p46, %rs137, 0;
	and.pred  	%p47, %p46, %p44;
	min.s64 	%rd180, %rd179, %rd174;
	setp.eq.s16 	%p48, %rs137, 0;
	selp.b16 	%rs139, %rs138, %rs136, %p48;
	selp.b64 	%rd181, %rd179, %rd174, %p48;
	selp.b16 	%rs140, 1, %rs139, %p47;
	and.b16  	%rs141, %rs140, 255;
	selp.b64 	%rd182, %rd180, %rd181, %p47;
	add.s32 	%r79, %r450, 1024;
	cvt.u64.u32 	%rd183, %r79;
	mul.wide.u32 	%rd184, %r79, 4;
	add.s64 	%rd185, %rd2, %rd184;
	add.s64 	%rd186, %rd3, %rd184;
	add.s64 	%rd187, %rd119, %rd183;
	ld.global.f32 	%f27, [%rd185];
	ld.global.f32 	%f28, [%rd186];
	setp.neu.f32 	%p49, %f27, %f28;
	selp.u16 	%rs142, 1, 0, %p49;
	setp.ne.s16 	%p51, %rs141, 0;
	and.pred  	%p52, %p51, %p49;
	min.s64 	%rd188, %rd187, %rd182;
	setp.eq.s16 	%p53, %rs141, 0;
	selp.b16 	%rs143, %rs142, %rs140, %p53;
	selp.b64 	%rd189, %rd187, %rd182, %p53;
	selp.b16 	%rs144, 1, %rs143, %p52;
	and.b16  	%rs145, %rs144, 255;
	selp.b64 	%rd190, %rd188, %rd189, %p52;
	add.s32 	%r80, %r450, 1280;
	cvt.u64.u32 	%rd191, %r80;
	mul.wide.u32 	%rd192, %r80, 4;
	add.s64 	%rd193, %rd2, %rd192;
	add.s64 	%rd194, %rd3, %rd192;
	add.s64 	%rd195, %rd119, %rd191;
	ld.global.f32 	%f29, [%rd193];
	ld.global.f32 	%f30, [%rd194];
	setp.neu.f32 	%p54, %f29, %f30;
	selp.u16 	%rs146, 1, 0, %p54;
	setp.ne.s16 	%p56, %rs145, 0;
	and.pred  	%p57, %p56, %p54;
	min.s64 	%rd196, %rd195, %rd190;
	setp.eq.s16 	%p58, %rs145, 0;
	selp.b16 	%rs147, %rs146, %rs144, %p58;
	selp.b64 	%rd197, %rd195, %rd190, %p58;
	selp.b16 	%rs148, 1, %rs147, %p57;
	and.b16  	%rs149, %rs148, 255;
	selp.b64 	%rd198, %rd196, %rd197, %p57;
	add.s32 	%r81, %r450, 1536;
	cvt.u64.u32 	%rd199, %r81;
	mul.wide.u32 	%rd200, %r81, 4;
	add.s64 	%rd201, %rd2, %rd200;
	add.s64 	%rd202, %rd3, %rd200;
	add.s64 	%rd203, %rd119, %rd199;
	ld.global.f32 	%f31, [%rd201];
	ld.global.f32 	%f32, [%rd202];
	setp.neu.f32 	%p59, %f31, %f32;
	selp.u16 	%rs150, 1, 0, %p59;
	setp.ne.s16 	%p61, %rs149, 0;
	and.pred  	%p62, %p61, %p59;
	min.s64 	%rd204, %rd203, %rd198;
	setp.eq.s16 	%p63, %rs149, 0;
	selp.b16 	%rs151, %rs150, %rs148, %p63;
	selp.b64 	%rd205, %rd203, %rd198, %p63;
	selp.b16 	%rs152, 1, %rs151, %p62;
	and.b16  	%rs153, %rs152, 255;
	selp.b64 	%rd206, %rd204, %rd205, %p62;
	add.s32 	%r82, %r450, 1792;
	cvt.u64.u32 	%rd207, %r82;
	mul.wide.u32 	%rd208, %r82, 4;
	add.s64 	%rd209, %rd2, %rd208;
	add.s64 	%rd210, %rd3, %rd208;
	add.s64 	%rd211, %rd119, %rd207;
	ld.global.f32 	%f33, [%rd209];
	ld.global.f32 	%f34, [%rd210];
	setp.neu.f32 	%p64, %f33, %f34;
	selp.u16 	%rs154, 1, 0, %p64;
	setp.ne.s16 	%p66, %rs153, 0;
	and.pred  	%p67, %p66, %p64;
	min.s64 	%rd212, %rd211, %rd206;
	setp.eq.s16 	%p68, %rs153, 0;
	selp.b16 	%rs155, %rs154, %rs152, %p68;
	selp.b64 	%rd213, %rd211, %rd206, %p68;
	selp.b16 	%rs391, 1, %rs155, %p67;
	selp.b64 	%rd440, %rd212, %rd213, %p67;
	add.s32 	%r451, %r451, 2048;
	add.s32 	%r450, %r450, 2048;
	add.s32 	%r449, %r449, 8;
	setp.ne.s32 	%p69, %r449, 0;
	@%p69 bra 	$L__BB5_91;
	add.s32 	%r453, %r451, -1024;
$L__BB5_93:
	setp.eq.s32 	%p70, %r27, 0;
	@%p70 bra 	$L__BB5_101;
	setp.lt.u32 	%p71, %r27, 4;
	@%p71 bra 	$L__BB5_96;
	add.s32 	%r83, %r453, %r448;
	cvt.u64.u32 	%rd215, %r83;
	mul.wide.u32 	%rd216, %r83, 4;
	add.s64 	%rd217, %rd2, %rd216;
	add.s64 	%rd218, %rd3, %rd216;
	add.s64 	%rd219, %rd119, %rd215;
	ld.global.f32 	%f35, [%rd217];
	ld.global.f32 	%f36, [%rd218];
	setp.neu.f32 	%p72, %f35, %f36;
	selp.u16 	%rs157, 1, 0, %p72;
	and.b16  	%rs158, %rs391, 255;
	setp.ne.s16 	%p74, %rs158, 0;
	and.pred  	%p75, %p74, %p72;
	min.s64 	%rd220, %rd219, %rd440;
	setp.eq.s16 	%p76, %rs158, 0;
	selp.b16 	%rs159, %rs157, %rs391, %p76;
	selp.b64 	%rd221, %rd219, %rd440, %p76;
	selp.b16 	%rs160, 1, %rs159, %p75;
	and.b16  	%rs161, %rs160, 255;
	selp.b64 	%rd222, %rd220, %rd221, %p75;
	add.s32 	%r84, %r83, 256;
	cvt.u64.u32 	%rd223, %r84;
	mul.wide.u32 	%rd224, %r84, 4;
	add.s64 	%rd225, %rd2, %rd224;
	add.s64 	%rd226, %rd3, %rd224;
	add.s64 	%rd227, %rd119, %rd223;
	ld.global.f32 	%f37, [%rd225];
	ld.global.f32 	%f38, [%rd226];
	setp.neu.f32 	%p77, %f37, %f38;
	selp.u16 	%rs162, 1, 0, %p77;
	setp.ne.s16 	%p79, %rs161, 0;
	and.pred  	%p80, %p79, %p77;
	min.s64 	%rd228, %rd227, %rd222;
	setp.eq.s16 	%p81, %rs161, 0;
	selp.b16 	%rs163, %rs162, %rs160, %p81;
	selp.b64 	%rd229, %rd227, %rd222, %p81;
	selp.b16 	%rs164, 1, %rs163, %p80;
	and.b16  	%rs165, %rs164, 255;
	selp.b64 	%rd230, %rd228, %rd229, %p80;
	add.s32 	%r85, %r83, 512;
	cvt.u64.u32 	%rd231, %r85;
	mul.wide.u32 	%rd232, %r85, 4;
	add.s64 	%rd233, %rd2, %rd232;
	add.s64 	%rd234, %rd3, %rd232;
	add.s64 	%rd235, %rd119, %rd231;
	ld.global.f32 	%f39, [%rd233];
	ld.global.f32 	%f40, [%rd234];
	setp.neu.f32 	%p82, %f39, %f40;
	selp.u16 	%rs166, 1, 0, %p82;
	setp.ne.s16 	%p84, %rs165, 0;
	and.pred  	%p85, %p84, %p82;
	min.s64 	%rd236, %rd235, %rd230;
	setp.eq.s16 	%p86, %rs165, 0;
	selp.b16 	%rs167, %rs166, %rs164, %p86;
	selp.b64 	%rd237, %rd235, %rd230, %p86;
	selp.b16 	%rs168, 1, %rs167, %p85;
	and.b16  	%rs169, %rs168, 255;
	selp.b64 	%rd238, %rd236, %rd237, %p85;
	add.s32 	%r86, %r83, 768;
	cvt.u64.u32 	%rd239, %r86;
	mul.wide.u32 	%rd240, %r86, 4;
	add.s64 	%rd241, %rd2, %rd240;
	add.s64 	%rd242, %rd3, %rd240;
	add.s64 	%rd243, %rd119, %rd239;
	ld.global.f32 	%f41, [%rd241];
	ld.global.f32 	%f42, [%rd242];
	setp.neu.f32 	%p87, %f41, %f42;
	selp.u16 	%rs170, 1, 0, %p87;
	setp.ne.s16 	%p89, %rs169, 0;
	and.pred  	%p90, %p89, %p87;
	min.s64 	%rd244, %rd243, %rd238;
	setp.eq.s16 	%p91, %rs169, 0;
	selp.b16 	%rs171, %rs170, %rs168, %p91;
	selp.b64 	%rd245, %rd243, %rd238, %p91;
	selp.b16 	%rs391, 1, %rs171, %p90;
	selp.b64 	%rd440, %rd244, %rd245, %p90;
	add.s32 	%r453, %r453, 1024;
$L__BB5_96:
	and.b32  	%r87, %r26, 3;
	setp.eq.s32 	%p92, %r87, 0;
	@%p92 bra 	$L__BB5_101;
	setp.eq.s32 	%p93, %r87, 1;
	@%p93 bra 	$L__BB5_99;
	add.s32 	%r88, %r453, %r448;
	cvt.u64.u32 	%rd247, %r88;
	mul.wide.u32 	%rd248, %r88, 4;
	add.s64 	%rd249, %rd2, %rd248;
	add.s64 	%rd250, %rd3, %rd248;
	add.s64 	%rd251, %rd119, %rd247;
	ld.global.f32 	%f43, [%rd249];
	ld.global.f32 	%f44, [%rd250];
	setp.neu.f32 	%p94, %f43, %f44;
	selp.u16 	%rs173, 1, 0, %p94;
	and.b16  	%rs174, %rs391, 255;
	setp.ne.s16 	%p96, %rs174, 0;
	and.pred  	%p97, %p96, %p94;
	min.s64 	%rd252, %rd251, %rd440;
	setp.eq.s16 	%p98, %rs174, 0;
	selp.b16 	%rs175, %rs173, %rs391, %p98;
	selp.b64 	%rd253, %rd251, %rd440, %p98;
	selp.b16 	%rs176, 1, %rs175, %p97;
	and.b16  	%rs177, %rs176, 255;
	selp.b64 	%rd254, %rd252, %rd253, %p97;
	add.s32 	%r89, %r88, 256;
	cvt.u64.u32 	%rd255, %r89;
	mul.wide.u32 	%rd256, %r89, 4;
	add.s64 	%rd257, %rd2, %rd256;
	add.s64 	%rd258, %rd3, %rd256;
	add.s64 	%rd259, %rd119, %rd255;
	ld.global.f32 	%f45, [%rd257];
	ld.global.f32 	%f46, [%rd258];
	setp.neu.f32 	%p99, %f45, %f46;
	selp.u16 	%rs178, 1, 0, %p99;
	setp.ne.s16 	%p101, %rs177, 0;
	and.pred  	%p102, %p101, %p99;
	min.s64 	%rd260, %rd259, %rd254;
	setp.eq.s16 	%p103, %rs177, 0;
	selp.b16 	%rs179, %rs178, %rs176, %p103;
	selp.b64 	%rd261, %rd259, %rd254, %p103;
	selp.b16 	%rs391, 1, %rs179, %p102;
	selp.b64 	%rd440, %rd260, %rd261, %p102;
	add.s32 	%r453, %r453, 512;
$L__BB5_99:
	and.b32  	%r90, %r25, 256;
	setp.ne.s32 	%p104, %r90, 0;
	@%p104 bra 	$L__BB5_101;
	add.s32 	%r91, %r453, %r448;
	cvt.u64.u32 	%rd262, %r91;
	mul.wide.u32 	%rd263, %r91, 4;
	add.s64 	%rd264, %rd2, %rd263;
	add.s64 	%rd265, %rd3, %rd263;
	add.s64 	%rd266, %rd119, %rd262;
	ld.global.f32 	%f47, [%rd264];
	ld.global.f32 	%f48, [%rd265];
	setp.neu.f32 	%p105, %f47, %f48;
	selp.u16 	%rs180, 1, 0, %p105;
	and.b16  	%rs181, %rs391, 255;
	setp.ne.s16 	%p107, %rs181, 0;
	and.pred  	%p108, %p107, %p105;
	min.s64 	%rd267, %rd266, %rd440;
	setp.eq.s16 	%p109, %rs181, 0;
	selp.b16 	%rs182, %rs180, %rs391, %p109;
	selp.b64 	%rd268, %rd266, %rd440, %p109;
	selp.b16 	%rs391, 1, %rs182, %p108;
	selp.b64 	%rd440, %rd267, %rd268, %p108;
$L__BB5_101:
	// begin inline asm
	mov.u32 %r92, %laneid;
	// end inline asm
	cvt.u32.u16 	%r113, %rs391;
	and.b32  	%r94, %r113, 255;
	mov.b32 	%r110, 1;
	mov.b32 	%r111, 31;
	mov.b32 	%r112, -1;
	// begin inline asm
	shfl.sync.down.b32 %r93, %r94, %r110, %r111, %r112;
	// end inline asm
	// begin inline asm
	shfl.sync.down.b32 %r98, %r99, %r110, %r111, %r112;
	// end inline asm
	mov.b64 	{%r104, %r109}, %rd440;
	// begin inline asm
	shfl.sync.down.b32 %r103, %r104, %r110, %r111, %r112;
	// end inline asm
	// begin inline asm
	shfl.sync.down.b32 %r108, %r109, %r110, %r111, %r112;
	// end inline asm
	mov.b64 	%rd95, {%r103, %r108};
	cvt.u16.u32 	%rs77, %r93;
	setp.gt.s32 	%p110, %r92, 30;
	@%p110 bra 	$L__BB5_105;
	and.b16  	%rs183, %rs391, 255;
	setp.eq.s16 	%p111, %rs183, 0;
	and.b16  	%rs184, %rs77, 255;
	setp.eq.s16 	%p112, %rs184, 0;
	or.pred  	%p113, %p111, %p112;
	@%p113 bra 	$L__BB5_104;
	min.s64 	%rd440, %rd95, %rd440;
	mov.b16 	%rs391, 1;
	bra.uni 	$L__BB5_105;
$L__BB5_104:
	setp.eq.s16 	%p114, %rs183, 0;
	selp.b16 	%rs391, %rs77, %rs391, %p114;
	selp.b64 	%rd440, %rd95, %rd440, %p114;
$L__BB5_105:
	cvt.u32.u16 	%r134, %rs391;
	and.b32  	%r115, %r134, 255;
	mov.b32 	%r131, 2;
	mov.b32 	%r132, 31;
	mov.b32 	%r133, -1;
	// begin inline asm
	shfl.sync.down.b32 %r114, %r115, %r131, %r132, %r133;
	// end inline asm
	// begin inline asm
	shfl.sync.down.b32 %r119, %r120, %r131, %r132, %r133;
	// end inline asm
	mov.b64 	{%r125, %r130}, %rd440;
	// begin inline asm
	shfl.sync.down.b32 %r124, %r125, %r131, %r132, %r133;
	// end inline asm
	// begin inline asm
	shfl.sync.down.b32 %r129, %r130, %r131, %r132, %r133;
	// end inline asm
	mov.b64 	%rd99, {%r124, %r129};
	cvt.u16.u32 	%rs80, %r114;
	setp.gt.s32 	%p115, %r92, 29;
	@%p115 bra 	$L__BB5_109;
	and.b16  	%rs187, %rs391, 255;
	setp.eq.s16 	%p116, %rs187, 0;
	and.b16  	%rs188, %rs80, 255;
	setp.eq.s16 	%p117, %rs188, 0;
	or.pred  	%p118, %p116, %p117;
	@%p118 bra 	$L__BB5_108;
	min.s64 	%rd440, %rd99, %rd440;
	mov.b16 	%rs391, 1;
	bra.uni 	$L__BB5_109;
$L__BB5_108:
	setp.eq.s16 	%p119, %rs187, 0;
	selp.b16 	%rs391, %rs80, %rs391, %p119;
	selp.b64 	%rd440, %rd99, %rd440, %p119;
$L__BB5_109:
	cvt.u32.u16 	%r155, %rs391;
	and.b32  	%r136, %r155, 255;
	mov.b32 	%r152, 4;
	mov.b32 	%r153, 31;
	mov.b32 	%r154, -1;
	// begin inline asm
	shfl.sync.down.b32 %r135, %r136, %r152, %r153, %r154;
	// end inline asm
	// begin inline asm
	shfl.sync.down.b32 %r140, %r141, %r152, %r153, %r154;
	// end inline asm
	mov.b64 	{%r146, %r151}, %rd440;
	// begin inline asm
	shfl.sync.down.b32 %r145, %r146, %r152, %r153, %r154;
	// end inline asm
	// begin inline asm
	shfl.sync.down.b32 %r150, %r151, %r152, %r153, %r154;
	// end inline asm
	mov.b64 	%rd103, {%r145, %r150};
	cvt.u16.u32 	%rs83, %r135;
	setp.gt.s32 	%p120, %r92, 27;
	@%p120 bra 	$L__BB5_113;
	and.b16  	%rs191, %rs391, 255;
	setp.eq.s16 	%p121, %rs191, 0;
	and.b16  	%rs192, %rs83, 255;
	setp.eq.s16 	%p122, %rs192, 0;
	or.pred  	%p123, %p121, %p122;
	@%p123 bra 	$L__BB5_112;
	min.s64 	%rd440, %rd103, %rd440;
	mov.b16 	%rs391, 1;
	bra.uni 	$L__BB5_113;
$L__BB5_112:
	setp.eq.s16 	%p124, %rs191, 0;
	selp.b16 	%rs391, %rs83, %rs391, %p124;
	selp.b64 	%rd440, %rd103, %rd440, %p124;
$L__BB5_113:
	cvt.u32.u16 	%r176, %rs391;
	and.b32  	%r157, %r176, 255;
	mov.b32 	%r173, 8;
	mov.b32 	%r174, 31;
	mov.b32 	%r175, -1;
	// begin inline asm
	shfl.sync.down.b32 %r156, %r157, %r173, %r174, %r175;
	// end inline asm
	// begin inline asm
	shfl.sync.down.b32 %r161, %r162, %r173, %r174, %r175;
	// end inline asm
	mov.b64 	{%r167, %r172}, %rd440;
	// begin inline asm
	shfl.sync.down.b32 %r166, %r167, %r173, %r174, %r175;
	// end inline asm
	// begin inline asm
	shfl.sync.down.b32 %r171, %r172, %r173, %r174, %r175;
	// end inline asm
	mov.b64 	%rd107, {%r166, %r171};
	cvt.u16.u32 	%rs86, %r156;
	setp.gt.s32 	%p125, %r92, 23;
	@%p125 bra 	$L__BB5_117;
	and.b16  	%rs195, %rs391, 255;
	setp.eq.s16 	%p126, %rs195, 0;
	and.b16  	%rs196, %rs86, 255;
	setp.eq.s16 	%p127, %rs196, 0;
	or.pred  	%p128, %p126, %p127;
	@%p128 bra 	$L__BB5_116;
	min.s64 	%rd440, %rd107, %rd440;
	mov.b16 	%rs391, 1;
	bra.uni 	$L__BB5_117;
$L__BB5_116:
	setp.eq.s16 	%p129, %rs195, 0;
	selp.b16 	%rs391, %rs86, %rs391, %p129;
	selp.b64 	%rd440, %rd107, %rd440, %p129;
$L__BB5_117:
	cvt.u32.u16 	%r197, %rs391;
	and.b32  	%r178, %r197, 255;
	mov.b32 	%r194, 16;
	mov.b32 	%r195, 31;
	mov.b32 	%r196, -1;
	// begin inline asm
	shfl.sync.down.b32 %r177, %r178, %r194, %r195, %r196;
	// end inline asm
	// begin inline asm
	shfl.sync.down.b32 %r182, %r183, %r194, %r195, %r196;
	// end inline asm
	mov.b64 	{%r188, %r193}, %rd440;
	// begin inline asm
	shfl.sync.down.b32 %r187, %r188, %r194, %r195, %r196;
	// end inline asm
	// begin inline asm
	shfl.sync.down.b32 %r192, %r193, %r194, %r195, %r196;
	// end inline asm
	mov.b64 	%rd111, {%r187, %r192};
	cvt.u16.u32 	%rs89, %r177;
	setp.gt.s32 	%p130, %r92, 15;
	@%p130 bra 	$L__BB5_121;
	and.b16  	%rs199, %rs391, 255;
	setp.eq.s16 	%p131, %rs199, 0;
	and.b16  	%rs200, %rs89, 255;
	setp.eq.s16 	%p132, %rs200, 0;
	or.pred  	%p133, %p131, %p132;
	@%p133 bra 	$L__BB5_120;
	min.s64 	%rd440, %rd111, %rd440;
	mov.b16 	%rs391, 1;
	bra.uni 	$L__BB5_121;
$L__BB5_120:
	setp.eq.s16 	%p134, %rs199, 0;
	selp.b16 	%rs391, %rs89, %rs391, %p134;
	selp.b64 	%rd440, %rd111, %rd440, %p134;
$L__BB5_121:
	setp.ne.s32 	%p135, %r92, 0;
	@%p135 bra 	$L__BB5_123;
	shr.u32 	%r198, %r20, 1;
	and.b32  	%r199, %r198, 496;
	mov.u32 	%r200, _ZZN3cub18CUB_300001_SM_10006detail6reduce28DeviceReduceSingleTileKernelINS2_10policy_hubIN4cuda3std3__45tupleIJblEEEjN6thrust24THRUST_300001_SM_1000_NS8cuda_cub9__find_if7functorIS9_EEE10Policy1000ENSB_12zip_iteratorINS8_IJNSD_26transform_input_iterator_tIbNSC_6detail35transform_pair_of_input_iterators_tIbNSB_10device_ptrIfEESN_NS7_8equal_toIfEEEENS7_10__not_fn_tINS7_10__identityEEEEENSB_17counting_iteratorIlNSB_11use_defaultESW_SW_EEEEEEEPS9_jSF_S9_S9_SS_EEvT0_T1_T2_T3_T4_T6_E12temp_storage;
	add.s32 	%r201, %r200, %r199;
	st.shared.u8 	[%r201+8], %rs391;
	st.shared.u64 	[%r201+16], %rd440;
$L__BB5_123:
	bar.sync 	0;
	setp.ne.s32 	%p136, %r20, 0;
	@%p136 bra 	$L__BB5_125;
	ld.shared.u8 	%rs203, [_ZZN3cub18CUB_300001_SM_10006detail6reduce28DeviceReduceSingleTileKernelINS2_10policy_hubIN4cuda3std3__45tupleIJblEEEjN6thrust24THRUST_300001_SM_1000_NS8cuda_cub9__find_if7functorIS9_EEE10Policy1000ENSB_12zip_iteratorINS8_IJNSD_26transform_input_iterator_tIbNSC_6detail35transform_pair_of_input_iterators_tIbNSB_10device_ptrIfEESN_NS7_8equal_toIfEEEENS7_10__not_fn_tINS7_10__identityEEEEENSB_17counting_iteratorIlNSB_11use_defaultESW_SW_EEEEEEEPS9_jSF_S9_S9_SS_EEvT0_T1_T2_T3_T4_T6_E12temp_storage+24];
	ld.shared.u64 	%rd269, [_ZZN3cub18CUB_300001_SM_10006detail6reduce28DeviceReduceSingleTileKernelINS2_10policy_hubIN4cuda3std3__45tupleIJblEEEjN6thrust24THRUST_300001_SM_1000_NS8cuda_cub9__find_if7functorIS9_EEE10Policy1000ENSB_12zip_iteratorINS8_IJNSD_26transform_input_iterator_tIbNSC_6detail35transform_pair_of_input_iterators_tIbNSB_10device_ptrIfEESN_NS7_8equal_toIfEEEENS7_10__not_fn_tINS7_10__identityEEEEENSB_17counting_iteratorIlNSB_11use_defaultESW_SW_EEEEEEEPS9_jSF_S9_S9_SS_EEvT0_T1_T2_T3_T4_T6_E12temp_storage+32];
	and.b16  	%rs204, %rs391, 255;
	setp.eq.s16 	%p137, %rs204, 0;
	setp.eq.s16 	%p138, %rs203, 0;
	min.s64 	%rd270, %rd269, %rd440;
	selp.b16 	%rs205, %rs391, 1, %p138;
	selp.b16 	%rs206, %rs203, %rs205, %p137;
	and.b16  	%rs207, %rs206, 255;
	selp.b64 	%rd271, %rd440, %rd270, %p138;
	selp.b64 	%rd272, %rd269, %rd271, %p137;
	ld.shared.u8 	%rs208, [_ZZN3cub18CUB_300001_SM_10006detail6reduce28DeviceReduceSingleTileKernelINS2_10policy_hubIN4cuda3std3__45tupleIJblEEEjN6thrust24THRUST_300001_SM_1000_NS8cuda_cub9__find_if7functorIS9_EEE10Policy1000ENSB_12zip_iteratorINS8_IJNSD_26transform_input_iterator_tIbNSC_6detail35transform_pair_of_input_iterators_tIbNSB_10device_ptrIfEESN_NS7_8equal_toIfEEEENS7_10__not_fn_tINS7_10__identityEEEEENSB_17counting_iteratorIlNSB_11use_defaultESW_SW_EEEEEEEPS9_jSF_S9_S9_SS_EEvT0_T1_T2_T3_T4_T6_E12temp_storage+40];
	ld.shared.u64 	%rd273, [_ZZN3cub18CUB_300001_SM_10006detail6reduce28DeviceReduceSingleTileKernelINS2_10policy_hubIN4cuda3std3__45tupleIJblEEEjN6thrust24THRUST_300001_SM_1000_NS8cuda_cub9__find_if7functorIS9_EEE10Policy1000ENSB_12zip_iteratorINS8_IJNSD_26transform_input_iterator_tIbNSC_6detail35transform_pair_of_input_iterators_tIbNSB_10device_ptrIfEESN_NS7_8equal_toIfEEEENS7_10__not_fn_tINS7_10__identityEEEEENSB_17counting_iteratorIlNSB_11use_defaultESW_SW_EEEEEEEPS9_jSF_S9_S9_SS_EEvT0_T1_T2_T3_T4_T6_E12temp_storage+48];
	setp.eq.s16 	%p139, %rs207, 0;
	setp.eq.s16 	%p140, %rs208, 0;
	min.s64 	%rd274, %rd273, %rd272;
	selp.b16 	%rs209, %rs206, 1, %p140;
	selp.b16 	%rs210, %rs208, %rs209, %p139;
	and.b16  	%rs211, %rs210, 255;
	selp.b64 	%rd275, %rd272, %rd274, %p140;
	selp.b64 	%rd276, %rd273, %rd275, %p139;
	ld.shared.u8 	%rs212, [_ZZN3cub18CUB_300001_SM_10006detail6reduce28DeviceReduceSingleTileKernelINS2_10policy_hubIN4cuda3std3__45tupleIJblEEEjN6thrust24THRUST_300001_SM_1000_NS8cuda_cub9__find_if7functorIS9_EEE10Policy1000ENSB_12zip_iteratorINS8_IJNSD_26transform_input_iterator_tIbNSC_6detail35transform_pair_of_input_iterators_tIbNSB_10device_ptrIfEESN_NS7_8equal_toIfEEEENS7_10__not_fn_tINS7_10__identityEEEEENSB_17counting_iteratorIlNSB_11use_defaultESW_SW_EEEEEEEPS9_jSF_S9_S9_SS_EEvT0_T1_T2_T3_T4_T6_E12temp_storage+56];
	ld.shared.u64 	%rd277, [_ZZN3cub18CUB_300001_SM_10006detail6reduce28DeviceReduceSingleTileKernelINS2_10policy_hubIN4cuda3std3__45tupleIJblEEEjN6thrust24THRUST_300001_SM_1000_NS8cuda_cub9__find_if7functorIS9_EEE10Policy1000ENSB_12zip_iteratorINS8_IJNSD_26transform_input_iterator_tIbNSC_6detail35transform_pair_of_input_iterators_tIbNSB_10device_ptrIfEESN_NS7_8equal_toIfEEEENS7_10__not_fn_tINS7_10__identityEEEEENSB_17counting_iteratorIlNSB_11use_defaultESW_SW_EEEEEEEPS9_jSF_S9_S9_SS_EEvT0_T1_T2_T3_T4_T6_E12temp_storage+64];
	setp.eq.s16 	%p141, %rs211, 0;
	setp.eq.s16 	%p142, %rs212, 0;
	min.s64 	%rd278, %rd277, %rd276;
	selp.b16 	%rs213, %rs210, 1, %p142;
	selp.b16 	%rs214, %rs212, %rs213, %p141;
	and.b16  	%rs215, %rs214, 255;
	selp.b64 	%rd279, %rd276, %rd278, %p142;
	selp.b64 	%rd280, %rd277, %rd279, %p141;
	ld.shared.u8 	%rs216, [_ZZN3cub18CUB_300001_SM_10006detail6reduce28DeviceReduceSingleTileKernelINS2_10policy_hubIN4cuda3std3__45tupleIJblEEEjN6thrust24THRUST_300001_SM_1000_NS8cuda_cub9__find_if7functorIS9_EEE10Policy1000ENSB_12zip_iteratorINS8_IJNSD_26transform_input_iterator_tIbNSC_6detail35transform_pair_of_input_iterators_tIbNSB_10device_ptrIfEESN_NS7_8equal_toIfEEEENS7_10__not_fn_tINS7_10__identityEEEEENSB_17counting_iteratorIlNSB_11use_defaultESW_SW_EEEEEEEPS9_jSF_S9_S9_SS_EEvT0_T1_T2_T3_T4_T6_E12temp_storage+72];
	ld.shared.u64 	%rd281, [_ZZN3cub18CUB_300001_SM_10006detail6reduce28DeviceReduceSingleTileKernelINS2_10policy_hubIN4cuda3std3__45tupleIJblEEEjN6thrust24THRUST_300001_SM_1000_NS8cuda_cub9__find_if7functorIS9_EEE10Policy1000ENSB_12zip_iteratorINS8_IJNSD_26transform_input_iterator_tIbNSC_6detail35transform_pair_of_input_iterators_tIbNSB_10device_ptrIfEESN_NS7_8equal_toIfEEEENS7_10__not_fn_tINS7_10__identityEEEEENSB_17counting_iteratorIlNSB_11use_defaultESW_SW_EEEEEEEPS9_jSF_S9_S9_SS_EEvT0_T1_T2_T3_T4_T6_E12temp_storage+80];
	setp.eq.s16 	%p143, %rs215, 0;
	setp.eq.s16 	%p144, %rs216, 0;
	min.s64 	%rd282, %rd281, %rd280;
	selp.b16 	%rs217, %rs214, 1, %p144;
	selp.b16 	%rs218, %rs216, %rs217, %p143;
	and.b16  	%rs219, %rs218, 255;
	selp.b64 	%rd283, %rd280, %rd282, %p144;
	selp.b64 	%rd284, %rd281, %rd283, %p143;
	ld.shared.u8 	%rs220, [_ZZN3cub18CUB_300001_SM_10006detail6reduce28DeviceReduceSingleTileKernelINS2_10policy_hubIN4cuda3std3__45tupleIJblEEEjN6thrust24THRUST_300001_SM_1000_NS8cuda_cub9__find_if7functorIS9_EEE10Policy1000ENSB_12zip_iteratorINS8_IJNSD_26transform_input_iterator_tIbNSC_6detail35transform_pair_of_input_iterators_tIbNSB_10device_ptrIfEESN_NS7_8equal_toIfEEEENS7_10__not_fn_tINS7_10__identityEEEEENSB_17counting_iteratorIlNSB_11use_defaultESW_SW_EEEEEEEPS9_jSF_S9_S9_SS_EEvT0_T1_T2_T3_T4_T6_E12temp_storage+88];
	ld.shared.u64 	%rd285, [_ZZN3cub18CUB_300001_SM_10006detail6reduce28DeviceReduceSingleTileKernelINS2_10policy_hubIN4cuda3std3__45tupleIJblEEEjN6thrust24THRUST_300001_SM_1000_NS8cuda_cub9__find_if7functorIS9_EEE10Policy1000ENSB_12zip_iteratorINS8_IJNSD_26transform_input_iterator_tIbNSC_6detail35transform_pair_of_input_iterators_tIbNSB_10device_ptrIfEESN_NS7_8equal_toIfEEEENS7_10__not_fn_tINS7_10__identityEEEEENSB_17counting_iteratorIlNSB_11use_defaultESW_SW_EEEEEEEPS9_jSF_S9_S9_SS_EEvT0_T1_T2_T3_T4_T6_E12temp_storage+96];
	setp.eq.s16 	%p145, %rs219, 0;
	setp.eq.s16 	%p146, %rs220, 0;
	min.s64 	%rd286, %rd285, %rd284;
	selp.b16 	%rs221, %rs218, 1, %p146;
	selp.b16 	%rs222, %rs220, %rs221, %p145;
	and.b16  	%rs223, %rs222, 255;
	selp.b64 	%rd287, %rd284, %rd286, %p146;
	selp.b64 	%rd288, %rd285, %rd287, %p145;
	ld.shared.u8 	%rs224, [_ZZN3cub18CUB_300001_SM_10006detail6reduce28DeviceReduceSingleTileKernelINS2_10policy_hubIN4cuda3std3__45tupleIJblEEEjN6thrust24THRUST_300001_SM_1000_NS8cuda_cub9__find_if7functorIS9_EEE10Policy1000ENSB_12zip_iteratorINS8_IJNSD_26transform_input_iterator_tIbNSC_6detail35transform_pair_of_input_iterators_tIbNSB_10device_ptrIfEESN_NS7_8equal_toIfEEEENS7_10__not_fn_tINS7_10__identityEEEEENSB_17counting_iteratorIlNSB_11use_defaultESW_SW_EEEEEEEPS9_jSF_S9_S9_SS_EEvT0_T1_T2_T3_T4_T6_E12temp_storage+104];
	ld.shared.u64 	%rd289, [_ZZN3cub18CUB_300001_SM_10006detail6reduce28DeviceReduceSingleTileKernelINS2_10policy_hubIN4cuda3std3__45tupleIJblEEEjN6thrust24THRUST_300001_SM_1000_NS8cuda_cub9__find_if7functorIS9_EEE10Policy1000ENSB_12zip_iteratorINS8_IJNSD_26transform_input_iterator_tIbNSC_6detail35transform_pair_of_input_iterators_tIbNSB_10device_ptrIfEESN_NS7_8equal_toIfEEEENS7_10__not_fn_tINS7_10__identityEEEEENSB_17counting_iteratorIlNSB_11use_defaultESW_SW_EEEEEEEPS9_jSF_S9_S9_SS_EEvT0_T1_T2_T3_T4_T6_E12temp_storage+112];
	setp.eq.s16 	%p147, %rs223, 0;
	setp.eq.s16 	%p148, %rs224, 0;
	min.s64 	%rd290, %rd289, %rd288;
	selp.b16 	%rs225, %rs222, 1, %p148;
	selp.b16 	%rs226, %rs224, %rs225, %p147;
	and.b16  	%rs227, %rs226, 255;
	selp.b64 	%rd291, %rd288, %rd290, %p148;
	selp.b64 	%rd292, %rd289, %rd291, %p147;
	ld.shared.u8 	%rs228, [_ZZN3cub18CUB_300001_SM_10006detail6reduce28DeviceReduceSingleTileKernelINS2_10policy_hubIN4cuda3std3__45tupleIJblEEEjN6thrust24THRUST_300001_SM_1000_NS8cuda_cub9__find_if7functorIS9_EEE10Policy1000ENSB_12zip_iteratorINS8_IJNSD_26transform_input_iterator_tIbNSC_6detail35transform_pair_of_input_iterators_tIbNSB_10device_ptrIfEESN_NS7_8equal_toIfEEEENS7_10__not_fn_tINS7_10__identityEEEEENSB_17counting_iteratorIlNSB_11use_defaultESW_SW_EEEEEEEPS9_jSF_S9_S9_SS_EEvT0_T1_T2_T3_T4_T6_E12temp_storage+120];
	ld.shared.u64 	%rd293, [_ZZN3cub18CUB_300001_SM_10006detail6reduce28DeviceReduceSingleTileKernelINS2_10policy_hubIN4cuda3std3__45tupleIJblEEEjN6thrust24THRUST_300001_SM_1000_NS8cuda_cub9__find_if7functorIS9_EEE10Policy1000ENSB_12zip_iteratorINS8_IJNSD_26transform_input_iterator_tIbNSC_6detail35transform_pair_of_input_iterators_tIbNSB_10device_ptrIfEESN_NS7_8equal_toIfEEEENS7_10__not_fn_tINS7_10__identityEEEEENSB_17counting_iteratorIlNSB_11use_defaultESW_SW_EEEEEEEPS9_jSF_S9_S9_SS_EEvT0_T1_T2_T3_T4_T6_E12temp_storage+128];
	setp.eq.s16 	%p149, %rs227, 0;
	setp.eq.s16 	%p150, %rs228, 0;
	min.s64 	%rd294, %rd293, %rd292;
	selp.b16 	%rs229, %rs226, 1, %p150;
	selp.b16 	%rs391, %rs228, %rs229, %p149;
	selp.b64 	%rd295, %rd292, %rd294, %p150;
	selp.b64 	%rd440, %rd293, %rd295, %p149;
$L__BB5_125:
	mov.u32 	%r439, %tid.x;
	setp.ne.s32 	%p327, %r439, 0;
	@%p327 bra 	$L__BB5_127;
	setp.eq.s16 	%p328, %rs110, 0;
	and.b16  	%rs379, %rs391, 255;
	setp.eq.s16 	%p329, %rs379, 0;
	min.s64 	%rd428, %rd440, %rd120;
	selp.b16 	%rs380, %rs110, 1, %p329;
	selp.b16 	%rs381, %rs391, %rs380, %p328;
	selp.b64 	%rd429, %rd120, %rd428, %p329;
	selp.b64 	%rd430, %rd440, %rd429, %p328;
	st.global.u8 	[%rd1], %rs381;
	st.global.u64 	[%rd1+8], %rd430;
$L__BB5_127:
	ret;

}
	// .globl	_ZN3cub18CUB_300001_SM_10006detail6reduce18DeviceReduceKernelINS2_10policy_hubIN4cuda3std3__45tupleIJblEEEjN6thrust24THRUST_300001_SM_1000_NS8cuda_cub9__find_if7functorIS9_EEE10Policy1000ENSB_12zip_iteratorINS8_IJNSD_26transform_input_iterator_tIbNSC_6detail35transform_pair_of_input_iterators_tIbNSB_10device_ptrIfEESN_NS7_8equal_toIfEEEENS7_10__not_fn_tINS7_10__identityEEEEENSB_17counting_iteratorIlNSB_11use_defaultESW_SW_EEEEEEEjSF_S9_SS_EEvT0_PT3_T1_NS0_13GridEvenShareIS13_EET2_T4_
.visible .entry _ZN3cub18CUB_300001_SM_10006detail6reduce18DeviceReduceKernelINS2_10policy_hubIN4cuda3std3__45tupleIJblEEEjN6thrust24THRUST_300001_SM_1000_NS8cuda_cub9__find_if7functorIS9_EEE10Policy1000ENSB_12zip_iteratorINS8_IJNSD_26transform_input_iterator_tIbNSC_6detail35transform_pair_of_input_iterators_tIbNSB_10device_ptrIfEESN_NS7_8equal_toIfEEEENS7_10__not_fn_tINS7_10__identityEEEEENSB_17counting_iteratorIlNSB_11use_defaultESW_SW_EEEEEEEjSF_S9_SS_EEvT0_PT3_T1_NS0_13GridEvenShareIS13_EET2_T4_(
	.param .align 8 .b8 _ZN3cub18CUB_300001_SM_10006detail6reduce18DeviceReduceKernelINS2_10policy_hubIN4cuda3std3__45tupleIJblEEEjN6thrust24THRUST_300001_SM_1000_NS8cuda_cub9__find_if7functorIS9_EEE10Policy1000ENSB_12zip_iteratorINS8_IJNSD_26transform_input_iterator_tIbNSC_6detail35transform_pair_of_input_iterators_tIbNSB_10device_ptrIfEESN_NS7_8equal_toIfEEEENS7_10__not_fn_tINS7_10__identityEEEEENSB_17counting_iteratorIlNSB_11use_defaultESW_SW_EEEEEEEjSF_S9_SS_EEvT0_PT3_T1_NS0_13GridEvenShareIS13_EET2_T4__param_0[40],
	.param .u64 .ptr .align 1 _ZN3cub18CUB_300001_SM_10006detail6reduce18DeviceReduceKernelINS2_10policy_hubIN4cuda3std3__45tupleIJblEEEjN6thrust24THRUST_300001_SM_1000_NS8cuda_cub9__find_if7functorIS9_EEE10Policy1000ENSB_12zip_iteratorINS8_IJNSD_26transform_input_iterator_tIbNSC_6detail35transform_pair_of_input_iterators_tIbNSB_10device_ptrIfEESN_NS7_8equal_toIfEEEENS7_10__not_fn_tINS7_10__identityEEEEENSB_17counting_iteratorIlNSB_11use_defaultESW_SW_EEEEEEEjSF_S9_SS_EEvT0_PT3_T1_NS0_13GridEvenShareIS13_EET2_T4__param_1,
	.param .u32 _ZN3cub18CUB_300001_SM_10006detail6reduce18DeviceReduceKernelINS2_10policy_hubIN4cuda3std3__45tupleIJblEEEjN6thrust24THRUST_300001_SM_1000_NS8cuda_cub9__find_if7functorIS9_EEE10Policy1000ENSB_12zip_iteratorINS8_IJNSD_26transform_input_iterator_tIbNSC_6detail35transform_pair_of_input_iterators_tIbNSB_10device_ptrIfEESN_NS7_8equal_toIfEEEENS7_10__not_fn_tINS7_10__identityEEEEENSB_17counting_iteratorIlNSB_11use_defaultESW_SW_EEEEEEEjSF_S9_SS_EEvT0_PT3_T1_NS0_13GridEvenShareIS13_EET2_T4__param_2,
	.param .align 4 .b8 _ZN3cub18CUB_300001_SM_10006detail6reduce18DeviceReduceKernelINS2_10policy_hubIN4cuda3std3__45tupleIJblEEEjN6thrust24THRUST_300001_SM_1000_NS8cuda_cub9__find_if7functorIS9_EEE10Policy1000ENSB_12zip_iteratorINS8_IJNSD_26transform_input_iterator_tIbNSC_6detail35transform_pair_of_input_iterators_tIbNSB_10device_ptrIfEESN_NS7_8equal_toIfEEEENS7_10__not_fn_tINS7_10__identityEEEEENSB_17counting_iteratorIlNSB_11use_defaultESW_SW_EEEEEEEjSF_S9_SS_EEvT0_PT3_T1_NS0_13GridEvenShareIS13_EET2_T4__param_3[40],
	.param .align 1 .b8 _ZN3cub18CUB_300001_SM_10006detail6reduce18DeviceReduceKernelINS2_10policy_hubIN4cuda3std3__45tupleIJblEEEjN6thrust24THRUST_300001_SM_1000_NS8cuda_cub9__find_if7functorIS9_EEE10Policy1000ENSB_12zip_iteratorINS8_IJNSD_26transform_input_iterator_tIbNSC_6detail35transform_pair_of_input_iterators_tIbNSB_10device_ptrIfEESN_NS7_8equal_toIfEEEENS7_10__not_fn_tINS7_10__identityEEEEENSB_17counting_iteratorIlNSB_11use_defaultESW_SW_EEEEEEEjSF_S9_SS_EEvT0_PT3_T1_NS0_13GridEvenShareIS13_EET2_T4__param_4[1],
	.param .align 1 .b8 _ZN3cub18CUB_300001_SM_10006detail6reduce18DeviceReduceKernelINS2_10policy_hubIN4cuda3std3__45tupleIJblEEEjN6thrust24THRUST_300001_SM_1000_NS8cuda_cub9__find_if7functorIS9_EEE10Policy1000ENSB_12zip_iteratorINS8_IJNSD_26transform_input_iterator_tIbNSC_6detail35transform_pair_of_input_iterators_tIbNSB_10device_ptrIfEESN_NS7_8equal_toIfEEEENS7_10__not_fn_tINS7_10__identityEEEEENSB_17counting_iteratorIlNSB_11use_defaultESW_SW_EEEEEEEjSF_S9_SS_EEvT0_PT3_T1_NS0_13GridEvenShareIS13_EET2_T4__param_5[1]
)
.maxntid 256
{
	.reg .pred 	%p<327>;
	.reg .b16 	%rs<417>;
	.reg .b32 	%r<498>;
	.reg .b32 	%f<81>;
	.reg .b64 	%rd<513>;
	// demoted variable
	.shared .align 8 .b8 _ZZN3cub18CUB_300001_SM_10006detail6reduce18DeviceReduceKernelINS2_10policy_hubIN4cuda3std3__45tupleIJblEEEjN6thrust24THRUST_300001_SM_1000_NS8cuda_cub9__find_if7functorIS9_EEE10Policy1000ENSB_12zip_iteratorINS8_IJNSD_26transform_input_iterator_tIbNSC_6detail35transform_pair_of_input_iterators_tIbNSB_10device_ptrIfEESN_NS7_8equal_toIfEEEENS7_10__not_fn_tINS7_10__identityEEEEENSB_17counting_iteratorIlNSB_11use_defaultESW_SW_EEEEEEEjSF_S9_SS_EEvT0_PT3_T1_NS0_13GridEvenShareIS13_EET2_T4_E12temp_storage[152];
	ld.param.u64 	%rd115, [_ZN3cub18CUB_300001_SM_10006detail6reduce18DeviceReduceKernelINS2_10policy_hubIN4cuda3std3__45tupleIJblEEEjN6thrust24THRUST_300001_SM_1000_NS8cuda_cub9__find_if7functorIS9_EEE10Policy1000ENSB_12zip_iteratorINS8_IJNSD_26transform_input_iterator_tIbNSC_6detail35transform_pair_of_input_iterators_tIbNSB_10device_ptrIfEESN_NS7_8equal_toIfEEEENS7_10__not_fn_tINS7_10__identityEEEEENSB_17counting_iteratorIlNSB_11use_defaultESW_SW_EEEEEEEjSF_S9_SS_EEvT0_PT3_T1_NS0_13GridEvenShareIS13_EET2_T4__param_0+32];
	ld.param.u32 	%r2, [_ZN3cub18CUB_300001_SM_10006detail6reduce18DeviceReduceKernelINS2_10policy_hubIN4cuda3std3__45tupleIJblEEEjN6thrust24THRUST_300001_SM_1000_NS8cuda_cub9__find_if7functorIS9_EEE10Policy1000ENSB_12zip_iteratorINS8_IJNSD_26transform_input_iterator_tIbNSC_6detail35transform_pair_of_input_iterators_tIbNSB_10device_ptrIfEESN_NS7_8equal_toIfEEEENS7_10__not_fn_tINS7_10__identityEEEEENSB_17counting_iteratorIlNSB_11use_defaultESW_SW_EEEEEEEjSF_S9_SS_EEvT0_PT3_T1_NS0_13GridEvenShareIS13_EET2_T4__param_3+24];
	ld.param.u32 	%r1, [_ZN3cub18CUB_300001_SM_10006detail6reduce18DeviceReduceKernelINS2_10policy_hubIN4cuda3std3__45tupleIJblEEEjN6thrust24THRUST_300001_SM_1000_NS8cuda_cub9__find_if7functorIS9_EEE10Policy1000ENSB_12zip_iteratorINS8_IJNSD_26transform_input_iterator_tIbNSC_6detail35transform_pair_of_input_iterators_tIbNSB_10device_ptrIfEESN_NS7_8equal_toIfEEEENS7_10__not_fn_tINS7_10__identityEEEEENSB_17counting_iteratorIlNSB_11use_defaultESW_SW_EEEEEEEjSF_S9_SS_EEvT0_PT3_T1_NS0_13GridEvenShareIS13_EET2_T4__param_3+20];
	ld.param.u64 	%rd114, [_ZN3cub18CUB_300001_SM_10006detail6reduce18DeviceReduceKernelINS2_10policy_hubIN4cuda3std3__45tupleIJblEEEjN6thrust24THRUST_300001_SM_1000_NS8cuda_cub9__find_if7functorIS9_EEE10Policy1000ENSB_12zip_iteratorINS8_IJNSD_26transform_input_iterator_tIbNSC_6detail35transform_pair_of_input_iterators_tIbNSB_10device_ptrIfEESN_NS7_8equal_toIfEEEENS7_10__not_fn_tINS7_10__identityEEEEENSB_17counting_iteratorIlNSB_11use_defaultESW_SW_EEEEEEEjSF_S9_SS_EEvT0_PT3_T1_NS0_13GridEvenShareIS13_EET2_T4__param_0+8];
	ld.param.u64 	%rd113, [_ZN3cub18CUB_300001_SM_10006detail6reduce18DeviceReduceKernelINS2_10policy_hubIN4cuda3std3__45tupleIJblEEEjN6thrust24THRUST_300001_SM_1000_NS8cuda_cub9__find_if7functorIS9_EEE10Policy1000ENSB_12zip_iteratorINS8_IJNSD_26transform_input_iterator_tIbNSC_6detail35transform_pair_of_input_iterators_tIbNSB_10device_ptrIfEESN_NS7_8equal_toIfEEEENS7_10__not_fn_tINS7_10__identityEEEEENSB_17counting_iteratorIlNSB_11use_defaultESW_SW_EEEEEEEjSF_S9_SS_EEvT0_PT3_T1_NS0_13GridEvenShareIS13_EET2_T4__param_0];
	cvta.to.global.u64 	%rd1, %rd113;
	cvta.to.global.u64 	%rd2, %rd114;
	mov.u32 	%r3, %ctaid.x;
	shl.b32 	%r4, %r3, 10;
	sub.s32 	%r5, %r1, %r4;
	setp.gt.u32 	%p1, %r5, 1023;
	@%p1 bra 	$L__BB6_78;
	mov.u32 	%r6, %tid.x;
	setp.ge.u32 	%p150, %r6, %r5;
	mov.b16 	%rs385, 0;
	mov.b64 	%rd481, 0;
	mov.u32 	%r485, %r6;
	@%p150 bra 	$L__BB6_3;
	add.s32 	%r231, %r4, %r6;
	cvt.u64.u32 	%rd297, %r231;
	mul.wide.u32 	%rd298, %r231, 4;
	add.s64 	%rd299, %rd1, %rd298;
	add.s64 	%rd300, %rd2, %rd298;
	add.s64 	%rd481, %rd115, %rd297;
	ld.global.f32 	%f49, [%rd299];
	ld.global.f32 	%f50, [%rd300];
	setp.neu.f32 	%p151, %f49, %f50;
	selp.u16 	%rs385, 1, 0, %p151;
	add.s32 	%r485, %r6, 256;
$L__BB6_3:
	setp.ge.u32 	%p152, %r485, %r5;
	@%p152 bra 	$L__BB6_16;
	not.b32 	%r232, %r485;
	add.s32 	%r9, %r1, %r232;
	sub.s32 	%r233, %r9, %r4;
	shr.u32 	%r234, %r233, 8;
	add.s32 	%r10, %r234, 1;
	and.b32  	%r11, %r10, 7;
	setp.lt.u32 	%p153, %r233, 1792;
	@%p153 bra 	$L__BB6_8;
	add.s32 	%r484, %r485, 1024;
	add.s32 	%r483, %r485, %r4;
	and.b32  	%r235, %r10, 33554424;
	neg.s32 	%r482, %r235;
$L__BB6_6:
	.pragma "nounroll";
	cvt.u64.u32 	%rd302, %r483;
	mul.wide.u32 	%rd303, %r483, 4;
	add.s64 	%rd304, %rd1, %rd303;
	add.s64 	%rd305, %rd2, %rd303;
	add.s64 	%rd306, %rd115, %rd302;
	ld.global.f32 	%f51, [%rd304];
	ld.global.f32 	%f52, [%rd305];
	setp.neu.f32 	%p154, %f51, %f52;
	selp.u16 	%rs230, 1, 0, %p154;
	and.b16  	%rs231, %rs385, 255;
	setp.ne.s16 	%p156, %rs231, 0;
	and.pred  	%p157, %p156, %p154;
	min.s64 	%rd307, %rd306, %rd481;
	setp.eq.s16 	%p158, %rs231, 0;
	selp.b64 	%rd308, %rd306, %rd481, %p158;
	selp.b16 	%rs232, %rs230, %rs385, %p158;
	selp.b64 	%rd309, %rd307, %rd308, %p157;
	selp.b16 	%rs233, 1, %rs232, %p157;
	and.b16  	%rs234, %rs233, 255;
	add.s32 	%r236, %r483, 256;
	cvt.u64.u32 	%rd310, %r236;
	mul.wide.u32 	%rd311, %r236, 4;
	add.s64 	%rd312, %rd1, %rd311;
	add.s64 	%rd313, %rd2, %rd311;
	add.s64 	%rd314, %rd115, %rd310;
	ld.global.f32 	%f53, [%rd312];
	ld.global.f32 	%f54, [%rd313];
	setp.neu.f32 	%p159, %f53, %f54;
	selp.u16 	%rs235, 1, 0, %p159;
	setp.ne.s16 	%p161, %rs234, 0;
	and.pred  	%p162, %p161, %p159;
	min.s64 	%rd315, %rd314, %rd309;
	setp.eq.s16 	%p163, %rs234, 0;
	selp.b64 	%rd316, %rd314, %rd309, %p163;
	selp.b16 	%rs236, %rs235, %rs233, %p163;
	selp.b64 	%rd317, %rd315, %rd316, %p162;
	selp.b16 	%rs237, 1, %rs236, %p162;
	and.b16  	%rs238, %rs237, 255;
	add.s32 	%r237, %r483, 512;
	cvt.u64.u32 	%rd318, %r237;
	mul.wide.u32 	%rd319, %r237, 4;
	add.s64 	%rd320, %rd1, %rd319;
	add.s64 	%rd321, %rd2, %rd319;
	add.s64 	%rd322, %rd115, %rd318;
	ld.global.f32 	%f55, [%rd320];
	ld.global.f32 	%f56, [%rd321];
	setp.neu.f32 	%p164, %f55, %f56;
	selp.u16 	%rs239, 1, 0, %p164;
	setp.ne.s16 	%p166, %rs238, 0;
	and.pred  	%p167, %p166, %p164;
	min.s64 	%rd323, %rd322, %rd317;
	setp.eq.s16 	%p168, %rs238, 0;
	selp.b64 	%rd324, %rd322, %rd317, %p168;
	selp.b16 	%rs240, %rs239, %rs237, %p168;
	selp.b64 	%rd325, %rd323, %rd324, %p167;
	selp.b16 	%rs241, 1, %rs240, %p167;
	and.b16  	%rs242, %rs241, 255;
	add.s32 	%r238, %r483, 768;
	cvt.u64.u32 	%rd326, %r238;
	mul.wide.u32 	%rd327, %r238, 4;
	add.s64 	%rd328, %rd1, %rd327;
	add.s64 	%rd329, %rd2, %rd327;
	add.s64 	%rd330, %rd115, %rd326;
	ld.global.f32 	%f57, [%rd328];
	ld.global.f32 	%f58, [%rd329];
	setp.neu.f32 	%p169, %f57, %f58;
	selp.u16 	%rs243, 1, 0, %p169;
	setp.ne.s16 	%p171, %rs242, 0;
	and.pred  	%p172, %p171, %p169;
	min.s64 	%rd331, %rd330, %rd325;
	setp.eq.s16 	%p173, %rs242, 0;
	selp.b64 	%rd332, %rd330, %rd325, %p173;
	selp.b16 	%rs244, %rs243, %rs241, %p173;
	selp.b64 	%rd333, %rd331, %rd332, %p172;
	selp.b16 	%rs245, 1, %rs244, %p172;
	and.b16  	%rs246, %rs245, 255;
	add.s32 	%r239, %r483, 1024;
	cvt.u64.u32 	%rd334, %r239;
	mul.wide.u32 	%rd335, %r239, 4;
	add.s64 	%rd336, %rd1, %rd335;
	add.s64 	%rd337, %rd2, %rd335;
	add.s64 	%rd338, %rd115, %rd334;
	ld.global.f32 	%f59, [%rd336];
	ld.global.f32 	%f60, [%rd337];
	setp.neu.f32 	%p174, %f59, %f60;
	selp.u16 	%rs247, 1, 0, %p174;
	setp.ne.s16 	%p176, %rs246, 0;
	and.pred  	%p177, %p176, %p174;
	min.s64 	%rd339, %rd338, %rd333;
	setp.eq.s16 	%p178, %rs246, 0;
	selp.b64 	%rd340, %rd338, %rd333, %p178;
	selp.b16 	%rs248, %rs247, %rs245, %p178;
	selp.b64 	%rd341, %rd339, %rd340, %p177;
	selp.b16 	%rs249, 1, %rs248, %p177;
	and.b16  	%rs250, %rs249, 255;
	add.s32 	%r240, %r483, 1280;
	cvt.u64.u32 	%rd342, %r240;
	mul.wide.u32 	%rd343, %r240, 4;
	add.s64 	%rd344, %rd1, %rd343;
	add.s64 	%rd345, %rd2, %rd343;
	add.s64 	%rd346, %rd115, %rd342;
	ld.global.f32 	%f61, [%rd344];
	ld.global.f32 	%f62, [%rd345];
	setp.neu.f32 	%p179, %f61, %f62;
	selp.u16 	%rs251, 1, 0, %p179;
	setp.ne.s16 	%p181, %rs250, 0;
	and.pred  	%p182, %p181, %p179;
	min.s64 	%rd347, %rd346, %rd341;
	setp.eq.s16 	%p183, %rs250, 0;
	selp.b64 	%rd348, %rd346, %rd341, %p183;
	selp.b16 	%rs252, %rs251, %rs249, %p183;
	selp.b64 	%rd349, %rd347, %rd348, %p182;
	selp.b16 	%rs253, 1, %rs252, %p182;
	and.b16  	%rs254, %rs253, 255;
	add.s32 	%r241, %r483, 1536;
	cvt.u64.u32 	%rd350, %r241;
	mul.wide.u32 	%rd351, %r241, 4;
	add.s64 	%rd352, %rd1, %rd351;
	add.s64 	%rd353, %rd2, %rd351;
	add.s64 	%rd354, %rd115, %rd350;
	ld.global.f32 	%f63, [%rd352];
	ld.global.f32 	%f64, [%rd353];
	setp.neu.f32 	%p184, %f63, %f64;
	selp.u16 	%rs255, 1, 0, %p184;
	setp.ne.s16 	%p186, %rs254, 0;
	and.pred  	%p187, %p186, %p184;
	min.s64 	%rd355, %rd354, %rd349;
	setp.eq.s16 	%p188, %rs254, 0;
	selp.b64 	%rd356, %rd354, %rd349, %p188;
	selp.b16 	%rs256, %rs255, %rs253, %p188;
	selp.b64 	%rd357, %rd355, %rd356, %p187;
	selp.b16 	%rs257, 1, %rs256, %p187;
	and.b16  	%rs258, %rs257, 255;
	add.s32 	%r242, %r483, 1792;
	cvt.u64.u32 	%rd358, %r242;
	mul.wide.u32 	%rd359, %r242, 4;
	add.s64 	%rd360, %rd1, %rd359;
	add.s64 	%rd361, %rd2, %rd359;
	add.s64 	%rd362, %rd115, %rd358;
	ld.global.f32 	%f65, [%rd360];
	ld.global.f32 	%f66, [%rd361];
	setp.neu.f32 	%p189, %f65, %f66;
	selp.u16 	%rs259, 1, 0, %p189;
	setp.ne.s16 	%p191, %rs258, 0;
	and.pred  	%p192, %p191, %p189;
	min.s64 	%rd363, %rd362, %rd357;
	setp.eq.s16 	%p193, %rs258, 0;
	selp.b64 	%rd364, %rd362, %rd357, %p193;
	selp.b16 	%rs260, %rs259, %rs257, %p193;
	selp.b64 	%rd481, %rd363, %rd364, %p192;
	selp.b16 	%rs385, 1, %rs260, %p192;
	add.s32 	%r484, %r484, 2048;
	add.s32 	%r483, %r483, 2048;
	add.s32 	%r482, %r482, 8;
	setp.ne.s32 	%p194, %r482, 0;
	@%p194 bra 	$L__BB6_6;
	add.s32 	%r485, %r484, -1024;
$L__BB6_8:
	setp.eq.s32 	%p195, %r11, 0;
	@%p195 bra 	$L__BB6_16;
	setp.lt.u32 	%p196, %r11, 4;
	@%p196 bra 	$L__BB6_11;
	add.s32 	%r243, %r4, %r485;
	cvt.u64.u32 	%rd366, %r243;
	mul.wide.u32 	%rd367, %r243, 4;
	add.s64 	%rd368, %rd1, %rd367;
	add.s64 	%rd369, %rd2, %rd367;
	add.s64 	%rd370, %rd115, %rd366;
	ld.global.f32 	%f67, [%rd368];
	ld.global.f32 	%f68, [%rd369];
	setp.neu.f32 	%p197, %f67, %f68;
	selp.u16 	%rs262, 1, 0, %p197;
	and.b16  	%rs263, %rs385, 255;
	setp.ne.s16 	%p199, %rs263, 0;
	and.pred  	%p200, %p199, %p197;
	min.s64 	%rd371, %rd370, %rd481;
	setp.eq.s16 	%p201, %rs263, 0;
	selp.b64 	%rd372, %rd370, %rd481, %p201;
	selp.b16 	%rs264, %rs262, %rs385, %p201;
	selp.b64 	%rd373, %rd371, %rd372, %p200;
	selp.b16 	%rs265, 1, %rs264, %p200;
	and.b16  	%rs266, %rs265, 255;
	add.s32 	%r244, %r243, 256;
	cvt.u64.u32 	%rd374, %r244;
	mul.wide.u32 	%rd375, %r244, 4;
	add.s64 	%rd376, %rd1, %rd375;
	add.s64 	%rd377, %rd2, %rd375;
	add.s64 	%rd378, %rd115, %rd374;
	ld.global.f32 	%f69, [%rd376];
	ld.global.f32 	%f70, [%rd377];
	setp.neu.f32 	%p202, %f69, %f70;
	selp.u16 	%rs267, 1, 0, %p202;
	setp.ne.s16 	%p204, %rs266, 0;
	and.pred  	%p205, %p204, %p202;
	min.s64 	%rd379, %rd378, %rd373;
	setp.eq.s16 	%p206, %rs266, 0;
	selp.b64 	%rd380, %rd378, %rd373, %p206;
	selp.b16 	%rs268, %rs267, %rs265, %p206;
	selp.b64 	%rd381, %rd379, %rd380, %p205;
	selp.b16 	%rs269, 1, %rs268, %p205;
	and.b16  	%rs270, %rs269, 255;
	add.s32 	%r245, %r243, 512;
	cvt.u64.u32 	%rd382, %r245;
	mul.wide.u32 	%rd383, %r245, 4;
	add.s64 	%rd384, %rd1, %rd383;
	add.s64 	%rd385, %rd2, %rd383;
	add.s64 	%rd386, %rd115, %rd382;
	ld.global.f32 	%f71, [%rd384];
	ld.global.f32 	%f72, [%rd385];
	setp.neu.f32 	%p207, %f71, %f72;
	selp.u16 	%rs271, 1, 0, %p207;
	setp.ne.s16 	%p209, %rs270, 0;
	and.pred  	%p210, %p209, %p207;
	min.s64 	%rd387, %rd386, %rd381;
	setp.eq.s16 	%p211, %rs270, 0;
	selp.b64 	%rd388, %rd386, %rd381, %p211;
	selp.b16 	%rs272, %rs271, %rs269, %p211;
	selp.b64 	%rd389, %rd387, %rd388, %p210;
	selp.b16 	%rs273, 1, %rs272, %p210;
	and.b16  	%rs274, %rs273, 255;
	add.s32 	%r246, %r243, 768;
	cvt.u64.u32 	%rd390, %r246;
	mul.wide.u32 	%rd391, %r246, 4;
	add.s64 	%rd392, %rd1, %rd391;
	add.s64 	%rd393, %rd2, %rd391;
	add.s64 	%rd394, %rd115, %rd390;
	ld.global.f32 	%f73, [%rd392];
	ld.global.f32 	%f74, [%rd393];
	setp.neu.f32 	%p212, %f73, %f74;
	selp.u16 	%rs275, 1, 0, %p212;
	setp.ne.s16 	%p214, %rs274, 0;
	and.pred  	%p215, %p214, %p212;
	min.s64 	%rd395, %rd394, %rd389;
	setp.eq.s16 	%p216, %rs274, 0;
	selp.b64 	%rd396, %rd394, %rd389, %p216;
	selp.b16 	%rs276, %rs275, %rs273, %p216;
	selp.b64 	%rd481, %rd395, %rd396, %p215;
	selp.b16 	%rs385, 1, %rs276, %p215;
	add.s32 	%r485, %r485, 1024;
$L__BB6_11:
	and.b32  	%r247, %r10, 3;
	setp.eq.s32 	%p217, %r247, 0;
	@%p217 bra 	$L__BB6_16;
	setp.eq.s32 	%p218, %r247, 1;
	@%p218 bra 	$L__BB6_14;
	add.s32 	%r248, %r4, %r485;
	cvt.u64.u32 	%rd398, %r248;
	mul.wide.u32 	%rd399, %r248, 4;
	add.s64 	%rd400, %rd1, %rd399;
	add.s64 	%rd401, %rd2, %rd399;
	add.s64 	%rd402, %rd115, %rd398;
	ld.global.f32 	%f75, [%rd400];
	ld.global.f32 	%f76, [%rd401];
	setp.neu.f32 	%p219, %f75, %f76;
	selp.u16 	%rs278, 1, 0, %p219;
	and.b16  	%rs279, %rs385, 255;
	setp.ne.s16 	%p221, %rs279, 0;
	and.pred  	%p222, %p221, %p219;
	min.s64 	%rd403, %rd402, %rd481;
	setp.eq.s16 	%p223, %rs279, 0;
	selp.b64 	%rd404, %rd402, %rd481, %p223;
	selp.b16 	%rs280, %rs278, %rs385, %p223;
	selp.b64 	%rd405, %rd403, %rd404, %p222;
	selp.b16 	%rs281, 1, %rs280, %p222;
	and.b16  	%rs282, %rs281, 255;
	add.s32 	%r249, %r248, 256;
	cvt.u64.u32 	%rd406, %r249;
	mul.wide.u32 	%rd407, %r249, 4;
	add.s64 	%rd408, %rd1, %rd407;
	add.s64 	%rd409, %rd2, %rd407;
	add.s64 	%rd410, %rd115, %rd406;
	ld.global.f32 	%f77, [%rd408];
	ld.global.f32 	%f78, [%rd409];
	setp.neu.f32 	%p224, %f77, %f78;
	selp.u16 	%rs283, 1, 0, %p224;
	setp.ne.s16 	%p226, %rs282, 0;
	and.pred  	%p227, %p226, %p224;
	min.s64 	%rd411, %rd410, %rd405;
	setp.eq.s16 	%p228, %rs282, 0;
	selp.b64 	%rd412, %rd410, %rd405, %p228;
	selp.b16 	%rs284, %rs283, %rs281, %p228;
	selp.b64 	%rd481, %rd411, %rd412, %p227;
	selp.b16 	%rs385, 1, %rs284, %p227;
	add.s32 	%r485, %r485, 512;
$L__BB6_14:
	and.b32  	%r250, %r9, 256;
	setp.ne.s32 	%p229, %r250, 0;
	@%p229 bra 	$L__BB6_16;
	add.s32 	%r251, %r4, %r485;
	cvt.u64.u32 	%rd413, %r251;
	mul.wide.u32 	%rd414, %r251, 4;
	add.s64 	%rd415, %rd1, %rd414;
	add.s64 	%rd416, %rd2, %rd414;
	add.s64 	%rd417, %rd115, %rd413;
	ld.global.f32 	%f79, [%rd415];
	ld.global.f32 	%f80, [%rd416];
	setp.neu.f32 	%p230, %f79, %f80;
	selp.u16 	%rs285, 1, 0, %p230;
	and.b16  	%rs286, %rs385, 255;
	setp.ne.s16 	%p232, %rs286, 0;
	and.pred  	%p233, %p232, %p230;
	min.s64 	%rd418, %rd417, %rd481;
	setp.eq.s16 	%p234, %rs286, 0;
	selp.b64 	%rd419, %rd417, %rd481, %p234;
	selp.b16 	%rs287, %rs285, %rs385, %p234;
	selp.b64 	%rd481, %rd418, %rd419, %p233;
	selp.b16 	%rs385, 1, %rs287, %p233;
$L__BB6_16:
	setp.lt.u32 	%p235, %r5, 256;
	@%p235 bra 	$L__BB6_41;
	// begin inline asm
	mov.u32 %r370, %laneid;
	// end inline asm
	cvt.u32.u16 	%r391, %rs385;
	and.b32  	%r372, %r391, 255;
	mov.b32 	%r388, 1;
	mov.b32 	%r389, 31;
	mov.b32 	%r390, -1;
	// begin inline asm
	shfl.sync.down.b32 %r371, %r372, %r388, %r389, %r390;
	// end inline asm
	// begin inline asm
	shfl.sync.down.b32 %r376, %r377, %r388, %r389, %r390;
	// end inline asm
	mov.b64 	{%r382, %r387}, %rd481;
	// begin inline asm
	shfl.sync.down.b32 %r381, %r382, %r388, %r389, %r390;
	// end inline asm
	// begin inline asm
	shfl.sync.down.b32 %r386, %r387, %r388, %r389, %r390;
	// end inline asm
	mov.b64 	%rd18, {%r381, %r386};
	cvt.u16.u32 	%rs15, %r371;
	setp.gt.s32 	%p285, %r370, 30;
	@%p285 bra 	$L__BB6_21;
	and.b16  	%rs329, %rs385, 255;
	setp.eq.s16 	%p286, %rs329, 0;
	and.b16  	%rs330, %rs15, 255;
	setp.eq.s16 	%p287, %rs330, 0;
	or.pred  	%p288, %p286, %p287;
	@%p288 bra 	$L__BB6_20;
	min.s64 	%rd481, %rd18, %rd481;
	mov.b16 	%rs385, 1;
	bra.uni 	$L__BB6_21;
$L__BB6_20:
	setp.eq.s16 	%p289, %rs329, 0;
	selp.b64 	%rd481, %rd18, %rd481, %p289;
	selp.b16 	%rs385, %rs15, %rs385, %p289;
$L__BB6_21:
	cvt.u32.u16 	%r412, %rs385;
	and.b32  	%r393, %r412, 255;
	mov.b32 	%r409, 2;
	mov.b32 	%r410, 31;
	mov.b32 	%r411, -1;
	// begin inline asm
	shfl.sync.down.b32 %r392, %r393, %r409, %r410, %r411;
	// end inline asm
	// begin inline asm
	shfl.sync.down.b32 %r397, %r398, %r409, %r410, %r411;
	// end inline asm
	mov.b64 	{%r403, %r408}, %rd481;
	// begin inline asm
	shfl.sync.down.b32 %r402, %r403, %r409, %r410, %r411;
	// end inline asm
	// begin inline asm
	shfl.sync.down.b32 %r407, %r408, %r409, %r410, %r411;
	// end inline asm
	mov.b64 	%rd22, {%r402, %r407};
	cvt.u16.u32 	%rs18, %r392;
	setp.gt.s32 	%p290, %r370, 29;
	@%p290 bra 	$L__BB6_25;
	and.b16  	%rs333, %rs385, 255;
	setp.eq.s16 	%p291, %rs333, 0;
	and.b16  	%rs334, %rs18, 255;
	setp.eq.s16 	%p292, %rs334, 0;
	or.pred  	%p293, %p291, %p292;
	@%p293 bra 	$L__BB6_24;
	min.s64 	%rd481, %rd22, %rd481;
	mov.b16 	%rs385, 1;
	bra.uni 	$L__BB6_25;
$L__BB6_24:
	setp.eq.s16 	%p294, %rs333, 0;
	selp.b64 	%rd481, %rd22, %rd481, %p294;
	selp.b16 	%rs385, %rs18, %rs385, %p294;
$L__BB6_25:
	cvt.u32.u16 	%r433, %rs385;
	and.b32  	%r414, %r433, 255;
	mov.b32 	%r430, 4;
	mov.b32 	%r431, 31;
	mov.b32 	%r432, -1;
	// begin inline asm
	shfl.sync.down.b32 %r413, %r414, %r430, %r431, %r432;
	// end inline asm
	// begin inline asm
	shfl.sync.down.b32 %r418, %r419, %r430, %r431, %r432;
	// end inline asm
	mov.b64 	{%r424, %r429}, %rd481;
	// begin inline asm
	shfl.sync.down.b32 %r423, %r424, %r430, %r431, %r432;
	// end inline asm
	// begin inline asm
	shfl.sync.down.b32 %r428, %r429, %r430, %r431, %r432;
	// end inline asm
	mov.b64 	%rd26, {%r423, %r428};
	cvt.u16.u32 	%rs21, %r413;
	setp.gt.s32 	%p295, %r370, 27;
	@%p295 bra 	$L__BB6_29;
	and.b16  	%rs337, %rs385, 255;
	setp.eq.s16 	%p296, %rs337, 0;
	and.b16  	%rs338, %rs21, 255;
	setp.eq.s16 	%p297, %rs338, 0;
	or.pred  	%p298, %p296, %p297;
	@%p298 bra 	$L__BB6_28;
	min.s64 	%rd481, %rd26, %rd481;
	mov.b16 	%rs385, 1;
	bra.uni 	$L__BB6_29;
$L__BB6_28:
	setp.eq.s16 	%p299, %rs337, 0;
	selp.b16 	%rs385, %rs21, %rs385, %p299;
	selp.b64 	%rd481, %rd26, %rd481, %p299;
$L__BB6_29:
	cvt.u32.u16 	%r454, %rs385;
	and.b32  	%r435, %r454, 255;
	mov.b32 	%r451, 8;
	mov.b32 	%r452, 31;
	mov.b32 	%r453, -1;
	// begin inline asm
	shfl.sync.down.b32 %r434, %r435, %r451, %r452, %r453;
	// end inline asm
	// begin inline asm
	shfl.sync.down.b32 %r439, %r440, %r451, %r452, %r453;
	// end inline asm
	mov.b64 	{%r445, %r450}, %rd481;
	// begin inline asm
	shfl.sync.down.b32 %r444, %r445, %r451, %r452, %r453;
	// end inline asm
	// begin inline asm
	shfl.sync.down.b32 %r449, %r450, %r451, %r452, %r453;
	// end inline asm
	mov.b64 	%rd30, {%r444, %r449};
	cvt.u16.u32 	%rs24, %r434;
	setp.gt.s32 	%p300, %r370, 23;
	@%p300 bra 	$L__BB6_33;
	and.b16  	%rs341, %rs385, 255;
	setp.eq.s16 	%p301, %rs341, 0;
	and.b16  	%rs342, %rs24, 255;
	setp.eq.s16 	%p302, %rs342, 0;
	or.pred  	%p303, %p301, %p302;
	@%p303 bra 	$L__BB6_32;
	min.s64 	%rd481, %rd30, %rd481;
	mov.b16 	%rs385, 1;
	bra.uni 	$L__BB6_33;
$L__BB6_32:
	setp.eq.s16 	%p304, %rs341, 0;
	selp.b16 	%rs385, %rs24, %rs385, %p304;
	selp.b64 	%rd481, %rd30, %rd481, %p304;
$L__BB6_33:
	cvt.u32.u16 	%r475, %rs385;
	and.b32  	%r456, %r475, 255;
	mov.b32 	%r472, 16;
	mov.b32 	%r473, 31;
	mov.b32 	%r474, -1;
	// begin inline asm
	shfl.sync.down.b32 %r455, %r456, %r472, %r473, %r474;
	// end inline asm
	// begin inline asm
	shfl.sync.down.b32 %r460, %r461, %r472, %r473, %r474;
	// end inline asm
	mov.b64 	{%r466, %r471}, %rd481;
	// begin inline asm
	shfl.sync.down.b32 %r465, %r466, %r472, %r473, %r474;
	// end inline asm
	// begin inline asm
	shfl.sync.down.b32 %r470, %r471, %r472, %r473, %r474;
	// end inline asm
	mov.b64 	%rd34, {%r465, %r470};
	cvt.u16.u32 	%rs27, %r455;
	setp.gt.s32 	%p305, %r370, 15;
	@%p305 bra 	$L__BB6_37;
	and.b16  	%rs345, %rs385, 255;
	setp.eq.s16 	%p306, %rs345, 0;
	and.b16  	%rs346, %rs27, 255;
	setp.eq.s16 	%p307, %rs346, 0;
	or.pred  	%p308, %p306, %p307;
	@%p308 bra 	$L__BB6_36;
	min.s64 	%rd481, %rd34, %rd481;
	mov.b16 	%rs385, 1;
	bra.uni 	$L__BB6_37;
$L__BB6_36:
	setp.eq.s16 	%p309, %rs345, 0;
	selp.b16 	%rs385, %rs27, %rs385, %p309;
	selp.b64 	%rd481, %rd34, %rd481, %p309;
$L__BB6_37:
	setp.ne.s32 	%p310, %r370, 0;
	@%p310 bra 	$L__BB6_39;
	shr.u32 	%r476, %r6, 1;
	and.b32  	%r477, %r476, 496;
	mov.u32 	%r478, _ZZN3cub18CUB_300001_SM_10006detail6reduce18DeviceReduceKernelINS2_10policy_hubIN4cuda3std3__45tupleIJblEEEjN6thrust24THRUST_300001_SM_1000_NS8cuda_cub9__find_if7functorIS9_EEE10Policy1000ENSB_12zip_iteratorINS8_IJNSD_26transform_input_iterator_tIbNSC_6detail35transform_pair_of_input_iterators_tIbNSB_10device_ptrIfEESN_NS7_8equal_toIfEEEENS7_10__not_fn_tINS7_10__identityEEEEENSB_17counting_iteratorIlNSB_11use_defaultESW_SW_EEEEEEEjSF_S9_SS_EEvT0_PT3_T1_NS0_13GridEvenShareIS13_EET2_T4_E12temp_storage;
	add.s32 	%r479, %r478, %r477;
	st.shared.u8 	[%r479+8], %rs385;
	st.shared.u64 	[%r479+16], %rd481;
$L__BB6_39:
	bar.sync 	0;
	setp.ne.s32 	%p311, %r6, 0;
	@%p311 bra 	$L__BB6_123;
	ld.shared.u8 	%rs349, [_ZZN3cub18CUB_300001_SM_10006detail6reduce18DeviceReduceKernelINS2_10policy_hubIN4cuda3std3__45tupleIJblEEEjN6thrust24THRUST_300001_SM_1000_NS8cuda_cub9__find_if7functorIS9_EEE10Policy1000ENSB_12zip_iteratorINS8_IJNSD_26transform_input_iterator_tIbNSC_6detail35transform_pair_of_input_iterators_tIbNSB_10device_ptrIfEESN_NS7_8equal_toIfEEEENS7_10__not_fn_tINS7_10__identityEEEEENSB_17counting_iteratorIlNSB_11use_defaultESW_SW_EEEEEEEjSF_S9_SS_EEvT0_PT3_T1_NS0_13GridEvenShareIS13_EET2_T4_E12temp_storage+24];
	ld.shared.u64 	%rd441, [_ZZN3cub18CUB_300001_SM_10006detail6reduce18DeviceReduceKernelINS2_10policy_hubIN4cuda3std3__45tupleIJblEEEjN6thrust24THRUST_300001_SM_1000_NS8cuda_cub9__find_if7functorIS9_EEE10Policy1000ENSB_12zip_iteratorINS8_IJNSD_26transform_input_iterator_tIbNSC_6detail35transform_pair_of_input_iterators_tIbNSB_10device_ptrIfEESN_NS7_8equal_toIfEEEENS7_10__not_fn_tINS7_10__identityEEEEENSB_17counting_iteratorIlNSB_11use_defaultESW_SW_EEEEEEEjSF_S9_SS_EEvT0_PT3_T1_NS0_13GridEvenShareIS13_EET2_T4_E12temp_storage+32];
	and.b16  	%rs350, %rs385, 255;
	setp.eq.s16 	%p312, %rs350, 0;
	setp.eq.s16 	%p313, %rs349, 0;
	min.s64 	%rd442, %rd441, %rd481;
	selp.b16 	%rs351, %rs385, 1, %p313;
	selp.b16 	%rs352, %rs349, %rs351, %p312;
	and.b16  	%rs353, %rs352, 255;
	selp.b64 	%rd443, %rd481, %rd442, %p313;
	selp.b64 	%rd444, %rd441, %rd443, %p312;
	ld.shared.u8 	%rs354, [_ZZN3cub18CUB_300001_SM_10006detail6reduce18DeviceReduceKernelINS2_10policy_hubIN4cuda3std3__45tupleIJblEEEjN6thrust24THRUST_300001_SM_1000_NS8cuda_cub9__find_if7functorIS9_EEE10Policy1000ENSB_12zip_iteratorINS8_IJNSD_26transform_input_iterator_tIbNSC_6detail35transform_pair_of_input_iterators_tIbNSB_10device_ptrIfEESN_NS7_8equal_toIfEEEENS7_10__not_fn_tINS7_10__identityEEEEENSB_17counting_iteratorIlNSB_11use_defaultESW_SW_EEEEEEEjSF_S9_SS_EEvT0_PT3_T1_NS0_13GridEvenShareIS13_EET2_T4_E12temp_storage+40];
	ld.shared.u64 	%rd445, [_ZZN3cub18CUB_300001_SM_10006detail6reduce18DeviceReduceKernelINS2_10policy_hubIN4cuda3std3__45tupleIJblEEEjN6thrust24THRUST_300001_SM_1000_NS8cuda_cub9__find_if7functorIS9_EEE10Policy1000ENSB_12zip_iteratorINS8_IJNSD_26transform_input_iterator_tIbNSC_6detail35transform_pair_of_input_iterators_tIbNSB_10device_ptrIfEESN_NS7_8equal_toIfEEEENS7_10__not_fn_tINS7_10__identityEEEEENSB_17counting_iteratorIlNSB_11use_defaultESW_SW_EEEEEEEjSF_S9_SS_EEvT0_PT3_T1_NS0_13GridEvenShareIS13_EET2_T4_E12temp_storage+48];
	setp.eq.s16 	%p314, %rs353, 0;
	setp.eq.s16 	%p315, %rs354, 0;
	min.s64 	%rd446, %rd445, %rd444;
	selp.b16 	%rs355, %rs352, 1, %p315;
	selp.b16 	%rs356, %rs354, %rs355, %p314;
	and.b16  	%rs357, %rs356, 255;
	selp.b64 	%rd447, %rd444, %rd446, %p315;
	selp.b64 	%rd448, %rd445, %rd447, %p314;
	ld.shared.u8 	%rs358, [_ZZN3cub18CUB_300001_SM_10006detail6reduce18DeviceReduceKernelINS2_10policy_hubIN4cuda3std3__45tupleIJblEEEjN6thrust24THRUST_300001_SM_1000_NS8cuda_cub9__find_if7functorIS9_EEE10Policy1000ENSB_12zip_iteratorINS8_IJNSD_26transform_input_iterator_tIbNSC_6detail35transform_pair_of_input_iterators_tIbNSB_10device_ptrIfEESN_NS7_8equal_toIfEEEENS7_10__not_fn_tINS7_10__identityEEEEENSB_17counting_iteratorIlNSB_11use_defaultESW_SW_EEEEEEEjSF_S9_SS_EEvT0_PT3_T1_NS0_13GridEvenShareIS13_EET2_T4_E12temp_storage+56];
	ld.shared.u64 	%rd449, [_ZZN3cub18CUB_300001_SM_10006detail6reduce18DeviceReduceKernelINS2_10policy_hubIN4cuda3std3__45tupleIJblEEEjN6thrust24THRUST_300001_SM_1000_NS8cuda_cub9__find_if7functorIS9_EEE10Policy1000ENSB_12zip_iteratorINS8_IJNSD_26transform_input_iterator_tIbNSC_6detail35transform_pair_of_input_iterators_tIbNSB_10device_ptrIfEESN_NS7_8equal_toIfEEEENS7_10__not_fn_tINS7_10__identityEEEEENSB_17counting_iteratorIlNSB_11use_defaultESW_SW_EEEEEEEjSF_S9_SS_EEvT0_PT3_T1_NS0_13GridEvenShareIS13_EET2_T4_E12temp_storage+64];
	setp.eq.s16 	%p316, %rs357, 0;
	setp.eq.s16 	%p317, %rs358, 0;
	min.s64 	%rd450, %rd449, %rd448;
	selp.b16 	%rs359, %rs356, 1, %p317;
	selp.b16 	%rs360, %rs358, %rs359, %p316;
	and.b16  	%rs361, %rs360, 255;
	selp.b64 	%rd451, %rd448, %rd450, %p317;
	selp.b64 	%rd452, %rd449, %rd451, %p316;
	ld.shared.u8 	%rs362, [_ZZN3cub18CUB_300001_SM_10006detail6reduce18DeviceReduceKernelINS2_10policy_hubIN4cuda3std3__45tupleIJblEEEjN6thrust24THRUST_300001_SM_1000_NS8cuda_cub9__find_if7functorIS9_EEE10Policy1000ENSB_12zip_iteratorINS8_IJNSD_26transform_input_iterator_tIbNSC_6detail35transform_pair_of_input_iterators_tIbNSB_10device_ptrIfEESN_NS7_8equal_toIfEEEENS7_10__not_fn_tINS7_10__identityEEEEENSB_17counting_iteratorIlNSB_11use_defaultESW_SW_EEEEEEEjSF_S9_SS_EEvT0_PT3_T1_NS0_13GridEvenShareIS13_EET2_T4_E12temp_storage+72];
	ld.shared.u64 	%rd453, [_ZZN3cub18CUB_300001_SM_10006detail6reduce18DeviceReduceKernelINS2_10policy_hubIN4cuda3std3__45tupleIJblEEEjN6thrust24THRUST_300001_SM_1000_NS8cuda_cub9__find_if7functorIS9_EEE10Policy1000ENSB_12zip_iteratorINS8_IJNSD_26transform_input_iterator_tIbNSC_6detail35transform_pair_of_input_iterators_tIbNSB_10device_ptrIfEESN_NS7_8equal_toIfEEEENS7_10__not_fn_tINS7_10__identityEEEEENSB_17counting_iteratorIlNSB_11use_defaultESW_SW_EEEEEEEjSF_S9_SS_EEvT0_PT3_T1_NS0_13GridEvenShareIS13_EET2_T4_E12temp_storage+80];
	setp.eq.s16 	%p318, %rs361, 0;
	setp.eq.s16 	%p319, %rs362, 0;
	min.s64 	%rd454, %rd453, %rd452;
	selp.b16 	%rs363, %rs360, 1, %p319;
	selp.b16 	%rs364, %rs362, %rs363, %p318;
	and.b16  	%rs365, %rs364, 255;
	selp.b64 	%rd455, %rd452, %rd454, %p319;
	selp.b64 	%rd456, %rd453, %rd455, %p318;
	ld.shared.u8 	%rs366, [_ZZN3cub18CUB_300001_SM_10006detail6reduce18DeviceReduceKernelINS2_10policy_hubIN4cuda3std3__45tupleIJblEEEjN6thrust24THRUST_300001_SM_1000_NS8cuda_cub9__find_if7functorIS9_EEE10Policy1000ENSB_12zip_iteratorINS8_IJNSD_26transform_input_iterator_tIbNSC_6detail35transform_pair_of_input_iterators_tIbNSB_10device_ptrIfEESN_NS7_8equal_toIfEEEENS7_10__not_fn_tINS7_10__identityEEEEENSB_17counting_iteratorIlNSB_11use_defaultESW_SW_EEEEEEEjSF_S9_SS_EEvT0_PT3_T1_NS0_13GridEvenShareIS13_EET2_T4_E12temp_storage+88];
	ld.shared.u64 	%rd457, [_ZZN3cub18CUB_300001_SM_10006detail6reduce18DeviceReduceKernelINS2_10policy_hubIN4cuda3std3__45tupleIJblEEEjN6thrust24THRUST_300001_SM_1000_NS8cuda_cub9__find_if7functorIS9_EEE10Policy1000ENSB_12zip_iteratorINS8_IJNSD_26transform_input_iterator_tIbNSC_6detail35transform_pair_of_input_iterators_tIbNSB_10device_ptrIfEESN_NS7_8equal_toIfEEEENS7_10__not_fn_tINS7_10__identityEEEEENSB_17counting_iteratorIlNSB_11use_defaultESW_SW_EEEEEEEjSF_S9_SS_EEvT0_PT3_T1_NS0_13GridEvenShareIS13_EET2_T4_E12temp_storage+96];
	setp.eq.s16 	%p320, %rs365, 0;
	setp.eq.s16 	%p321, %rs366, 0;
	min.s64 	%rd458, %rd457, %rd456;
	selp.b16 	%rs367, %rs364, 1, %p321;
	selp.b16 	%rs368, %rs366, %rs367, %p320;
	and.b16  	%rs369, %rs368, 255;
	selp.b64 	%rd459, %rd456, %rd458, %p321;
	selp.b64 	%rd460, %rd457, %rd459, %p320;
	ld.shared.u8 	%rs370, [_ZZN3cub18CUB_300001_SM_10006detail6reduce18DeviceReduceKernelINS2_10policy_hubIN4cuda3std3__45tupleIJblEEEjN6thrust24THRUST_300001_SM_1000_NS8cuda_cub9__find_if7functorIS9_EEE10Policy1000ENSB_12zip_iteratorINS8_IJNSD_26transform_input_iterator_tIbNSC_6detail35transform_pair_of_input_iterators_tIbNSB_10device_ptrIfEESN_NS7_8equal_toIfEEEENS7_10__not_fn_tINS7_10__identityEEEEENSB_17counting_iteratorIlNSB_11use_defaultESW_SW_EEEEEEEjSF_S9_SS_EEvT0_PT3_T1_NS0_13GridEvenShareIS13_EET2_T4_E12temp_storage+104];
	ld.shared.u64 	%rd461, [_ZZN3cub18CUB_300001_SM_10006detail6reduce18DeviceReduceKernelINS2_10policy_hubIN4cuda3std3__45tupleIJblEEEjN6thrust24THRUST_300001_SM_1000_NS8cuda_cub9__find_if7functorIS9_EEE10Policy1000ENSB_12zip_iteratorINS8_IJNSD_26transform_input_iterator_tIbNSC_6detail35transform_pair_of_input_iterators_tIbNSB_10device_ptrIfEESN_NS7_8equal_toIfEEEENS7_10__not_fn_tINS7_10__identityEEEEENSB_17counting_iteratorIlNSB_11use_defaultESW_SW_EEEEEEEjSF_S9_SS_EEvT0_PT3_T1_NS0_13GridEvenShareIS13_EET2_T4_E12temp_storage+112];
	setp.eq.s16 	%p322, %rs369, 0;
	setp.eq.s16 	%p323, %rs370, 0;
	min.s64 	%rd462, %rd461, %rd460;
	selp.b16 	%rs371, %rs368, 1, %p323;
	selp.b16 	%rs372, %rs370, %rs371, %p322;
	and.b16  	%rs373, %rs372, 255;
	selp.b64 	%rd463, %rd460, %rd462, %p323;
	selp.b64 	%rd464, %rd461, %rd463, %p322;
	ld.shared.u8 	%rs374, [_ZZN3cub18CUB_300001_SM_10006detail6reduce18DeviceReduceKernelINS2_10policy_hubIN4cuda3std3__45tupleIJblEEEjN6thrust24THRUST_300001_SM_1000_NS8cuda_cub9__find_if7functorIS9_EEE10Policy1000ENSB_12zip_iteratorINS8_IJNSD_26transform_input_iterator_tIbNSC_6detail35transform_pair_of_input_iterators_tIbNSB_10device_ptrIfEESN_NS7_8equal_toIfEEEENS7_10__not_fn_tINS7_10__identityEEEEENSB_17counting_iteratorIlNSB_11use_defaultESW_SW_EEEEEEEjSF_S9_SS_EEvT0_PT3_T1_NS0_13GridEvenShareIS13_EET2_T4_E12temp_storage+120];
	ld.shared.u64 	%rd465, [_ZZN3cub18CUB_300001_SM_10006detail6reduce18DeviceReduceKernelINS2_10policy_hubIN4cuda3std3__45tupleIJblEEEjN6thrust24THRUST_300001_SM_1000_NS8cuda_cub9__find_if7functorIS9_EEE10Policy1000ENSB_12zip_iteratorINS8_IJNSD_26transform_input_iterator_tIbNSC_6detail35transform_pair_of_input_iterators_tIbNSB_10device_ptrIfEESN_NS7_8equal_toIfEEEENS7_10__not_fn_tINS7_10__identityEEEEENSB_17counting_iteratorIlNSB_11use_defaultESW_SW_EEEEEEEjSF_S9_SS_EEvT0_PT3_T1_NS0_13GridEvenShareIS13_EET2_T4_E12temp_storage+128];
	setp.eq.s16 	%p324, %rs373, 0;
	setp.eq.s16 	%p325, %rs374, 0;
	min.s64 	%rd466, %rd465, %rd464;
	selp.b16 	%rs375, %rs372, 1, %p325;
	selp.b16 	%rs385, %rs374, %rs375, %p324;
	selp.b64 	%rd467, %rd464, %rd466, %p325;
	selp.b64 	%rd481, %rd465, %rd467, %p324;
	bra.uni 	$L__BB6_123;
$L__BB6_41:
	// begin inline asm
	mov.u32 %r252, %laneid;
	// end inline asm
	and.b32  	%r273, %r6, 992;
	add.s32 	%r274, %r273, 32;
	setp.gt.u32 	%p236, %r274, %r5;
	not.b32 	%r275, %r273;
	add.s32 	%r276, %r5, %r275;
	selp.b32 	%r271, %r276, 31, %p236;
	cvt.u32.u16 	%r277, %rs385;
	and.b32  	%r254, %r277, 255;
	mov.b32 	%r270, 1;
	mov.b32 	%r272, -1;
	// begin inline asm
	shfl.sync.down.b32 %r253, %r254, %r270, %r271, %r272;
	// end inline asm
	// begin inline asm
	shfl.sync.down.b32 %r258, %r259, %r270, %r271, %r272;
	// end inline asm
	mov.b64 	{%r264, %r269}, %rd481;
	// begin inline asm
	shfl.sync.down.b32 %r263, %r264, %r270, %r271, %r272;
	// end inline asm
	// begin inline asm
	shfl.sync.down.b32 %r268, %r269, %r270, %r271, %r272;
	// end inline asm
	mov.b64 	%rd39, {%r263, %r268};
	cvt.u16.u32 	%rs31, %r253;
	setp.ge.s32 	%p237, %r252, %r271;
	@%p237 bra 	$L__BB6_45;
	and.b16  	%rs288, %rs385, 255;
	setp.eq.s16 	%p238, %rs288, 0;
	and.b16  	%rs289, %rs31, 255;
	setp.eq.s16 	%p239, %rs289, 0;
	or.pred  	%p240, %p238, %p239;
	@%p240 bra 	$L__BB6_44;
	min.s64 	%rd481, %rd39, %rd481;
	mov.b16 	%rs385, 1;
	bra.uni 	$L__BB6_45;
$L__BB6_44:
	setp.eq.s16 	%p241, %rs288, 0;
	selp.b16 	%rs385, %rs31, %rs385, %p241;
	selp.b64 	%rd481, %rd39, %rd481, %p241;
$L__BB6_45:
	cvt.u32.u16 	%r298, %rs385;
	and.b32  	%r279, %r298, 255;
	mov.b32 	%r295, 2;
	mov.b32 	%r297, -1;
	// begin inline asm
	shfl.sync.down.b32 %r278, %r279, %r295, %r271, %r297;
	// end inline asm
	// begin inline asm
	shfl.sync.down.b32 %r283, %r284, %r295, %r271, %r297;
	// end inline asm
	mov.b64 	{%r289, %r294}, %rd481;
	// begin inline asm
	shfl.sync.down.b32 %r288, %r289, %r295, %r271, %r297;
	// end inline asm
	// begin inline asm
	shfl.sync.down.b32 %r293, %r294, %r295, %r271, %r297;
	// end inline asm
	mov.b64 	%rd43, {%r288, %r293};
	cvt.u16.u32 	%rs34, %r278;
	add.s32 	%r299, %r252, 2;
	setp.gt.s32 	%p242, %r299, %r271;
	@%p242 bra 	$L__BB6_49;
	and.b16  	%rs292, %rs385, 255;
	setp.eq.s16 	%p243, %rs292, 0;
	and.b16  	%rs293, %rs34, 255;
	setp.eq.s16 	%p244, %rs293, 0;
	or.pred  	%p245, %p243, %p244;
	@%p245 bra 	$L__BB6_48;
	min.s64 	%rd481, %rd43, %rd481;
	mov.b16 	%rs385, 1;
	bra.uni 	$L__BB6_49;
$L__BB6_48:
	setp.eq.s16 	%p246, %rs292, 0;
	selp.b16 	%rs385, %rs34, %rs385, %p246;
	selp.b64 	%rd481, %rd43, %rd481, %p246;
$L__BB6_49:
	cvt.u32.u16 	%r320, %rs385;
	and.b32  	%r301, %r320, 255;
	mov.b32 	%r317, 4;
	mov.b32 	%r319, -1;
	// begin inline asm
	shfl.sync.down.b32 %r300, %r301, %r317, %r271, %r319;
	// end inline asm
	// begin inline asm
	shfl.sync.down.b32 %r305, %r306, %r317, %r271, %r319;
	// end inline asm
	mov.b64 	{%r311, %r316}, %rd481;
	// begin inline asm
	shfl.sync.down.b32 %r310, %r311, %r317, %r271, %r319;
	// end inline asm
	// begin inline asm
	shfl.sync.down.b32 %r315, %r316, %r317, %r271, %r319;
	// end inline asm
	mov.b64 	%rd47, {%r310, %r315};
	cvt.u16.u32 	%rs37, %r300;
	add.s32 	%r321, %r252, 4;
	setp.gt.s32 	%p247, %r321, %r271;
	@%p247 bra 	$L__BB6_53;
	and.b16  	%rs296, %rs385, 255;
	setp.eq.s16 	%p248, %rs296, 0;
	and.b16  	%rs297, %rs37, 255;
	setp.eq.s16 	%p249, %rs297, 0;
	or.pred  	%p250, %p248, %p249;
	@%p250 bra 	$L__BB6_52;
	min.s64 	%rd481, %rd47, %rd481;
	mov.b16 	%rs385, 1;
	bra.uni 	$L__BB6_53;
$L__BB6_52:
	setp.eq.s16 	%p251, %rs296, 0;
	selp.b16 	%rs385, %rs37, %rs385, %p251;
	selp.b64 	%rd481, %rd47, %rd481, %p251;
$L__BB6_53:
	cvt.u32.u16 	%r342, %rs385;
	and.b32  	%r323, %r342, 255;
	mov.b32 	%r339, 8;
	mov.b32 	%r341, -1;
	// begin inline asm
	shfl.sync.down.b32 %r322, %r323, %r339, %r271, %r341;
	// end inline asm
	// begin inline asm
	shfl.sync.down.b32 %r327, %r328, %r339, %r271, %r341;
	// end inline asm
	mov.b64 	{%r333, %r338}, %rd481;
	// begin inline asm
	shfl.sync.down.b32 %r332, %r333, %r339, %r271, %r341;
	// end inline asm
	// begin inline asm
	shfl.sync.down.b32 %r337, %r338, %r339, %r271, %r341;
	// end inline asm
	mov.b64 	%rd51, {%r332, %r337};
	cvt.u16.u32 	%rs40, %r322;
	add.s32 	%r343, %r252, 8;
	setp.gt.s32 	%p252, %r343, %r271;
	@%p252 bra 	$L__BB6_57;
	and.b16  	%rs300, %rs385, 255;
	setp.eq.s16 	%p253, %rs300, 0;
	and.b16  	%rs301, %rs40, 255;
	setp.eq.s16 	%p254, %rs301, 0;
	or.pred  	%p255, %p253, %p254;
	@%p255 bra 	$L__BB6_56;
	min.s64 	%rd481, %rd51, %rd481;
	mov.b16 	%rs385, 1;
	bra.uni 	$L__BB6_57;
$L__BB6_56:
	setp.eq.s16 	%p256, %rs300, 0;
	selp.b16 	%rs385, %rs40, %rs385, %p256;
	selp.b64 	%rd481, %rd51, %rd481, %p256;
$L__BB6_57:
	cvt.u32.u16 	%r364, %rs385;
	and.b32  	%r345, %r364, 255;
	mov.b32 	%r361, 16;
	mov.b32 	%r363, -1;
	// begin inline asm
	shfl.sync.down.b32 %r344, %r345, %r361, %r271, %r363;
	// end inline asm
	// begin inline asm
	shfl.sync.down.b32 %r349, %r350, %r361, %r271, %r363;
	// end inline asm
	mov.b64 	{%r355, %r360}, %rd481;
	// begin inline asm
	shfl.sync.down.b32 %r354, %r355, %r361, %r271, %r363;
	// end inline asm
	// begin inline asm
	shfl.sync.down.b32 %r359, %r360, %r361, %r271, %r363;
	// end inline asm
	mov.b64 	%rd55, {%r354, %r359};
	cvt.u16.u32 	%rs43, %r344;
	add.s32 	%r365, %r252, 16;
	setp.gt.s32 	%p257, %r365, %r271;
	@%p257 bra 	$L__BB6_61;
	and.b16  	%rs304, %rs385, 255;
	setp.eq.s16 	%p258, %rs304, 0;
	and.b16  	%rs305, %rs43, 255;
	setp.eq.s16 	%p259, %rs305, 0;
	or.pred  	%p260, %p258, %p259;
	@%p260 bra 	$L__BB6_60;
	min.s64 	%rd481, %rd55, %rd481;
	mov.b16 	%rs385, 1;
	bra.uni 	$L__BB6_61;
$L__BB6_60:
	setp.eq.s16 	%p261, %rs304, 0;
	selp.b16 	%rs385, %rs43, %rs385, %p261;
	selp.b64 	%rd481, %rd55, %rd481, %p261;
$L__BB6_61:
	setp.ne.s32 	%p262, %r252, 0;
	@%p262 bra 	$L__BB6_63;
	shr.u32 	%r366, %r6, 1;
	and.b32  	%r367, %r366, 496;
	mov.u32 	%r368, _ZZN3cub18CUB_300001_SM_10006detail6reduce18DeviceReduceKernelINS2_10policy_hubIN4cuda3std3__45tupleIJblEEEjN6thrust24THRUST_300001_SM_1000_NS8cuda_cub9__find_if7functorIS9_EEE10Policy1000ENSB_12zip_iteratorINS8_IJNSD_26transform_input_iterator_tIbNSC_6detail35transform_pair_of_input_iterators_tIbNSB_10device_ptrIfEESN_NS7_8equal_toIfEEEENS7_10__not_fn_tINS7_10__identityEEEEENSB_17counting_iteratorIlNSB_11use_defaultESW_SW_EEEEEEEjSF_S9_SS_EEvT0_PT3_T1_NS0_13GridEvenShareIS13_EET2_T4_E12temp_storage;
	add.s32 	%r369, %r368, %r367;
	st.shared.u8 	[%r369+8], %rs385;
	st.shared.u64 	[%r369+16], %rd481;
$L__BB6_63:
	bar.sync 	0;
	setp.ne.s32 	%p263, %r6, 0;
	@%p263 bra 	$L__BB6_123;
	setp.lt.u32 	%p264, %r5, 33;
	@%p264 bra 	$L__BB6_66;
	ld.shared.u8 	%rs308, [_ZZN3cub18CUB_300001_SM_10006detail6reduce18DeviceReduceKernelINS2_10policy_hubIN4cuda3std3__45tupleIJblEEEjN6thrust24THRUST_300001_SM_1000_NS8cuda_cub9__find_if7functorIS9_EEE10Policy1000ENSB_12zip_iteratorINS8_IJNSD_26transform_input_iterator_tIbNSC_6detail35transform_pair_of_input_iterators_tIbNSB_10device_ptrIfEESN_NS7_8equal_toIfEEEENS7_10__not_fn_tINS7_10__identityEEEEENSB_17counting_iteratorIlNSB_11use_defaultESW_SW_EEEEEEEjSF_S9_SS_EEvT0_PT3_T1_NS0_13GridEvenShareIS13_EET2_T4_E12temp_storage+24];
	ld.shared.u64 	%rd420, [_ZZN3cub18CUB_300001_SM_10006detail6reduce18DeviceReduceKernelINS2_10policy_hubIN4cuda3std3__45tupleIJblEEEjN6thrust24THRUST_300001_SM_1000_NS8cuda_cub9__find_if7functorIS9_EEE10Policy1000ENSB_12zip_iteratorINS8_IJNSD_26transform_input_iterator_tIbNSC_6detail35transform_pair_of_input_iterators_tIbNSB_10device_ptrIfEESN_NS7_8equal_toIfEEEENS7_10__not_fn_tINS7_10__identityEEEEENSB_17counting_iteratorIlNSB_11use_defaultESW_SW_EEEEEEEjSF_S9_SS_EEvT0_PT3_T1_NS0_13GridEvenShareIS13_EET2_T4_E12temp_storage+32];
	and.b16  	%rs309, %rs385, 255;
	setp.eq.s16 	%p265, %rs309, 0;
	setp.eq.s16 	%p266, %rs308, 0;
	min.s64 	%rd421, %rd420, %rd481;
	selp.b16 	%rs310, %rs385, 1, %p266;
	selp.b16 	%rs385, %rs308, %rs310, %p265;
	selp.b64 	%rd422, %rd481, %rd421, %p266;
	selp.b64 	%rd481, %rd420, %rd422, %p265;
$L__BB6_66:
	setp.lt.u32 	%p267, %r5, 65;
	@%p267 bra 	$L__BB6_68;
	ld.shared.u8 	%rs311, [_ZZN3cub18CUB_300001_SM_10006detail6reduce18DeviceReduceKernelINS2_10policy_hubIN4cuda3std3__45tupleIJblEEEjN6thrust24THRUST_300001_SM_1000_NS8cuda_cub9__find_if7functorIS9_EEE10Policy1000ENSB_12zip_iteratorINS8_IJNSD_26transform_input_iterator_tIbNSC_6detail35transform_pair_of_input_iterators_tIbNSB_10device_ptrIfEESN_NS7_8equal_toIfEEEENS7_10__not_fn_tINS7_10__identityEEEEENSB_17counting_iteratorIlNSB_11use_defaultESW_SW_EEEEEEEjSF_S9_SS_EEvT0_PT3_T1_NS0_13GridEvenShareIS13_EET2_T4_E12temp_storage+40];
	ld.shared.u64 	%rd423, [_ZZN3cub18CUB_300001_SM_10006detail6reduce18DeviceReduceKernelINS2_10policy_hubIN4cuda3std3__45tupleIJblEEEjN6thrust24THRUST_300001_SM_1000_NS8cuda_cub9__find_if7functorIS9_EEE10Policy1000ENSB_12zip_iteratorINS8_IJNSD_26transform_input_iterator_tIbNSC_6detail35transform_pair_of_input_iterators_tIbNSB_10device_ptrIfEESN_NS7_8equal_toIfEEEENS7_10__not_fn_tINS7_10__identityEEEEENSB_17counting_iteratorIlNSB_11use_defaultESW_SW_EEEEEEEjSF_S9_SS_EEvT0_PT3_T1_NS0_13GridEvenShareIS13_EET2_T4_E12temp_storage+48];
	and.b16  	%rs312, %rs385, 255;
	setp.eq.s16 	%p268, %rs312, 0;
	setp.eq.s16 	%p269, %rs311, 0;
	min.s64 	%rd424, %rd423, %rd481;
	selp.b16 	%rs313, %rs385, 1, %p269;
	selp.b16 	%rs385, %rs311, %rs313, %p268;
	selp.b64 	%rd425, %rd481, %rd424, %p269;
	selp.b64 	%rd481, %rd423, %rd425, %p268;
$L__BB6_68:
	setp.lt.u32 	%p270, %r5, 97;
	@%p270 bra 	$L__BB6_70;
	ld.shared.u8 	%rs314, [_ZZN3cub18CUB_300001_SM_10006detail6reduce18DeviceReduceKernelINS2_10policy_hubIN4cuda3std3__45tupleIJblEEEjN6thrust24THRUST_300001_SM_1000_NS8cuda_cub9__find_if7functorIS9_EEE10Policy1000ENSB_12zip_iteratorINS8_IJNSD_26transform_input_iterator_tIbNSC_6detail35transform_pair_of_input_iterators_tIbNSB_10device_ptrIfEESN_NS7_8equal_toIfEEEENS7_10__not_fn_tINS7_10__identityEEEEENSB_17counting_iteratorIlNSB_11use_defaultESW_SW_EEEEEEEjSF_S9_SS_EEvT0_PT3_T1_NS0_13GridEvenShareIS13_EET2_T4_E12temp_storage+56];
	ld.shared.u64 	%rd426, [_ZZN3cub18CUB_300001_SM_10006detail6reduce18DeviceReduceKernelINS2_10policy_hubIN4cuda3std3__45tupleIJblEEEjN6thrust24THRUST_300001_SM_1000_NS8cuda_cub9__find_if7functorIS9_EEE10Policy1000ENSB_12zip_iteratorINS8_IJNSD_26transform_input_iterator_tIbNSC_6detail35transform_pair_of_input_iterators_tIbNSB_10device_ptrIfEESN_NS7_8equal_toIfEEEENS7_10__not_fn_tINS7_10__identityEEEEENSB_17counting_iteratorIlNSB_11use_defaultESW_SW_EEEEEEEjSF_S9_SS_EEvT0_PT3_T1_NS0_13GridEvenShareIS13_EET2_T4_E12temp_storage+64];
	and.b16  	%rs315, %rs385, 255;
	setp.eq.s16 	%p271, %rs315, 0;
	setp.eq.s16 	%p272, %rs314, 0;
	min.s64 	%rd427, %rd426, %rd481;
	selp.b16 	%rs316, %rs385, 1, %p272;
	selp.b16 	%rs385, %rs314, %rs316, %p271;
	selp.b64 	%rd428, %rd481, %rd427, %p272;
	selp.b64 	%rd481, %rd426, %rd428, %p271;
$L__BB6_70:
	setp.lt.u32 	%p273, %r5, 129;
	@%p273 bra 	$L__BB6_72;
	ld.shared.u8 	%rs317, [_ZZN3cub18CUB_300001_SM_10006detail6reduce18DeviceReduceKernelINS2_10policy_hubIN4cuda3std3__45tupleIJblEEEjN6thrust24THRUST_300001_SM_1000_NS8cuda_cub9__find_if7functorIS9_EEE10Policy1000ENSB_12zip_iteratorINS8_IJNSD_26transform_input_iterator_tIbNSC_6detail35transform_pair_of_input_iterators_tIbNSB_10device_ptrIfEESN_NS7_8equal_toIfEEEENS7_10__not_fn_tINS7_10__identityEEEEENSB_17counting_iteratorIlNSB_11use_defaultESW_SW_EEEEEEEjSF_S9_SS_EEvT0_PT3_T1_NS0_13GridEvenShareIS13_EET2_T4_E12temp_storage+72];
	ld.shared.u64 	%rd429, [_ZZN3cub18CUB_300001_SM_10006detail6reduce18DeviceReduceKernelINS2_10policy_hubIN4cuda3std3__45tupleIJblEEEjN6thrust24THRUST_300001_SM_1000_NS8cuda_cub9__find_if7functorIS9_EEE10Policy1000ENSB_12zip_iteratorINS8_IJNSD_26transform_input_iterator_tIbNSC_6detail35transform_pair_of_input_iterators_tIbNSB_10device_ptrIfEESN_NS7_8equal_toIfEEEENS7_10__not_fn_tINS7_10__identityEEEEENSB_17counting_iteratorIlNSB_11use_defaultESW_SW_EEEEEEEjSF_S9_SS_EEvT0_PT3_T1_NS0_13GridEvenShareIS13_EET2_T4_E12temp_storage+80];
	and.b16  	%rs318, %rs385, 255;
	setp.eq.s16 	%p274, %rs318, 0;
	setp.eq.s16 	%p275, %rs317, 0;
	min.s64 	%rd430, %rd429, %rd481;
	selp.b16 	%rs319, %rs385, 1, %p275;
	selp.b16 	%rs385, %rs317, %rs319, %p274;
	selp.b64 	%rd431, %rd481, %rd430, %p275;
	selp.b64 	%rd481, %rd429, %rd431, %p274;
$L__BB6_72:
	setp.lt.u32 	%p276, %r5, 161;
	@%p276 bra 	$L__BB6_74;
	ld.shared.u8 	%rs320, [_ZZN3cub18CUB_300001_SM_10006detail6reduce18DeviceReduceKernelINS2_10policy_hubIN4cuda3std3__45tupleIJblEEEjN6thrust24THRUST_300001_SM_1000_NS8cuda_cub9__find_if7functorIS9_EEE10Policy1000ENSB_12zip_iteratorINS8_IJNSD_26transform_input_iterator_tIbNSC_6detail35transform_pair_of_input_iterators_tIbNSB_10device_ptrIfEESN_NS7_8equal_toIfEEEENS7_10__not_fn_tINS7_10__identityEEEEENSB_17counting_iteratorIlNSB_11use_defaultESW_SW_EEEEEEEjSF_S9_SS_EEvT0_PT3_T1_NS0_13GridEvenShareIS13_EET2_T4_E12temp_storage+88];
	ld.shared.u64 	%rd432, [_ZZN3cub18CUB_300001_SM_10006detail6reduce18DeviceReduceKernelINS2_10policy_hubIN4cuda3std3__45tupleIJblEEEjN6thrust24THRUST_300001_SM_1000_NS8cuda_cub9__find_if7functorIS9_EEE10Policy1000ENSB_12zip_iteratorINS8_IJNSD_26transform_input_iterator_tIbNSC_6detail35transform_pair_of_input_iterators_tIbNSB_10device_ptrIfEESN_NS7_8equal_toIfEEEENS7_10__not_fn_tINS7_10__identityEEEEENSB_17counting_iteratorIlNSB_11use_defaultESW_SW_EEEEEEEjSF_S9_SS_EEvT0_PT3_T1_NS0_13GridEvenShareIS13_EET2_T4_E12temp_storage+96];
	and.b16  	%rs321, %rs385, 255;
	setp.eq.s16 	%p277, %rs321, 0;
	setp.eq.s16 	%p278, %rs320, 0;
	min.s64 	%rd433, %rd432, %rd481;
	selp.b16 	%rs322, %rs385, 1, %p278;
	selp.b16 	%rs385, %rs320, %rs322, %p277;
	selp.b64 	%rd434, %rd481, %rd433, %p278;
	selp.b64 	%rd481, %rd432, %rd434, %p277;
$L__BB6_74:
	setp.lt.u32 	%p279, %r5, 193;
	@%p279 bra 	$L__BB6_76;
	ld.shared.u8 	%rs323, [_ZZN3cub18CUB_300001_SM_10006detail6reduce18DeviceReduceKernelINS2_10policy_hubIN4cuda3std3__45tupleIJblEEEjN6thrust24THRUST_300001_SM_1000_NS8cuda_cub9__find_if7functorIS9_EEE10Policy1000ENSB_12zip_iteratorINS8_IJNSD_26transform_input_iterator_tIbNSC_6detail35transform_pair_of_input_iterators_tIbNSB_10device_ptrIfEESN_NS7_8equal_toIfEEEENS7_10__not_fn_tINS7_10__identityEEEEENSB_17counting_iteratorIlNSB_11use_defaultESW_SW_EEEEEEEjSF_S9_SS_EEvT0_PT3_T1_NS0_13GridEvenShareIS13_EET2_T4_E12temp_storage+104];
	ld.shared.u64 	%rd435, [_ZZN3cub18CUB_300001_SM_10006detail6reduce18DeviceReduceKernelINS2_10policy_hubIN4cuda3std3__45tupleIJblEEEjN6thrust24THRUST_300001_SM_1000_NS8cuda_cub9__find_if7functorIS9_EEE10Policy1000ENSB_12zip_iteratorINS8_IJNSD_26transform_input_iterator_tIbNSC_6detail35transform_pair_of_input_iterators_tIbNSB_10device_ptrIfEESN_NS7_8equal_toIfEEEENS7_10__not_fn_tINS7_10__identityEEEEENSB_17counting_iteratorIlNSB_11use_defaultESW_SW_EEEEEEEjSF_S9_SS_EEvT0_PT3_T1_NS0_13GridEvenShareIS13_EET2_T4_E12temp_storage+112];
	and.b16  	%rs324, %rs385, 255;
	setp.eq.s16 	%p280, %rs324, 0;
	setp.eq.s16 	%p281, %rs323, 0;
	min.s64 	%rd436, %rd435, %rd481;
	selp.b16 	%rs325, %rs385, 1, %p281;
	selp.b16 	%rs385, %rs323, %rs325, %p280;
	selp.b64 	%rd437, %rd481, %rd436, %p281;
	selp.b64 	%rd481, %rd435, %rd437, %p280;
$L__BB6_76:
	setp.lt.u32 	%p282, %r5, 225;
	@%p282 bra 	$L__BB6_123;
	ld.shared.u8 	%rs326, [_ZZN3cub18CUB_300001_SM_10006detail6reduce18DeviceReduceKernelINS2_10policy_hubIN4cuda3std3__45tupleIJblEEEjN6thrust24THRUST_300001_SM_1000_NS8cuda_cub9__find_if7functorIS9_EEE10Policy1000ENSB_12zip_iteratorINS8_IJNSD_26transform_input_iterator_tIbNSC_6detail35transform_pair_of_input_iterators_tIbNSB_10device_ptrIfEESN_NS7_8equal_toIfEEEENS7_10__not_fn_tINS7_10__identityEEEEENSB_17counting_iteratorIlNSB_11use_defaultESW_SW_EEEEEEEjSF_S9_SS_EEvT0_PT3_T1_NS0_13GridEvenShareIS13_EET2_T4_E12temp_storage+120];
	ld.shared.u64 	%rd438, [_ZZN3cub18CUB_300001_SM_10006detail6reduce18DeviceReduceKernelINS2_10policy_hubIN4cuda3std3__45tupleIJblEEEjN6thrust24THRUST_300001_SM_1000_NS8cuda_cub9__find_if7functorIS9_EEE10Policy1000ENSB_12zip_iteratorINS8_IJNSD_26transform_input_iterator_tIbNSC_6detail35transform_pair_of_input_iterators_tIbNSB_10device_ptrIfEESN_NS7_8equal_toIfEEEENS7_10__not_fn_tINS7_10__identityEEEEENSB_17counting_iteratorIlNSB_11use_defaultESW_SW_EEEEEEEjSF_S9_SS_EEvT0_PT3_T1_NS0_13GridEvenShareIS13_EET2_T4_E12temp_storage+128];
	and.b16  	%rs327, %rs385, 255;
	setp.eq.s16 	%p283, %rs327, 0;
	setp.eq.s16 	%p284, %rs326, 0;
	min.s64 	%rd439, %rd438, %rd481;
	selp.b16 	%rs328, %rs385, 1, %p284;
	selp.b16 	%rs385, %rs326, %rs328, %p283;
	selp.b64 	%rd440, %rd481, %rd439, %p284;
	selp.b64 	%rd481, %rd438, %rd440, %p283;
	bra.uni 	$L__BB6_123;
$L__BB6_78:
	mov.u32 	%r30, %tid.x;
	cvt.u64.u32 	%rd117, %r4;
	add.s64 	%rd118, %rd115, %rd117;
	cvt.u64.u32 	%rd119, %r30;
	add.s64 	%rd120, %rd119, %rd117;
	shl.b64 	%rd121, %rd120, 2;
	add.s64 	%rd122, %rd1, %rd121;
	add.s64 	%rd123, %rd2, %rd121;
	ld.global.f32 	%f9, [%rd122];
	ld.global.f32 	%f10, [%rd123];
	setp.eq.f32 	%p2, %f9, %f10;
	add.s32 	%r81, %r30, 256;
	cvt.u64.u32 	%rd124, %r81;
	ld.global.f32 	%f11, [%rd122+1024];
	ld.global.f32 	%f13, [%rd123+1024];
	setp.eq.f32 	%p3, %f11, %f13;
	add.s32 	%r82, %r30, 512;
	cvt.u64.u32 	%rd125, %r82;
	add.s64 	%rd126, %rd118, %rd125;
	ld.global.f32 	%f15, [%rd122+2048];
	ld.global.f32 	%f16, [%rd123+2048];
	setp.eq.f32 	%p4, %f15, %f16;
	add.s64 	%rd127, %rd126, 256;
	ld.global.f32 	%f17, [%rd122+3072];
	ld.global.f32 	%f18, [%rd123+3072];
	setp.neu.f32 	%p6, %f17, %f18;
	and.pred  	%p8, %p2, %p3;
	selp.b64 	%rd128, %rd124, %rd119, %p2;
	add.s64 	%rd129, %rd118, %rd128;
	min.s64 	%rd130, %rd126, %rd129;
	and.pred  	%p9, %p8, %p4;
	selp.b64 	%rd131, %rd129, %rd130, %p4;
	selp.b64 	%rd132, %rd126, %rd131, %p8;
	min.s64 	%rd133, %rd127, %rd132;
	not.pred 	%p10, %p9;
	or.pred  	%p11, %p10, %p6;
	selp.u16 	%rs385, 1, 0, %p11;
	selp.b64 	%rd134, %rd133, %rd132, %p6;
	selp.b64 	%rd481, %rd127, %rd134, %p9;
	shl.b32 	%r31, %r2, 10;
	setp.lt.u32 	%p12, %r5, %r31;
	@%p12 bra 	$L__BB6_99;
	add.s32 	%r84, %r30, %r31;
	add.s32 	%r85, %r84, %r4;
	add.s32 	%r489, %r85, 1024;
	not.b32 	%r86, %r30;
	add.s32 	%r87, %r86, %r1;
	sub.s32 	%r88, %r87, %r31;
	sub.s32 	%r488, %r88, %r4;
	mov.b32 	%r490, 0;
	mov.u32 	%r491, %r4;
$L__BB6_80:
	shl.b32 	%r38, %r2, 10;
	add.s32 	%r491, %r491, %r38;
	add.s32 	%r89, %r1, -1024;
	setp.gt.u32 	%p13, %r491, %r89;
	@%p13 bra 	$L__BB6_86;
	add.s32 	%r90, %r30, %r491;
	cvt.u64.u32 	%rd135, %r90;
	mul.wide.u32 	%rd136, %r90, 4;
	add.s64 	%rd137, %rd1, %rd136;
	add.s64 	%rd138, %rd2, %rd136;
	add.s64 	%rd74, %rd115, %rd135;
	ld.global.f32 	%f1, [%rd137];
	ld.global.f32 	%f2, [%rd138];
	ld.global.f32 	%f3, [%rd137+1024];
	ld.global.f32 	%f4, [%rd138+1024];
	ld.global.f32 	%f5, [%rd137+2048];
	ld.global.f32 	%f6, [%rd138+2048];
	ld.global.f32 	%f7, [%rd137+3072];
	ld.global.f32 	%f8, [%rd138+3072];
	and.b16  	%rs109, %rs385, 255;
	setp.eq.s16 	%p14, %rs109, 0;
	@%p14 bra 	$L__BB6_84;
	setp.eq.f32 	%p15, %f1, %f2;
	@%p15 bra 	$L__BB6_85;
	min.s64 	%rd481, %rd74, %rd481;
	mov.b16 	%rs385, 1;
	bra.uni 	$L__BB6_85;
$L__BB6_84:
	setp.neu.f32 	%p16, %f1, %f2;
	selp.u16 	%rs385, 1, 0, %p16;
	mov.u64 	%rd481, %rd74;
$L__BB6_85:
	add.s64 	%rd139, %rd74, 256;
	add.s64 	%rd140, %rd74, 512;
	add.s64 	%rd141, %rd74, 768;
	setp.neu.f32 	%p17, %f7, %f8;
	setp.neu.f32 	%p18, %f5, %f6;
	setp.neu.f32 	%p19, %f3, %f4;
	and.b16  	%rs111, %rs385, 255;
	setp.eq.s16 	%p20, %rs111, 0;
	min.s64 	%rd142, %rd139, %rd481;
	selp.b16 	%rs112, 1, %rs385, %p19;
	selp.u16 	%rs113, 1, 0, %p19;
	selp.b16 	%rs114, %rs113, %rs112, %p20;
	and.b16  	%rs115, %rs114, 255;
	selp.b64 	%rd143, %rd142, %rd481, %p19;
	selp.b64 	%rd144, %rd139, %rd143, %p20;
	setp.eq.s16 	%p21, %rs115, 0;
	min.s64 	%rd145, %rd140, %rd144;
	selp.b16 	%rs116, 1, %rs114, %p18;
	selp.u16 	%rs117, 1, 0, %p18;
	selp.b16 	%rs118, %rs117, %rs116, %p21;
	and.b16  	%rs119, %rs118, 255;
	selp.b64 	%rd146, %rd145, %rd144, %p18;
	selp.b64 	%rd147, %rd140, %rd146, %p21;
	setp.eq.s16 	%p22, %rs119, 0;
	min.s64 	%rd148, %rd141, %rd147;
	selp.b16 	%rs120, 1, %rs118, %p17;
	selp.u16 	%rs121, 1, 0, %p17;
	selp.b16 	%rs385, %rs121, %rs120, %p22;
	selp.b64 	%rd149, %rd148, %rd147, %p17;
	selp.b64 	%rd481, %rd141, %rd149, %p22;
	sub.s32 	%r91, %r1, %r491;
	shl.b32 	%r92, %r2, 10;
	setp.lt.u32 	%p23, %r91, %r92;
	add.s32 	%r490, %r490, 1;
	add.s32 	%r489, %r489, %r92;
	sub.s32 	%r488, %r488, %r92;
	@%p23 bra 	$L__BB6_99;
	bra.uni 	$L__BB6_80;
$L__BB6_86:
	setp.le.u32 	%p24, %r1, %r491;
	sub.s32 	%r93, %r1, %r491;
	setp.ge.s32 	%p25, %r30, %r93;
	or.pred  	%p26, %p24, %p25;
	@%p26 bra 	$L__BB6_99;
	not.b32 	%r95, %r30;
	add.s32 	%r43, %r1, %r95;
	add.s32 	%r96, %r38, %r4;
	sub.s32 	%r97, %r43, %r96;
	mul.lo.s32 	%r98, %r2, %r490;
	shl.b32 	%r99, %r98, 10;
	sub.s32 	%r100, %r97, %r99;
	shr.u32 	%r101, %r100, 8;
	add.s32 	%r44, %r101, 1;
	and.b32  	%r45, %r44, 7;
	setp.lt.u32 	%p27, %r100, 1792;
	mov.u32 	%r496, %r30;
	@%p27 bra 	$L__BB6_91;
	or.b32  	%r494, %r30, 1024;
	shr.u32 	%r102, %r488, 8;
	add.s32 	%r103, %r102, 1;
	and.b32  	%r104, %r103, 33554424;
	neg.s32 	%r492, %r104;
$L__BB6_89:
	.pragma "nounroll";
	add.s32 	%r105, %r489, -1024;
	cvt.u64.u32 	%rd151, %r105;
	mul.wide.u32 	%rd152, %r105, 4;
	add.s64 	%rd153, %rd1, %rd152;
	add.s64 	%rd154, %rd2, %rd152;
	add.s64 	%rd155, %rd115, %rd151;
	ld.global.f32 	%f19, [%rd153];
	ld.global.f32 	%f20, [%rd154];
	setp.neu.f32 	%p28, %f19, %f20;
	selp.u16 	%rs123, 1, 0, %p28;
	and.b16  	%rs124, %rs385, 255;
	setp.ne.s16 	%p30, %rs124, 0;
	and.pred  	%p31, %p30, %p28;
	min.s64 	%rd156, %rd155, %rd481;
	setp.eq.s16 	%p32, %rs124, 0;
	selp.b16 	%rs125, %rs123, %rs385, %p32;
	selp.b64 	%rd157, %rd155, %rd481, %p32;
	selp.b16 	%rs126, 1, %rs125, %p31;
	and.b16  	%rs127, %rs126, 255;
	selp.b64 	%rd158, %rd156, %rd157, %p31;
	add.s32 	%r106, %r489, -768;
	cvt.u64.u32 	%rd159, %r106;
	mul.wide.u32 	%rd160, %r106, 4;
	add.s64 	%rd161, %rd1, %rd160;
	add.s64 	%rd162, %rd2, %rd160;
	add.s64 	%rd163, %rd115, %rd159;
	ld.global.f32 	%f21, [%rd161];
	ld.global.f32 	%f22, [%rd162];
	setp.neu.f32 	%p33, %f21, %f22;
	selp.u16 	%rs128, 1, 0, %p33;
	setp.ne.s16 	%p35, %rs127, 0;
	and.pred  	%p36, %p35, %p33;
	min.s64 	%rd164, %rd163, %rd158;
	setp.eq.s16 	%p37, %rs127, 0;
	selp.b16 	%rs129, %rs128, %rs126, %p37;
	selp.b64 	%rd165, %rd163, %rd158, %p37;
	selp.b16 	%rs130, 1, %rs129, %p36;
	and.b16  	%rs131, %rs130, 255;
	selp.b64 	%rd166, %rd164, %rd165, %p36;
	add.s32 	%r107, %r489, -512;
	cvt.u64.u32 	%rd167, %r107;
	mul.wide.u32 	%rd168, %r107, 4;
	add.s64 	%rd169, %rd1, %rd168;
	add.s64 	%rd170, %rd2, %rd168;
	add.s64 	%rd171, %rd115, %rd167;
	ld.global.f32 	%f23, [%rd169];
	ld.global.f32 	%f24, [%rd170];
	setp.neu.f32 	%p38, %f23, %f24;
	selp.u16 	%rs132, 1, 0, %p38;
	setp.ne.s16 	%p40, %rs131, 0;
	and.pred  	%p41, %p40, %p38;
	min.s64 	%rd172, %rd171, %rd166;
	setp.eq.s16 	%p42, %rs131, 0;
	selp.b16 	%rs133, %rs132, %rs130, %p42;
	selp.b64 	%rd173, %rd171, %rd166, %p42;
	selp.b16 	%rs134, 1, %rs133, %p41;
	and.b16  	%rs135, %rs134, 255;
	selp.b64 	%rd174, %rd172, %rd173, %p41;
	add.s32 	%r108, %r489, 768;
	add.s32 	%r109, %r489, -256;
	cvt.u64.u32 	%rd175, %r109;
	mul.wide.u32 	%rd176, %r109, 4;
	add.s64 	%rd177, %rd1, %rd176;
	add.s64 	%rd178, %rd2, %rd176;
	add.s64 	%rd179, %rd115, %rd175;
	ld.global.f32 	%f25, [%rd177];
	ld.global.f32 	%f26, [%rd178];
	setp.neu.f32 	%p43, %f25, %f26;
	selp.u16 	%rs136, 1, 0, %p43;
	setp.ne.s16 	%p45, %rs135, 0;
	and.pred  	%p46, %p45, %p43;
	min.s64 	%rd180, %rd179, %rd174;
	setp.eq.s16 	%p47, %rs135, 0;
	selp.b16 	%rs137, %rs136, %rs134, %p47;
	selp.b64 	%rd181, %rd179, %rd174, %p47;
	selp.b16 	%rs138, 1, %rs137, %p46;
	and.b16  	%rs139, %rs138, 255;
	selp.b64 	%rd182, %rd180, %rd181, %p46;
	cvt.u64.u32 	%rd183, %r489;
	mul.wide.u32 	%rd184, %r489, 4;
	add.s64 	%rd185, %rd1, %rd184;
	add.s64 	%rd186, %rd2, %rd184;
	add.s64 	%rd187, %rd115, %rd183;
	ld.global.f32 	%f27, [%rd185];
	ld.global.f32 	%f28, [%rd186];
	setp.neu.f32 	%p48, %f27, %f28;
	selp.u16 	%rs140, 1, 0, %p48;
	setp.ne.s16 	%p50, %rs139, 0;
	and.pred  	%p51, %p50, %p48;
	min.s64 	%rd188, %rd187, %rd182;
	setp.eq.s16 	%p52, %rs139, 0;
	selp.b16 	%rs141, %rs140, %rs138, %p52;
	selp.b64 	%rd189, %rd187, %rd182, %p52;
	selp.b16 	%rs142, 1, %rs141, %p51;
	and.b16  	%rs143, %rs142, 255;
	selp.b64 	%rd190, %rd188, %rd189, %p51;
	add.s32 	%r110, %r489, 256;
	cvt.u64.u32 	%rd191, %r110;
	mul.wide.u32 	%rd192, %r110, 4;
	add.s64 	%rd193, %rd1, %rd192;
	add.s64 	%rd194, %rd2, %rd192;
	add.s64 	%rd195, %rd115, %rd191;
	ld.global.f32 	%f29, [%rd193];
	ld.global.f32 	%f30, [%rd194];
	setp.neu.f32 	%p53, %f29, %f30;
	selp.u16 	%rs144, 1, 0, %p53;
	setp.ne.s16 	%p55, %rs143, 0;
	and.pred  	%p56, %p55, %p53;
	min.s64 	%rd196, %rd195, %rd190;
	setp.eq.s16 	%p57, %rs143, 0;
	selp.b16 	%rs145, %rs144, %rs142, %p57;
	selp.b64 	%rd197, %rd195, %rd190, %p57;
	selp.b16 	%rs146, 1, %rs145, %p56;
	and.b16  	%rs147, %rs146, 255;
	selp.b64 	%rd198, %rd196, %rd197, %p56;
	add.s32 	%r111, %r489, 512;
	cvt.u64.u32 	%rd199, %r111;
	mul.wide.u32 	%rd200, %r111, 4;
	add.s64 	%rd201, %rd1, %rd200;
	add.s64 	%rd202, %rd2, %rd200;
	add.s64 	%rd203, %rd115, %rd199;
	ld.global.f32 	%f31, [%rd201];
	ld.global.f32 	%f32, [%rd202];
	setp.neu.f32 	%p58, %f31, %f32;
	selp.u16 	%rs148, 1, 0, %p58;
	setp.ne.s16 	%p60, %rs147, 0;
	and.pred  	%p61, %p60, %p58;
	min.s64 	%rd204, %rd203, %rd198;
	setp.eq.s16 	%p62, %rs147, 0;
	selp.b16 	%rs149, %rs148, %rs146, %p62;
	selp.b64 	%rd205, %rd203, %rd198, %p62;
	selp.b16 	%rs150, 1, %rs149, %p61;
	and.b16  	%rs151, %rs150, 255;
	selp.b64 	%rd206, %rd204, %rd205, %p61;
	cvt.u64.u32 	%rd207, %r108;
	mul.wide.u32 	%rd208, %r108, 4;
	add.s64 	%rd209, %rd1, %rd208;
	add.s64 	%rd210, %rd2, %rd208;
	add.s64 	%rd211, %rd115, %rd207;
	ld.global.f32 	%f33, [%rd209];
	ld.global.f32 	%f34, [%rd210];
	setp.neu.f32 	%p63, %f33, %f34;
	selp.u16 	%rs152, 1, 0, %p63;
	setp.ne.s16 	%p65, %rs151, 0;
	and.pred  	%p66, %p65, %p63;
	min.s64 	%rd212, %rd211, %rd206;
	setp.eq.s16 	%p67, %rs151, 0;
	selp.b16 	%rs153, %rs152, %rs150, %p67;
	selp.b64 	%rd213, %rd211, %rd206, %p67;
	selp.b16 	%rs385, 1, %rs153, %p66;
	selp.b64 	%rd481, %rd212, %rd213, %p66;
	add.s32 	%r494, %r494, 2048;
	add.s32 	%r489, %r489, 2048;
	add.s32 	%r492, %r492, 8;
	setp.ne.s32 	%p68, %r492, 0;
	@%p68 bra 	$L__BB6_89;
	add.s32 	%r496, %r494, -1024;
$L__BB6_91:
	setp.eq.s32 	%p69, %r45, 0;
	@%p69 bra 	$L__BB6_99;
	setp.lt.u32 	%p70, %r45, 4;
	@%p70 bra 	$L__BB6_94;
	add.s32 	%r112, %r496, %r491;
	cvt.u64.u32 	%rd215, %r112;
	mul.wide.u32 	%rd216, %r112, 4;
	add.s64 	%rd217, %rd1, %rd216;
	add.s64 	%rd218, %rd2, %rd216;
	add.s64 	%rd219, %rd115, %rd215;
	ld.global.f32 	%f35, [%rd217];
	ld.global.f32 	%f36, [%rd218];
	setp.neu.f32 	%p71, %f35, %f36;
	selp.u16 	%rs155, 1, 0, %p71;
	and.b16  	%rs156, %rs385, 255;
	setp.ne.s16 	%p73, %rs156, 0;
	and.pred  	%p74, %p73, %p71;
	min.s64 	%rd220, %rd219, %rd481;
	setp.eq.s16 	%p75, %rs156, 0;
	selp.b16 	%rs157, %rs155, %rs385, %p75;
	selp.b64 	%rd221, %rd219, %rd481, %p75;
	selp.b16 	%rs158, 1, %rs157, %p74;
	and.b16  	%rs159, %rs158, 255;
	selp.b64 	%rd222, %rd220, %rd221, %p74;
	add.s32 	%r113, %r112, 256;
	cvt.u64.u32 	%rd223, %r113;
	mul.wide.u32 	%rd224, %r113, 4;
	add.s64 	%rd225, %rd1, %rd224;
	add.s64 	%rd226, %rd2, %rd224;
	add.s64 	%rd227, %rd115, %rd223;
	ld.global.f32 	%f37, [%rd225];
	ld.global.f32 	%f38, [%rd226];
	setp.neu.f32 	%p76, %f37, %f38;
	selp.u16 	%rs160, 1, 0, %p76;
	setp.ne.s16 	%p78, %rs159, 0;
	and.pred  	%p79, %p78, %p76;
	min.s64 	%rd228, %rd227, %rd222;
	setp.eq.s16 	%p80, %rs159, 0;
	selp.b16 	%rs161, %rs160, %rs158, %p80;
	selp.b64 	%rd229, %rd227, %rd222, %p80;
	selp.b16 	%rs162, 1, %rs161, %p79;
	and.b16  	%rs163, %rs162, 255;
	selp.b64 	%rd230, %rd228, %rd229, %p79;
	add.s32 	%r114, %r112, 512;
	cvt.u64.u32 	%rd231, %r114;
	mul.wide.u32 	%rd232, %r114, 4;
	add.s64 	%rd233, %rd1, %rd232;
	add.s64 	%rd234, %rd2, %rd232;
	add.s64 	%rd235, %rd115, %rd231;
	ld.global.f32 	%f39, [%rd233];
	ld.global.f32 	%f40, [%rd234];
	setp.neu.f32 	%p81, %f39, %f40;
	selp.u16 	%rs164, 1, 0, %p81;
	setp.ne.s16 	%p83, %rs163, 0;
	and.pred  	%p84, %p83, %p81;
	min.s64 	%rd236, %rd235, %rd230;
	setp.eq.s16 	%p85, %rs163, 0;
	selp.b16 	%rs165, %rs164, %rs162, %p85;
	selp.b64 	%rd237, %rd235, %rd230, %p85;
	selp.b16 	%rs166, 1, %rs165, %p84;
	and.b16  	%rs167, %rs166, 255;
	selp.b64 	%rd238, %rd236, %rd237, %p84;
	add.s32 	%r115, %r112, 768;
	cvt.u64.u32 	%rd239, %r115;
	mul.wide.u32 	%rd240, %r115, 4;
	add.s64 	%rd241, %rd1, %rd240;
	add.s64 	%rd242, %rd2, %rd240;
	add.s64 	%rd243, %rd115, %rd239;
	ld.global.f32 	%f41, [%rd241];
	ld.global.f32 	%f42, [%rd242];
	setp.neu.f32 	%p86, %f41, %f42;
	selp.u16 	%rs168, 1, 0, %p86;
	setp.ne.s16 	%p88, %rs167, 0;
	and.pred  	%p89, %p88, %p86;
	min.s64 	%rd244, %rd243, %rd238;
	setp.eq.s16 	%p90, %rs167, 0;
	selp.b16 	%rs169, %rs168, %rs166, %p90;
	selp.b64 	%rd245, %rd243, %rd238, %p90;
	selp.b16 	%rs385, 1, %rs169, %p89;
	selp.b64 	%rd481, %rd244, %rd245, %p89;
	add.s32 	%r496, %r496, 1024;
$L__BB6_94:
	and.b32  	%r116, %r44, 3;
	setp.eq.s32 	%p91, %r116, 0;
	@%p91 bra 	$L__BB6_99;
	setp.eq.s32 	%p92, %r116, 1;
	@%p92 bra 	$L__BB6_97;
	add.s32 	%r117, %r496, %r491;
	cvt.u64.u32 	%rd247, %r117;
	mul.wide.u32 	%rd248, %r117, 4;
	add.s64 	%rd249, %rd1, %rd248;
	add.s64 	%rd250, %rd2, %rd248;
	add.s64 	%rd251, %rd115, %rd247;
	ld.global.f32 	%f43, [%rd249];
	ld.global.f32 	%f44, [%rd250];
	setp.neu.f32 	%p93, %f43, %f44;
	selp.u16 	%rs171, 1, 0, %p93;
	and.b16  	%rs172, %rs385, 255;
	setp.ne.s16 	%p95, %rs172, 0;
	and.pred  	%p96, %p95, %p93;
	min.s64 	%rd252, %rd251, %rd481;
	setp.eq.s16 	%p97, %rs172, 0;
	selp.b16 	%rs173, %rs171, %rs385, %p97;
	selp.b64 	%rd253, %rd251, %rd481, %p97;
	selp.b16 	%rs174, 1, %rs173, %p96;
	and.b16  	%rs175, %rs174, 255;
	selp.b64 	%rd254, %rd252, %rd253, %p96;
	add.s32 	%r118, %r117, 256;
	cvt.u64.u32 	%rd255, %r118;
	mul.wide.u32 	%rd256, %r118, 4;
	add.s64 	%rd257, %rd1, %rd256;
	add.s64 	%rd258, %rd2, %rd256;
	add.s64 	%rd259, %rd115, %rd255;
	ld.global.f32 	%f45, [%rd257];
	ld.global.f32 	%f46, [%rd258];
	setp.neu.f32 	%p98, %f45, %f46;
	selp.u16 	%rs176, 1, 0, %p98;
	setp.ne.s16 	%p100, %rs175, 0;
	and.pred  	%p101, %p100, %p98;
	min.s64 	%rd260, %rd259, %rd254;
	setp.eq.s16 	%p102, %rs175, 0;
	selp.b16 	%rs177, %rs176, %rs174, %p102;
	selp.b64 	%rd261, %rd259, %rd254, %p102;
	selp.b16 	%rs385, 1, %rs177, %p101;
	selp.b64 	%rd481, %rd260, %rd261, %p101;
	add.s32 	%r496, %r496, 512;
$L__BB6_97:
	and.b32  	%r119, %r43, 256;
	setp.ne.s32 	%p103, %r119, 0;
	@%p103 bra 	$L__BB6_99;
	add.s32 	%r120, %r496, %r491;
	cvt.u64.u32 	%rd262, %r120;
	mul.wide.u32 	%rd263, %r120, 4;
	add.s64 	%rd264, %rd1, %rd263;
	add.s64 	%rd265, %rd2, %rd263;
	add.s64 	%rd266, %rd115, %rd262;
	ld.global.f32 	%f47, [%rd264];
	ld.global.f32 	%f48, [%rd265];
	setp.neu.f32 	%p104, %f47, %f48;
	selp.u16 	%rs178, 1, 0, %p104;
	and.b16  	%rs179, %rs385, 255;
	setp.ne.s16 	%p106, %rs179, 0;
	and.pred  	%p107, %p106, %p104;
	min.s64 	%rd267, %rd266, %rd481;
	setp.eq.s16 	%p108, %rs179, 0;
	selp.b16 	%rs180, %rs178, %rs385, %p108;
	selp.b64 	%rd268, %rd266, %rd481, %p108;
	selp.b16 	%rs385, 1, %rs180, %p107;
	selp.b64 	%rd481, %rd267, %rd268, %p107;
$L__BB6_99:
	// begin inline asm
	mov.u32 %r121, %laneid;
	// end inline asm
	cvt.u32.u16 	%r142, %rs385;
	and.b32  	%r123, %r142, 255;
	mov.b32 	%r139, 1;
	mov.b32 	%r140, 31;
	mov.b32 	%r141, -1;
	// begin inline asm
	shfl.sync.down.b32 %r122, %r123, %r139, %r140, %r141;
	// end inline asm
	// begin inline asm
	shfl.sync.down.b32 %r127, %r128, %r139, %r140, %r141;
	// end inline asm
	mov.b64 	{%r133, %r138}, %rd481;
	// begin inline asm
	shfl.sync.down.b32 %r132, %r133, %r139, %r140, %r141;
	// end inline asm
	// begin inline asm
	shfl.sync.down.b32 %r137, %r138, %r139, %r140, %r141;
	// end inline asm
	mov.b64 	%rd91, {%r132, %r137};
	cvt.u16.u32 	%rs76, %r122;
	setp.gt.s32 	%p109, %r121, 30;
	@%p109 bra 	$L__BB6_103;
	and.b16  	%rs181, %rs385, 255;
	setp.eq.s16 	%p110, %rs181, 0;
	and.b16  	%rs182, %rs76, 255;
	setp.eq.s16 	%p111, %rs182, 0;
	or.pred  	%p112, %p110, %p111;
	@%p112 bra 	$L__BB6_102;
	min.s64 	%rd481, %rd91, %rd481;
	mov.b16 	%rs385, 1;
	bra.uni 	$L__BB6_103;
$L__BB6_102:
	setp.eq.s16 	%p113, %rs181, 0;
	selp.b16 	%rs385, %rs76, %rs385, %p113;
	selp.b64 	%rd481, %rd91, %rd481, %p113;
$L__BB6_103:
	cvt.u32.u16 	%r163, %rs385;
	and.b32  	%r144, %r163, 255;
	mov.b32 	%r160, 2;
	mov.b32 	%r161, 31;
	mov.b32 	%r162, -1;
	// begin inline asm
	shfl.sync.down.b32 %r143, %r144, %r160, %r161, %r162;
	// end inline asm
	// begin inline asm
	shfl.sync.down.b32 %r148, %r149, %r160, %r161, %r162;
	// end inline asm
	mov.b64 	{%r154, %r159}, %rd481;
	// begin inline asm
	shfl.sync.down.b32 %r153, %r154, %r160, %r161, %r162;
	// end inline asm
	// begin inline asm
	shfl.sync.down.b32 %r158, %r159, %r160, %r161, %r162;
	// end inline asm
	mov.b64 	%rd95, {%r153, %r158};
	cvt.u16.u32 	%rs79, %r143;
	setp.gt.s32 	%p114, %r121, 29;
	@%p114 bra 	$L__BB6_107;
	and.b16  	%rs185, %rs385, 255;
	setp.eq.s16 	%p115, %rs185, 0;
	and.b16  	%rs186, %rs79, 255;
	setp.eq.s16 	%p116, %rs186, 0;
	or.pred  	%p117, %p115, %p116;
	@%p117 bra 	$L__BB6_106;
	min.s64 	%rd481, %rd95, %rd481;
	mov.b16 	%rs385, 1;
	bra.uni 	$L__BB6_107;
$L__BB6_106:
	setp.eq.s16 	%p118, %rs185, 0;
	selp.b16 	%rs385, %rs79, %rs385, %p118;
	selp.b64 	%rd481, %rd95, %rd481, %p118;
$L__BB6_107:
	cvt.u32.u16 	%r184, %rs385;
	and.b32  	%r165, %r184, 255;
	mov.b32 	%r181, 4;
	mov.b32 	%r182, 31;
	mov.b32 	%r183, -1;
	// begin inline asm
	shfl.sync.down.b32 %r164, %r165, %r181, %r182, %r183;
	// end inline asm
	// begin inline asm
	shfl.sync.down.b32 %r169, %r170, %r181, %r182, %r183;
	// end inline asm
	mov.b64 	{%r175, %r180}, %rd481;
	// begin inline asm
	shfl.sync.down.b32 %r174, %r175, %r181, %r182, %r183;
	// end inline asm
	// begin inline asm
	shfl.sync.down.b32 %r179, %r180, %r181, %r182, %r183;
	// end inline asm
	mov.b64 	%rd99, {%r174, %r179};
	cvt.u16.u32 	%rs82, %r164;
	setp.gt.s32 	%p119, %r121, 27;
	@%p119 bra 	$L__BB6_111;
	and.b16  	%rs189, %rs385, 255;
	setp.eq.s16 	%p120, %rs189, 0;
	and.b16  	%rs190, %rs82, 255;
	setp.eq.s16 	%p121, %rs190, 0;
	or.pred  	%p122, %p120, %p121;
	@%p122 bra 	$L__BB6_110;
	min.s64 	%rd481, %rd99, %rd481;
	mov.b16 	%rs385, 1;
	bra.uni 	$L__BB6_111;
$L__BB6_110:
	setp.eq.s16 	%p123, %rs189, 0;
	selp.b16 	%rs385, %rs82, %rs385, %p123;
	selp.b64 	%rd481, %rd99, %rd481, %p123;
$L__BB6_111:
	cvt.u32.u16 	%r205, %rs385;
	and.b32  	%r186, %r205, 255;
	mov.b32 	%r202, 8;
	mov.b32 	%r203, 31;
	mov.b32 	%r204, -1;
	// begin inline asm
	shfl.sync.down.b32 %r185, %r186, %r202, %r203, %r204;
	// end inline asm
	// begin inline asm
	shfl.sync.down.b32 %r190, %r191, %r202, %r203, %r204;
	// end inline asm
	mov.b64 	{%r196, %r201}, %rd481;
	// begin inline asm
	shfl.sync.down.b32 %r195, %r196, %r202, %r203, %r204;
	// end inline asm
	// begin inline asm
	shfl.sync.down.b32 %r200, %r201, %r202, %r203, %r204;
	// end inline asm
	mov.b64 	%rd103, {%r195, %r200};
	cvt.u16.u32 	%rs85, %r185;
	setp.gt.s32 	%p124, %r121, 23;
	@%p124 bra 	$L__BB6_115;
	and.b16  	%rs193, %rs385, 255;
	setp.eq.s16 	%p125, %rs193, 0;
	and.b16  	%rs194, %rs85, 255;
	setp.eq.s16 	%p126, %rs194, 0;
	or.pred  	%p127, %p125, %p126;
	@%p127 bra 	$L__BB6_114;
	min.s64 	%rd481, %rd103, %rd481;
	mov.b16 	%rs385, 1;
	bra.uni 	$L__BB6_115;
$L__BB6_114:
	setp.eq.s16 	%p128, %rs193, 0;
	selp.b16 	%rs385, %rs85, %rs385, %p128;
	selp.b64 	%rd481, %rd103, %rd481, %p128;
$L__BB6_115:
	cvt.u32.u16 	%r226, %rs385;
	and.b32  	%r207, %r226, 255;
	mov.b32 	%r223, 16;
	mov.b32 	%r224, 31;
	mov.b32 	%r225, -1;
	// begin inline asm
	shfl.sync.down.b32 %r206, %r207, %r223, %r224, %r225;
	// end inline asm
	// begin inline asm
	shfl.sync.down.b32 %r211, %r212, %r223, %r224, %r225;
	// end inline asm
	mov.b64 	{%r217, %r222}, %rd481;
	// begin inline asm
	shfl.sync.down.b32 %r216, %r217, %r223, %r224, %r225;
	// end inline asm
	// begin inline asm
	shfl.sync.down.b32 %r221, %r222, %r223, %r224, %r225;
	// end inline asm
	mov.b64 	%rd107, {%r216, %r221};
	cvt.u16.u32 	%rs88, %r206;
	setp.gt.s32 	%p129, %r121, 15;
	@%p129 bra 	$L__BB6_119;
	and.b16  	%rs197, %rs385, 255;
	setp.eq.s16 	%p130, %rs197, 0;
	and.b16  	%rs198, %rs88, 255;
	setp.eq.s16 	%p131, %rs198, 0;
	or.pred  	%p132, %p130, %p131;
	@%p132 bra 	$L__BB6_118;
	min.s64 	%rd481, %rd107, %rd481;
	mov.b16 	%rs385, 1;
	bra.uni 	$L__BB6_119;
$L__BB6_118:
	setp.eq.s16 	%p133, %rs197, 0;
	selp.b16 	%rs385, %rs88, %rs385, %p133;
	selp.b64 	%rd481, %rd107, %rd481, %p133;
$L__BB6_119:
	setp.ne.s32 	%p134, %r121, 0;
	@%p134 bra 	$L__BB6_121;
	shr.u32 	%r227, %r30, 1;
	and.b32  	%r228, %r227, 496;
	mov.u32 	%r229, _ZZN3cub18CUB_300001_SM_10006detail6reduce18DeviceReduceKernelINS2_10policy_hubIN4cuda3std3__45tupleIJblEEEjN6thrust24THRUST_300001_SM_1000_NS8cuda_cub9__find_if7functorIS9_EEE10Policy1000ENSB_12zip_iteratorINS8_IJNSD_26transform_input_iterator_tIbNSC_6detail35transform_pair_of_input_iterators_tIbNSB_10device_ptrIfEESN_NS7_8equal_toIfEEEENS7_10__not_fn_tINS7_10__identityEEEEENSB_17counting_iteratorIlNSB_11use_defaultESW_SW_EEEEEEEjSF_S9_SS_EEvT0_PT3_T1_NS0_13GridEvenShareIS13_EET2_T4_E12temp_storage;
	add.s32 	%r230, %r229, %r228;
	st.shared.u8 	[%r230+8], %rs385;
	st.shared.u64 	[%r230+16], %rd481;
$L__BB6_121:
	bar.sync 	0;
	setp.ne.s32 	%p135, %r30, 0;
	@%p135 bra 	$L__BB6_123;
	ld.shared.u8 	%rs201, [_ZZN3cub18CUB_300001_SM_10006detail6reduce18DeviceReduceKernelINS2_10policy_hubIN4cuda3std3__45tupleIJblEEEjN6thrust24THRUST_300001_SM_1000_NS8cuda_cub9__find_if7functorIS9_EEE10Policy1000ENSB_12zip_iteratorINS8_IJNSD_26transform_input_iterator_tIbNSC_6detail35transform_pair_of_input_iterators_tIbNSB_10device_ptrIfEESN_NS7_8equal_toIfEEEENS7_10__not_fn_tINS7_10__identityEEEEENSB_17counting_iteratorIlNSB_11use_defaultESW_SW_EEEEEEEjSF_S9_SS_EEvT0_PT3_T1_NS0_13GridEvenShareIS13_EET2_T4_E12temp_storage+24];
	ld.shared.u64 	%rd269, [_ZZN3cub18CUB_300001_SM_10006detail6reduce18DeviceReduceKernelINS2_10policy_hubIN4cuda3std3__45tupleIJblEEEjN6thrust24THRUST_300001_SM_1000_NS8cuda_cub9__find_if7functorIS9_EEE10Policy1000ENSB_12zip_iteratorINS8_IJNSD_26transform_input_iterator_tIbNSC_6detail35transform_pair_of_input_iterators_tIbNSB_10device_ptrIfEESN_NS7_8equal_toIfEEEENS7_10__not_fn_tINS7_10__identityEEEEENSB_17counting_iteratorIlNSB_11use_defaultESW_SW_EEEEEEEjSF_S9_SS_EEvT0_PT3_T1_NS0_13GridEvenShareIS13_EET2_T4_E12temp_storage+32];
	and.b16  	%rs202, %rs385, 255;
	setp.eq.s16 	%p136, %rs202, 0;
	setp.eq.s16 	%p137, %rs201, 0;
	min.s64 	%rd270, %rd269, %rd481;
	selp.b16 	%rs203, %rs385, 1, %p137;
	selp.b16 	%rs204, %rs201, %rs203, %p136;
	and.b16  	%rs205, %rs204, 255;
	selp.b64 	%rd271, %rd481, %rd270, %p137;
	selp.b64 	%rd272, %rd269, %rd271, %p136;
	ld.shared.u8 	%rs206, [_ZZN3cub18CUB_300001_SM_10006detail6reduce18DeviceReduceKernelINS2_10policy_hubIN4cuda3std3__45tupleIJblEEEjN6thrust24THRUST_300001_SM_1000_NS8cuda_cub9__find_if7functorIS9_EEE10Policy1000ENSB_12zip_iteratorINS8_IJNSD_26transform_input_iterator_tIbNSC_6detail35transform_pair_of_input_iterators_tIbNSB_10device_ptrIfEESN_NS7_8equal_toIfEEEENS7_10__not_fn_tINS7_10__identityEEEEENSB_17counting_iteratorIlNSB_11use_defaultESW_SW_EEEEEEEjSF_S9_SS_EEvT0_PT3_T1_NS0_13GridEvenShareIS13_EET2_T4_E12temp_storage+40];
	ld.shared.u64 	%rd273, [_ZZN3cub18CUB_300001_SM_10006detail6reduce18DeviceReduceKernelINS2_10policy_hubIN4cuda3std3__45tupleIJblEEEjN6thrust24THRUST_300001_SM_1000_NS8cuda_cub9__find_if7functorIS9_EEE10Policy1000ENSB_12zip_iteratorINS8_IJNSD_26transform_input_iterator_tIbNSC_6detail35transform_pair_of_input_iterators_tIbNSB_10device_ptrIfEESN_NS7_8equal_toIfEEEENS7_10__not_fn_tINS7_10__identityEEEEENSB_17counting_iteratorIlNSB_11use_defaultESW_SW_EEEEEEEjSF_S9_SS_EEvT0_PT3_T1_NS0_13GridEvenShareIS13_EET2_T4_E12temp_storage+48];
	setp.eq.s16 	%p138, %rs205, 0;
	setp.eq.s16 	%p139, %rs206, 0;
	min.s64 	%rd274, %rd273, %rd272;
	selp.b16 	%rs207, %rs204, 1, %p139;
	selp.b16 	%rs208, %rs206, %rs207, %p138;
	and.b16  	%rs209, %rs208, 255;
	selp.b64 	%rd275, %rd272, %rd274, %p139;
	selp.b64 	%rd276, %rd273, %rd275, %p138;
	ld.shared.u8 	%rs210, [_ZZN3cub18CUB_300001_SM_10006detail6reduce18DeviceReduceKernelINS2_10policy_hubIN4cuda3std3__45tupleIJblEEEjN6thrust24THRUST_300001_SM_1000_NS8cuda_cub9__find_if7functorIS9_EEE10Policy1000ENSB_12zip_iteratorINS8_IJNSD_26transform_input_iterator_tIbNSC_6detail35transform_pair_of_input_iterators_tIbNSB_10device_ptrIfEESN_NS7_8equal_toIfEEEENS7_10__not_fn_tINS7_10__identityEEEEENSB_17counting_iteratorIlNSB_11use_defaultESW_SW_EEEEEEEjSF_S9_SS_EEvT0_PT3_T1_NS0_13GridEvenShareIS13_EET2_T4_E12temp_storage+56];
	ld.shared.u64 	%rd277, [_ZZN3cub18CUB_300001_SM_10006detail6reduce18DeviceReduceKernelINS2_10policy_hubIN4cuda3std3__45tupleIJblEEEjN6thrust24THRUST_300001_SM_1000_NS8cuda_cub9__find_if7functorIS9_EEE10Policy1000ENSB_12zip_iteratorINS8_IJNSD_26transform_input_iterator_tIbNSC_6detail35transform_pair_of_input_iterators_tIbNSB_10device_ptrIfEESN_NS7_8equal_toIfEEEENS7_10__not_fn_tINS7_10__identityEEEEENSB_17counting_iteratorIlNSB_11use_defaultESW_SW_EEEEEEEjSF_S9_SS_EEvT0_PT3_T1_NS0_13GridEvenShareIS13_EET2_T4_E12temp_storage+64];
	setp.eq.s16 	%p140, %rs209, 0;
	setp.eq.s16 	%p141, %rs210, 0;
	min.s64 	%rd278, %rd277, %rd276;
	selp.b16 	%rs211, %rs208, 1, %p141;
	selp.b16 	%rs212, %rs210, %rs211, %p140;
	and.b16  	%rs213, %rs212, 255;
	selp.b64 	%rd279, %rd276, %rd278, %p141;
	selp.b64 	%rd280, %rd277, %rd279, %p140;
	ld.shared.u8 	%rs214, [_ZZN3cub18CUB_300001_SM_10006detail6reduce18DeviceReduceKernelINS2_10policy_hubIN4cuda3std3__45tupleIJblEEEjN6thrust24THRUST_300001_SM_1000_NS8cuda_cub9__find_if7functorIS9_EEE10Policy1000ENSB_12zip_iteratorINS8_IJNSD_26transform_input_iterator_tIbNSC_6detail35transform_pair_of_input_iterators_tIbNSB_10device_ptrIfEESN_NS7_8equal_toIfEEEENS7_10__not_fn_tINS7_10__identityEEEEENSB_17counting_iteratorIlNSB_11use_defaultESW_SW_EEEEEEEjSF_S9_SS_EEvT0_PT3_T1_NS0_13GridEvenShareIS13_EET2_T4_E12temp_storage+72];
	ld.shared.u64 	%rd281, [_ZZN3cub18CUB_300001_SM_10006detail6reduce18DeviceReduceKernelINS2_10policy_hubIN4cuda3std3__45tupleIJblEEEjN6thrust24THRUST_300001_SM_1000_NS8cuda_cub9__find_if7functorIS9_EEE10Policy1000ENSB_12zip_iteratorINS8_IJNSD_26transform_input_iterator_tIbNSC_6detail35transform_pair_of_input_iterators_tIbNSB_10device_ptrIfEESN_NS7_8equal_toIfEEEENS7_10__not_fn_tINS7_10__identityEEEEENSB_17counting_iteratorIlNSB_11use_defaultESW_SW_EEEEEEEjSF_S9_SS_EEvT0_PT3_T1_NS0_13GridEvenShareIS13_EET2_T4_E12temp_storage+80];
	setp.eq.s16 	%p142, %rs213, 0;
	setp.eq.s16 	%p143, %rs214, 0;
	min.s64 	%rd282, %rd281, %rd280;
	selp.b16 	%rs215, %rs212, 1, %p143;
	selp.b16 	%rs216, %rs214, %rs215, %p142;
	and.b16  	%rs217, %rs216, 255;
	selp.b64 	%rd283, %rd280, %rd282, %p143;
	selp.b64 	%rd284, %rd281, %rd283, %p142;
	ld.shared.u8 	%rs218, [_ZZN3cub18CUB_300001_SM_10006detail6reduce18DeviceReduceKernelINS2_10policy_hubIN4cuda3std3__45tupleIJblEEEjN6thrust24THRUST_300001_SM_1000_NS8cuda_cub9__find_if7functorIS9_EEE10Policy1000ENSB_12zip_iteratorINS8_IJNSD_26transform_input_iterator_tIbNSC_6detail35transform_pair_of_input_iterators_tIbNSB_10device_ptrIfEESN_NS7_8equal_toIfEEEENS7_10__not_fn_tINS7_10__identityEEEEENSB_17counting_iteratorIlNSB_11use_defaultESW_SW_EEEEEEEjSF_S9_SS_EEvT0_PT3_T1_NS0_13GridEvenShareIS13_EET2_T4_E12temp_storage+88];
	ld.shared.u64 	%rd285, [_ZZN3cub18CUB_300001_SM_10006detail6reduce18DeviceReduceKernelINS2_10policy_hubIN4cuda3std3__45tupleIJblEEEjN6thrust24THRUST_300001_SM_1000_NS8cuda_cub9__find_if7functorIS9_EEE10Policy1000ENSB_12zip_iteratorINS8_IJNSD_26transform_input_iterator_tIbNSC_6detail35transform_pair_of_input_iterators_tIbNSB_10device_ptrIfEESN_NS7_8equal_toIfEEEENS7_10__not_fn_tINS7_10__identityEEEEENSB_17counting_iteratorIlNSB_11use_defaultESW_SW_EEEEEEEjSF_S9_SS_EEvT0_PT3_T1_NS0_13GridEvenShareIS13_EET2_T4_E12temp_storage+96];
	setp.eq.s16 	%p144, %rs217, 0;
	setp.eq.s16 	%p145, %rs218, 0;
	min.s64 	%rd286, %rd285, %rd284;
	selp.b16 	%rs219, %rs216, 1, %p145;
	selp.b16 	%rs220, %rs218, %rs219, %p144;
	and.b16  	%rs221, %rs220, 255;
	selp.b64 	%rd287, %rd284, %rd286, %p145;
	selp.b64 	%rd288, %rd285, %rd287, %p144;
	ld.shared.u8 	%rs222, [_ZZN3cub18CUB_300001_SM_10006detail6reduce18DeviceReduceKernelINS2_10policy_hubIN4cuda3std3__45tupleIJblEEEjN6thrust24THRUST_300001_SM_1000_NS8cuda_cub9__find_if7functorIS9_EEE10Policy1000ENSB_12zip_iteratorINS8_IJNSD_26transform_input_iterator_tIbNSC_6detail35transform_pair_of_input_iterators_tIbNSB_10device_ptrIfEESN_NS7_8equal_toIfEEEENS7_10__not_fn_tINS7_10__identityEEEEENSB_17counting_iteratorIlNSB_11use_defaultESW_SW_EEEEEEEjSF_S9_SS_EEvT0_PT3_T1_NS0_13GridEvenShareIS13_EET2_T4_E12temp_storage+104];
	ld.shared.u64 	%rd289, [_ZZN3cub18CUB_300001_SM_10006detail6reduce18DeviceReduceKernelINS2_10policy_hubIN4cuda3std3__45tupleIJblEEEjN6thrust24THRUST_300001_SM_1000_NS8cuda_cub9__find_if7functorIS9_EEE10Policy1000ENSB_12zip_iteratorINS8_IJNSD_26transform_input_iterator_tIbNSC_6detail35transform_pair_of_input_iterators_tIbNSB_10device_ptrIfEESN_NS7_8equal_toIfEEEENS7_10__not_fn_tINS7_10__identityEEEEENSB_17counting_iteratorIlNSB_11use_defaultESW_SW_EEEEEEEjSF_S9_SS_EEvT0_PT3_T1_NS0_13GridEvenShareIS13_EET2_T4_E12temp_storage+112];
	setp.eq.s16 	%p146, %rs221, 0;
	setp.eq.s16 	%p147, %rs222, 0;
	min.s64 	%rd290, %rd289, %rd288;
	selp.b16 	%rs223, %rs220, 1, %p147;
	selp.b16 	%rs224, %rs222, %rs223, %p146;
	and.b16  	%rs225, %rs224, 255;
	selp.b64 	%rd291, %rd288, %rd290, %p147;
	selp.b64 	%rd292, %rd289, %rd291, %p146;
	ld.shared.u8 	%rs226, [_ZZN3cub18CUB_300001_SM_10006detail6reduce18DeviceReduceKernelINS2_10policy_hubIN4cuda3std3__45tupleIJblEEEjN6thrust24THRUST_300001_SM_1000_NS8cuda_cub9__find_if7functorIS9_EEE10Policy1000ENSB_12zip_iteratorINS8_IJNSD_26transform_input_iterator_tIbNSC_6detail35transform_pair_of_input_iterators_tIbNSB_10device_ptrIfEESN_NS7_8equal_toIfEEEENS7_10__not_fn_tINS7_10__identityEEEEENSB_17counting_iteratorIlNSB_11use_defaultESW_SW_EEEEEEEjSF_S9_SS_EEvT0_PT3_T1_NS0_13GridEvenShareIS13_EET2_T4_E12temp_storage+120];
	ld.shared.u64 	%rd293, [_ZZN3cub18CUB_300001_SM_10006detail6reduce18DeviceReduceKernelINS2_10policy_hubIN4cuda3std3__45tupleIJblEEEjN6thrust24THRUST_300001_SM_1000_NS8cuda_cub9__find_if7functorIS9_EEE10Policy1000ENSB_12zip_iteratorINS8_IJNSD_26transform_input_iterator_tIbNSC_6detail35transform_pair_of_input_iterators_tIbNSB_10device_ptrIfEESN_NS7_8equal_toIfEEEENS7_10__not_fn_tINS7_10__identityEEEEENSB_17counting_iteratorIlNSB_11use_defaultESW_SW_EEEEEEEjSF_S9_SS_EEvT0_PT3_T1_NS0_13GridEvenShareIS13_EET2_T4_E12temp_storage+128];
	setp.eq.s16 	%p148, %rs225, 0;
	setp.eq.s16 	%p149, %rs226, 0;
	min.s64 	%rd294, %rd293, %rd292;
	selp.b16 	%rs227, %rs224, 1, %p149;
	selp.b16 	%rs385, %rs226, %rs227, %p148;
	selp.b64 	%rd295, %rd292, %rd294, %p149;
	selp.b64 	%rd481, %rd293, %rd295, %p148;
$L__BB6_123:
	mov.u32 	%r480, %tid.x;
	setp.ne.s32 	%p326, %r480, 0;
	@%p326 bra 	$L__BB6_125;
	ld.param.u64 	%rd471, [_ZN3cub18CUB_300001_SM_10006detail6reduce18DeviceReduceKernelINS2_10policy_hubIN4cuda3std3__45tupleIJblEEEjN6thrust24THRUST_300001_SM_1000_NS8cuda_cub9__find_if7functorIS9_EEE10Policy1000ENSB_12zip_iteratorINS8_IJNSD_26transform_input_iterator_tIbNSC_6detail35transform_pair_of_input_iterators_tIbNSB_10device_ptrIfEESN_NS7_8equal_toIfEEEENS7_10__not_fn_tINS7_10__identityEEEEENSB_17counting_iteratorIlNSB_11use_defaultESW_SW_EEEEEEEjSF_S9_SS_EEvT0_PT3_T1_NS0_13GridEvenShareIS13_EET2_T4__param_1];
	cvta.to.global.u64 	%rd468, %rd471;
	mul.wide.u32 	%rd469, %r3, 16;
	add.s64 	%rd470, %rd468, %rd469;
	st.global.u8 	[%rd470], %rs385;
	st.global.u64 	[%rd470+8], %rd481;
$L__BB6_125:
	ret;

}
	// .globl	_ZN3cub18CUB_300001_SM_10006detail6reduce28DeviceReduceSingleTileKernelINS2_10policy_hubIN4cuda3std3__45tupleIJblEEEjN6thrust24THRUST_300001_SM_1000_NS8cuda_cub9__find_if7functorIS9_EEE10Policy1000EPS9_SI_iSF_S9_S9_NS7_10__identityEEEvT0_T1_T2_T3_T4_T6_
.visible .entry _ZN3cub18CUB_300001_SM_10006detail6reduce28DeviceReduceSingleTileKernelINS2_10policy_hubIN4cuda3std3__45tupleIJblEEEjN6thrust24THRUST_300001_SM_1000_NS8cuda_cub9__find_if7functorIS9_EEE10Policy1000EPS9_SI_iSF_S9_S9_NS7_10__identityEEEvT0_T1_T2_T3_T4_T6_(
	.param .u64 .ptr .align 1 _ZN3cub18CUB_300001_SM_10006detail6reduce28DeviceReduceSingleTileKernelINS2_10policy_hubIN4cuda3std3__45tupleIJblEEEjN6thrust24THRUST_300001_SM_1000_NS8cuda_cub9__find_if7functorIS9_EEE10Policy1000EPS9_SI_iSF_S9_S9_NS7_10__identityEEEvT0_T1_T2_T3_T4_T6__param_0,
	.param .u64 .ptr .align 1 _ZN3cub18CUB_300001_SM_10006detail6reduce28DeviceReduceSingleTileKernelINS2_10policy_hubIN4cuda3std3__45tupleIJblEEEjN6thrust24THRUST_300001_SM_1000_NS8cuda_cub9__find_if7functorIS9_EEE10Policy1000EPS9_SI_iSF_S9_S9_NS7_10__identityEEEvT0_T1_T2_T3_T4_T6__param_1,
	.param .u32 _ZN3cub18CUB_300001_SM_10006detail6reduce28DeviceReduceSingleTileKernelINS2_10policy_hubIN4cuda3std3__45tupleIJblEEEjN6thrust24THRUST_300001_SM_1000_NS8cuda_cub9__find_if7functorIS9_EEE10Policy1000EPS9_SI_iSF_S9_S9_NS7_10__identityEEEvT0_T1_T2_T3_T4_T6__param_2,
	.param .align 1 .b8 _ZN3cub18CUB_300001_SM_10006detail6reduce28DeviceReduceSingleTileKernelINS2_10policy_hubIN4cuda3std3__45tupleIJblEEEjN6thrust24THRUST_300001_SM_1000_NS8cuda_cub9__find_if7functorIS9_EEE10Policy1000EPS9_SI_iSF_S9_S9_NS7_10__identityEEEvT0_T1_T2_T3_T4_T6__param_3[1],
	.param .align 8 .b8 _ZN3cub18CUB_300001_SM_10006detail6reduce28DeviceReduceSingleTileKernelINS2_10policy_hubIN4cuda3std3__45tupleIJblEEEjN6thrust24THRUST_300001_SM_1000_NS8cuda_cub9__find_if7functorIS9_EEE10Policy1000EPS9_SI_iSF_S9_S9_NS7_10__identityEEEvT0_T1_T2_T3_T4_T6__param_4[16],
	.param .align 1 .b8 _ZN3cub18CUB_300001_SM_10006detail6reduce28DeviceReduceSingleTileKernelINS2_10policy_hubIN4cuda3std3__45tupleIJblEEEjN6thrust24THRUST_300001_SM_1000_NS8cuda_cub9__find_if7functorIS9_EEE10Policy1000EPS9_SI_iSF_S9_S9_NS7_10__identityEEEvT0_T1_T2_T3_T4_T6__param_5[1]
)
.maxntid 256
.minnctapersm 1
{
	.reg .pred 	%p<188>;
	.reg .b16 	%rs<340>;
	.reg .b32 	%r<406>;
	.reg .b64 	%rd<359>;
	// demoted variable
	.shared .align 8 .b8 _ZZN3cub18CUB_300001_SM_10006detail6reduce28DeviceReduceSingleTileKernelINS2_10policy_hubIN4cuda3std3__45tupleIJblEEEjN6thrust24THRUST_300001_SM_1000_NS8cuda_cub9__find_if7functorIS9_EEE10Policy1000EPS9_SI_iSF_S9_S9_NS7_10__identityEEEvT0_T1_T2_T3_T4_T6_E12temp_storage[152];
	ld.param.u64 	%rd106, [_ZN3cub18CUB_300001_SM_10006detail6reduce28DeviceReduceSingleTileKernelINS2_10policy_hubIN4cuda3std3__45tupleIJblEEEjN6thrust24THRUST_300001_SM_1000_NS8cuda_cub9__find_if7functorIS9_EEE10Policy1000EPS9_SI_iSF_S9_S9_NS7_10__identityEEEvT0_T1_T2_T3_T4_T6__param_4+8];
	ld.param.u64 	%rd105, [_ZN3cub18CUB_300001_SM_10006detail6reduce28DeviceReduceSingleTileKernelINS2_10policy_hubIN4cuda3std3__45tupleIJblEEEjN6thrust24THRUST_300001_SM_1000_NS8cuda_cub9__find_if7functorIS9_EEE10Policy1000EPS9_SI_iSF_S9_S9_NS7_10__identityEEEvT0_T1_T2_T3_T4_T6__param_0];
	ld.param.u64 	%rd107, [_ZN3cub18CUB_300001_SM_10006detail6reduce28DeviceReduceSingleTileKernelINS2_10policy_hubIN4cuda3std3__45tupleIJblEEEjN6thrust24THRUST_300001_SM_1000_NS8cuda_cub9__find_if7functorIS9_EEE10Policy1000EPS9_SI_iSF_S9_S9_NS7_10__identityEEEvT0_T1_T2_T3_T4_T6__param_1];
	ld.param.u32 	%r38, [_ZN3cub18CUB_300001_SM_10006detail6reduce28DeviceReduceSingleTileKernelINS2_10policy_hubIN4cuda3std3__45tupleIJblEEEjN6thrust24THRUST_300001_SM_1000_NS8cuda_cub9__find_if7functorIS9_EEE10Policy1000EPS9_SI_iSF_S9_S9_NS7_10__identityEEEvT0_T1_T2_T3_T4_T6__param_2];
	ld.param.u8 	%rs82, [_ZN3cub18CUB_300001_SM_10006detail6reduce28DeviceReduceSingleTileKernelINS2_10policy_hubIN4cuda3std3__45tupleIJblEEEjN6thrust24THRUST_300001_SM_1000_NS8cuda_cub9__find_if7functorIS9_EEE10Policy1000EPS9_SI_iSF_S9_S9_NS7_10__identityEEEvT0_T1_T2_T3_T4_T6__param_4];
	cvta.to.global.u64 	%rd1, %rd107;
	setp.ne.s32 	%p1, %r38, 0;
	@%p1 bra 	$L__BB7_3;
	mov.u32 	%r392, %tid.x;
	setp.ne.s32 	%p187, %r392, 0;
	@%p187 bra 	$L__BB7_112;
	st.global.u8 	[%rd1], %rs82;
	st.global.u64 	[%rd1+8], %rd106;
	bra.uni 	$L__BB7_112;
$L__BB7_3:
	setp.gt.s32 	%p2, %r38, 1023;
	@%p2 bra 	$L__BB7_74;
	mov.u32 	%r1, %tid.x;
	setp.ge.s32 	%p77, %r1, %r38;
	mov.b16 	%rs311, 0;
	mov.b64 	%rd329, 0;
	mov.u32 	%r396, %r1;
	@%p77 bra 	$L__BB7_6;
	mul.wide.u32 	%rd234, %r1, 16;
	add.s64 	%rd231, %rd105, %rd234;
	// begin inline asm
	ld.global.nc.u64 %rd230, [%rd231];
	// end inline asm
	add.s64 	%rd233, %rd231, 8;
	// begin inline asm
	ld.global.nc.u64 %rd329, [%rd233];
	// end inline asm
	cvt.u16.u64 	%rs311, %rd230;
	add.s32 	%r396, %r1, 256;
$L__BB7_6:
	setp.ge.s32 	%p78, %r396, %r38;
	@%p78 bra 	$L__BB7_12;
	not.b32 	%r158, %r396;
	add.s32 	%r4, %r38, %r158;
	and.b32  	%r159, %r4, 768;
	setp.eq.s32 	%p79, %r159, 768;
	@%p79 bra 	$L__BB7_10;
	mul.wide.u32 	%rd236, %r396, 16;
	add.s64 	%rd323, %rd105, %rd236;
	shr.u32 	%r160, %r4, 8;
	add.s32 	%r161, %r160, 1;
	and.b32  	%r162, %r161, 3;
	neg.s32 	%r394, %r162;
$L__BB7_9:
	.pragma "nounroll";
	// begin inline asm
	ld.global.nc.u64 %rd237, [%rd323];
	// end inline asm
	add.s64 	%rd240, %rd323, 8;
	// begin inline asm
	ld.global.nc.u64 %rd239, [%rd240];
	// end inline asm
	cvt.u16.u64 	%rs190, %rd237;
	and.b16  	%rs191, %rs190, 255;
	and.b16  	%rs192, %rs311, 255;
	setp.eq.s16 	%p80, %rs192, 0;
	setp.eq.s16 	%p81, %rs191, 0;
	min.s64 	%rd241, %rd239, %rd329;
	selp.b64 	%rd242, %rd329, %rd241, %p81;
	selp.b64 	%rd329, %rd239, %rd242, %p80;
	selp.b16 	%rs193, %rs311, 1, %p81;
	selp.b16 	%rs311, %rs190, %rs193, %p80;
	add.s32 	%r396, %r396, 256;
	add.s64 	%rd323, %rd323, 4096;
	add.s32 	%r394, %r394, 1;
	setp.ne.s32 	%p82, %r394, 0;
	@%p82 bra 	$L__BB7_9;
$L__BB7_10:
	setp.lt.u32 	%p83, %r4, 768;
	@%p83 bra 	$L__BB7_12;
$L__BB7_11:
	mul.wide.s32 	%rd259, %r396, 16;
	add.s64 	%rd244, %rd105, %rd259;
	// begin inline asm
	ld.global.nc.u64 %rd243, [%rd244];
	// end inline asm
	add.s64 	%rd246, %rd244, 8;
	// begin inline asm
	ld.global.nc.u64 %rd245, [%rd246];
	// end inline asm
	cvt.u16.u64 	%rs194, %rd243;
	and.b16  	%rs195, %rs194, 255;
	and.b16  	%rs196, %rs311, 255;
	setp.eq.s16 	%p84, %rs196, 0;
	setp.eq.s16 	%p85, %rs195, 0;
	min.s64 	%rd260, %rd245, %rd329;
	selp.b64 	%rd261, %rd329, %rd260, %p85;
	selp.b64 	%rd262, %rd245, %rd261, %p84;
	selp.b16 	%rs197, %rs311, 1, %p85;
	selp.b16 	%rs198, %rs194, %rs197, %p84;
	and.b16  	%rs199, %rs198, 255;
	add.s64 	%rd248, %rd244, 4096;
	// begin inline asm
	ld.global.nc.u64 %rd247, [%rd248];
	// end inline asm
	add.s64 	%rd250, %rd244, 4104;
	// begin inline asm
	ld.global.nc.u64 %rd249, [%rd250];
	// end inline asm
	cvt.u16.u64 	%rs200, %rd247;
	and.b16  	%rs201, %rs200, 255;
	setp.eq.s16 	%p86, %rs199, 0;
	setp.eq.s16 	%p87, %rs201, 0;
	min.s64 	%rd263, %rd249, %rd262;
	selp.b64 	%rd264, %rd262, %rd263, %p87;
	selp.b64 	%rd265, %rd249, %rd264, %p86;
	selp.b16 	%rs202, %rs198, 1, %p87;
	selp.b16 	%rs203, %rs200, %rs202, %p86;
	and.b16  	%rs204, %rs203, 255;
	add.s64 	%rd252, %rd244, 8192;
	// begin inline asm
	ld.global.nc.u64 %rd251, [%rd252];
	// end inline asm
	add.s64 	%rd254, %rd244, 8200;
	// begin inline asm
	ld.global.nc.u64 %rd253, [%rd254];
	// end inline asm
	cvt.u16.u64 	%rs205, %rd251;
	and.b16  	%rs206, %rs205, 255;
	setp.eq.s16 	%p88, %rs204, 0;
	setp.eq.s16 	%p89, %rs206, 0;
	min.s64 	%rd266, %rd253, %rd265;
	selp.b64 	%rd267, %rd265, %rd266, %p89;
	selp.b64 	%rd268, %rd253, %rd267, %p88;
	selp.b16 	%rs207, %rs203, 1, %p89;
	selp.b16 	%rs208, %rs205, %rs207, %p88;
	and.b16  	%rs209, %rs208, 255;
	add.s64 	%rd256, %rd244, 12288;
	// begin inline asm
	ld.global.nc.u64 %rd255, [%rd256];
	// end inline asm
	add.s64 	%rd258, %rd244, 12296;
	// begin inline asm
	ld.global.nc.u64 %rd257, [%rd258];
	// end inline asm
	cvt.u16.u64 	%rs210, %rd255;
	and.b16  	%rs211, %rs210, 255;
	setp.eq.s16 	%p90, %rs209, 0;
	setp.eq.s16 	%p91, %rs211, 0;
	min.s64 	%rd269, %rd257, %rd268;
	selp.b64 	%rd270, %rd268, %rd269, %p91;
	selp.b64 	%rd329, %rd257, %rd270, %p90;
	selp.b16 	%rs212, %rs208, 1, %p91;
	selp.b16 	%rs311, %rs210, %rs212, %p90;
	add.s32 	%r396, %r396, 1024;
	setp.lt.s32 	%p92, %r396, %r38;
	@%p92 bra 	$L__BB7_11;
$L__BB7_12:
	setp.lt.s32 	%p93, %r38, 256;
	@%p93 bra 	$L__BB7_37;
	// begin inline asm
	mov.u32 %r281, %laneid;
	// end inline asm
	cvt.u32.u16 	%r302, %rs311;
	and.b32  	%r283, %r302, 255;
	mov.b32 	%r299, 1;
	mov.b32 	%r300, 31;
	mov.b32 	%r301, -1;
	// begin inline asm
	shfl.sync.down.b32 %r282, %r283, %r299, %r300, %r301;
	// end inline asm
	// begin inline asm
	shfl.sync.down.b32 %r287, %r288, %r299, %r300, %r301;
	// end inline asm
	mov.b64 	{%r293, %r298}, %rd329;
	// begin inline asm
	shfl.sync.down.b32 %r292, %r293, %r299, %r300, %r301;
	// end inline asm
	// begin inline asm
	shfl.sync.down.b32 %r297, %r298, %r299, %r300, %r301;
	// end inline asm
	mov.b64 	%rd14, {%r292, %r297};
	cvt.u16.u32 	%rs10, %r282;
	setp.gt.s32 	%p143, %r281, 30;
	@%p143 bra 	$L__BB7_17;
	and.b16  	%rs254, %rs311, 255;
	setp.eq.s16 	%p144, %rs254, 0;
	and.b16  	%rs255, %rs10, 255;
	setp.eq.s16 	%p145, %rs255, 0;
	or.pred  	%p146, %p144, %p145;
	@%p146 bra 	$L__BB7_16;
	min.s64 	%rd329, %rd14, %rd329;
	mov.b16 	%rs311, 1;
	bra.uni 	$L__BB7_17;
$L__BB7_16:
	setp.eq.s16 	%p147, %rs254, 0;
	selp.b64 	%rd329, %rd14, %rd329, %p147;
	selp.b16 	%rs311, %rs10, %rs311, %p147;
$L__BB7_17:
	cvt.u32.u16 	%r323, %rs311;
	and.b32  	%r304, %r323, 255;
	mov.b32 	%r320, 2;
	mov.b32 	%r321, 31;
	mov.b32 	%r322, -1;
	// begin inline asm
	shfl.sync.down.b32 %r303, %r304, %r320, %r321, %r322;
	// end inline asm
	// begin inline asm
	shfl.sync.down.b32 %r308, %r309, %r320, %r321, %r322;
	// end inline asm
	mov.b64 	{%r314, %r319}, %rd329;
	// begin inline asm
	shfl.sync.down.b32 %r313, %r314, %r320, %r321, %r322;
	// end inline asm
	// begin inline asm
	shfl.sync.down.b32 %r318, %r319, %r320, %r321, %r322;
	// end inline asm
	mov.b64 	%rd18, {%r313, %r318};
	cvt.u16.u32 	%rs13, %r303;
	setp.gt.s32 	%p148, %r281, 29;
	@%p148 bra 	$L__BB7_21;
	and.b16  	%rs258, %rs311, 255;
	setp.eq.s16 	%p149, %rs258, 0;
	and.b16  	%rs259, %rs13, 255;
	setp.eq.s16 	%p150, %rs259, 0;
	or.pred  	%p151, %p149, %p150;
	@%p151 bra 	$L__BB7_20;
	min.s64 	%rd329, %rd18, %rd329;
	mov.b16 	%rs311, 1;
	bra.uni 	$L__BB7_21;
$L__BB7_20:
	setp.eq.s16 	%p152, %rs258, 0;
	selp.b64 	%rd329, %rd18, %rd329, %p152;
	selp.b16 	%rs311, %rs13, %rs311, %p152;
$L__BB7_21:
	cvt.u32.u16 	%r344, %rs311;
	and.b32  	%r325, %r344, 255;
	mov.b32 	%r341, 4;
	mov.b32 	%r342, 31;
	mov.b32 	%r343, -1;
	// begin inline asm
	shfl.sync.down.b32 %r324, %r325, %r341, %r342, %r343;
	// end inline asm
	// begin inline asm
	shfl.sync.down.b32 %r329, %r330, %r341, %r342, %r343;
	// end inline asm
	mov.b64 	{%r335, %r340}, %rd329;
	// begin inline asm
	shfl.sync.down.b32 %r334, %r335, %r341, %r342, %r343;
	// end inline asm
	// begin inline asm
	shfl.sync.down.b32 %r339, %r340, %r341, %r342, %r343;
	// end inline asm
	mov.b64 	%rd22, {%r334, %r339};
	cvt.u16.u32 	%rs16, %r324;
	setp.gt.s32 	%p153, %r281, 27;
	@%p153 bra 	$L__BB7_25;
	and.b16  	%rs262, %rs311, 255;
	setp.eq.s16 	%p154, %rs262, 0;
	and.b16  	%rs263, %rs16, 255;
	setp.eq.s16 	%p155, %rs263, 0;
	or.pred  	%p156, %p154, %p155;
	@%p156 bra 	$L__BB7_24;
	min.s64 	%rd329, %rd22, %rd329;
	mov.b16 	%rs311, 1;
	bra.uni 	$L__BB7_25;
$L__BB7_24:
	setp.eq.s16 	%p157, %rs262, 0;
	selp.b64 	%rd329, %rd22, %rd329, %p157;
	selp.b16 	%rs311, %rs16, %rs311, %p157;
$L__BB7_25:
	cvt.u32.u16 	%r365, %rs311;
	and.b32  	%r346, %r365, 255;
	mov.b32 	%r362, 8;
	mov.b32 	%r363, 31;
	mov.b32 	%r364, -1;
	// begin inline asm
	shfl.sync.down.b32 %r345, %r346, %r362, %r363, %r364;
	// end inline asm
	// begin inline asm
	shfl.sync.down.b32 %r350, %r351, %r362, %r363, %r364;
	// end inline asm
	mov.b64 	{%r356, %r361}, %rd329;
	// begin inline asm
	shfl.sync.down.b32 %r355, %r356, %r362, %r363, %r364;
	// end inline asm
	// begin inline asm
	shfl.sync.down.b32 %r360, %r361, %r362, %r363, %r364;
	// end inline asm
	mov.b64 	%rd26, {%r355, %r360};
	cvt.u16.u32 	%rs19, %r345;
	setp.gt.s32 	%p158, %r281, 23;
	@%p158 bra 	$L__BB7_29;
	and.b16  	%rs266, %rs311, 255;
	setp.eq.s16 	%p159, %rs266, 0;
	and.b16  	%rs267, %rs19, 255;
	setp.eq.s16 	%p160, %rs267, 0;
	or.pred  	%p161, %p159, %p160;
	@%p161 bra 	$L__BB7_28;
	min.s64 	%rd329, %rd26, %rd329;
	mov.b16 	%rs311, 1;
	bra.uni 	$L__BB7_29;
$L__BB7_28:
	setp.eq.s16 	%p162, %rs266, 0;
	selp.b64 	%rd329, %rd26, %rd329, %p162;
	selp.b16 	%rs311, %rs19, %rs311, %p162;
$L__BB7_29:
	cvt.u32.u16 	%r386, %rs311;
	and.b32  	%r367, %r386, 255;
	mov.b32 	%r383, 16;
	mov.b32 	%r384, 31;
	mov.b32 	%r385, -1;
	// begin inline asm
	shfl.sync.down.b32 %r366, %r367, %r383, %r384, %r385;
	// end inline asm
	// begin inline asm
	shfl.sync.down.b32 %r371, %r372, %r383, %r384, %r385;
	// end inline asm
	mov.b64 	{%r377, %r382}, %rd329;
	// begin inline asm
	shfl.sync.down.b32 %r376, %r377, %r383, %r384, %r385;
	// end inline asm
	// begin inline asm
	shfl.sync.down.b32 %r381, %r382, %r383, %r384, %r385;
	// end inline asm
	mov.b64 	%rd30, {%r376, %r381};
	cvt.u16.u32 	%rs22, %r366;
	setp.gt.s32 	%p163, %r281, 15;
	@%p163 bra 	$L__BB7_33;
	and.b16  	%rs270, %rs311, 255;
	setp.eq.s16 	%p164, %rs270, 0;
	and.b16  	%rs271, %rs22, 255;
	setp.eq.s16 	%p165, %rs271, 0;
	or.pred  	%p166, %p164, %p165;
	@%p166 bra 	$L__BB7_32;
	min.s64 	%rd329, %rd30, %rd329;
	mov.b16 	%rs311, 1;
	bra.uni 	$L__BB7_33;
$L__BB7_32:
	setp.eq.s16 	%p167, %rs270, 0;
	selp.b64 	%rd329, %rd30, %rd329, %p167;
	selp.b16 	%rs311, %rs22, %rs311, %p167;
$L__BB7_33:
	setp.ne.s32 	%p168, %r281, 0;
	@%p168 bra 	$L__BB7_35;
	shr.u32 	%r387, %r1, 1;
	and.b32  	%r388, %r387, 496;
	mov.u32 	%r389, _ZZN3cub18CUB_300001_SM_10006detail6reduce28DeviceReduceSingleTileKernelINS2_10policy_hubIN4cuda3std3__45tupleIJblEEEjN6thrust24THRUST_300001_SM_1000_NS8cuda_cub9__find_if7functorIS9_EEE10Policy1000EPS9_SI_iSF_S9_S9_NS7_10__identityEEEvT0_T1_T2_T3_T4_T6_E12temp_storage;
	add.s32 	%r390, %r389, %r388;
	st.shared.u8 	[%r390+8], %rs311;
	st.shared.u64 	[%r390+16], %rd329;
$L__BB7_35:
	bar.sync 	0;
	setp.ne.s32 	%p169, %r1, 0;
	@%p169 bra 	$L__BB7_110;
	ld.shared.u8 	%rs274, [_ZZN3cub18CUB_300001_SM_10006detail6reduce28DeviceReduceSingleTileKernelINS2_10policy_hubIN4cuda3std3__45tupleIJblEEEjN6thrust24THRUST_300001_SM_1000_NS8cuda_cub9__find_if7functorIS9_EEE10Policy1000EPS9_SI_iSF_S9_S9_NS7_10__identityEEEvT0_T1_T2_T3_T4_T6_E12temp_storage+24];
	ld.shared.u64 	%rd292, [_ZZN3cub18CUB_300001_SM_10006detail6reduce28DeviceReduceSingleTileKernelINS2_10policy_hubIN4cuda3std3__45tupleIJblEEEjN6thrust24THRUST_300001_SM_1000_NS8cuda_cub9__find_if7functorIS9_EEE10Policy1000EPS9_SI_iSF_S9_S9_NS7_10__identityEEEvT0_T1_T2_T3_T4_T6_E12temp_storage+32];
	and.b16  	%rs275, %rs311, 255;
	setp.eq.s16 	%p170, %rs275, 0;
	setp.eq.s16 	%p171, %rs274, 0;
	min.s64 	%rd293, %rd292, %rd329;
	selp.b64 	%rd294, %rd329, %rd293, %p171;
	selp.b64 	%rd295, %rd292, %rd294, %p170;
	selp.b16 	%rs276, %rs311, 1, %p171;
	selp.b16 	%rs277, %rs274, %rs276, %p170;
	and.b16  	%rs278, %rs277, 255;
	ld.shared.u8 	%rs279, [_ZZN3cub18CUB_300001_SM_10006detail6reduce28DeviceReduceSingleTileKernelINS2_10policy_hubIN4cuda3std3__45tupleIJblEEEjN6thrust24THRUST_300001_SM_1000_NS8cuda_cub9__find_if7functorIS9_EEE10Policy1000EPS9_SI_iSF_S9_S9_NS7_10__identityEEEvT0_T1_T2_T3_T4_T6_E12temp_storage+40];
	ld.shared.u64 	%rd296, [_ZZN3cub18CUB_300001_SM_10006detail6reduce28DeviceReduceSingleTileKernelINS2_10policy_hubIN4cuda3std3__45tupleIJblEEEjN6thrust24THRUST_300001_SM_1000_NS8cuda_cub9__find_if7functorIS9_EEE10Policy1000EPS9_SI_iSF_S9_S9_NS7_10__identityEEEvT0_T1_T2_T3_T4_T6_E12temp_storage+48];
	setp.eq.s16 	%p172, %rs278, 0;
	setp.eq.s16 	%p173, %rs279, 0;
	min.s64 	%rd297, %rd296, %rd295;
	selp.b64 	%rd298, %rd295, %rd297, %p173;
	selp.b64 	%rd299, %rd296, %rd298, %p172;
	selp.b16 	%rs280, %rs277, 1, %p173;
	selp.b16 	%rs281, %rs279, %rs280, %p172;
	and.b16  	%rs282, %rs281, 255;
	ld.shared.u8 	%rs283, [_ZZN3cub18CUB_300001_SM_10006detail6reduce28DeviceReduceSingleTileKernelINS2_10policy_hubIN4cuda3std3__45tupleIJblEEEjN6thrust24THRUST_300001_SM_1000_NS8cuda_cub9__find_if7functorIS9_EEE10Policy1000EPS9_SI_iSF_S9_S9_NS7_10__identityEEEvT0_T1_T2_T3_T4_T6_E12temp_storage+56];
	ld.shared.u64 	%rd300, [_ZZN3cub18CUB_300001_SM_10006detail6reduce28DeviceReduceSingleTileKernelINS2_10policy_hubIN4cuda3std3__45tupleIJblEEEjN6thrust24THRUST_300001_SM_1000_NS8cuda_cub9__find_if7functorIS9_EEE10Policy1000EPS9_SI_iSF_S9_S9_NS7_10__identityEEEvT0_T1_T2_T3_T4_T6_E12temp_storage+64];
	setp.eq.s16 	%p174, %rs282, 0;
	setp.eq.s16 	%p175, %rs283, 0;
	min.s64 	%rd301, %rd300, %rd299;
	selp.b16 	%rs284, %rs281, 1, %p175;
	selp.b16 	%rs285, %rs283, %rs284, %p174;
	and.b16  	%rs286, %rs285, 255;
	selp.b64 	%rd302, %rd299, %rd301, %p175;
	selp.b64 	%rd303, %rd300, %rd302, %p174;
	ld.shared.u8 	%rs287, [_ZZN3cub18CUB_300001_SM_10006detail6reduce28DeviceReduceSingleTileKernelINS2_10policy_hubIN4cuda3std3__45tupleIJblEEEjN6thrust24THRUST_300001_SM_1000_NS8cuda_cub9__find_if7functorIS9_EEE10Policy1000EPS9_SI_iSF_S9_S9_NS7_10__identityEEEvT0_T1_T2_T3_T4_T6_E12temp_storage+72];
	ld.shared.u64 	%rd304, [_ZZN3cub18CUB_300001_SM_10006detail6reduce28DeviceReduceSingleTileKernelINS2_10policy_hubIN4cuda3std3__45tupleIJblEEEjN6thrust24THRUST_300001_SM_1000_NS8cuda_cub9__find_if7functorIS9_EEE10Policy1000EPS9_SI_iSF_S9_S9_NS7_10__identityEEEvT0_T1_T2_T3_T4_T6_E12temp_storage+80];
	setp.eq.s16 	%p176, %rs286, 0;
	setp.eq.s16 	%p177, %rs287, 0;
	min.s64 	%rd305, %rd304, %rd303;
	selp.b16 	%rs288, %rs285, 1, %p177;
	selp.b16 	%rs289, %rs287, %rs288, %p176;
	and.b16  	%rs290, %rs289, 255;
	selp.b64 	%rd306, %rd303, %rd305, %p177;
	selp.b64 	%rd307, %rd304, %rd306, %p176;
	ld.shared.u8 	%rs291, [_ZZN3cub18CUB_300001_SM_10006detail6reduce28DeviceReduceSingleTileKernelINS2_10policy_hubIN4cuda3std3__45tupleIJblEEEjN6thrust24THRUST_300001_SM_1000_NS8cuda_cub9__find_if7functorIS9_EEE10Policy1000EPS9_SI_iSF_S9_S9_NS7_10__identityEEEvT0_T1_T2_T3_T4_T6_E12temp_storage+88];
	ld.shared.u64 	%rd308, [_ZZN3cub18CUB_300001_SM_10006detail6reduce28DeviceReduceSingleTileKernelINS2_10policy_hubIN4cuda3std3__45tupleIJblEEEjN6thrust24THRUST_300001_SM_1000_NS8cuda_cub9__find_if7functorIS9_EEE10Policy1000EPS9_SI_iSF_S9_S9_NS7_10__identityEEEvT0_T1_T2_T3_T4_T6_E12temp_storage+96];
	setp.eq.s16 	%p178, %rs290, 0;
	setp.eq.s16 	%p179, %rs291, 0;
	min.s64 	%rd309, %rd308, %rd307;
	selp.b16 	%rs292, %rs289, 1, %p179;
	selp.b16 	%rs293, %rs291, %rs292, %p178;
	and.b16  	%rs294, %rs293, 255;
	selp.b64 	%rd310, %rd307, %rd309, %p179;
	selp.b64 	%rd311, %rd308, %rd310, %p178;
	ld.shared.u8 	%rs295, [_ZZN3cub18CUB_300001_SM_10006detail6reduce28DeviceReduceSingleTileKernelINS2_10policy_hubIN4cuda3std3__45tupleIJblEEEjN6thrust24THRUST_300001_SM_1000_NS8cuda_cub9__find_if7functorIS9_EEE10Policy1000EPS9_SI_iSF_S9_S9_NS7_10__identityEEEvT0_T1_T2_T3_T4_T6_E12temp_storage+104];
	ld.shared.u64 	%rd312, [_ZZN3cub18CUB_300001_SM_10006detail6reduce28DeviceReduceSingleTileKernelINS2_10policy_hubIN4cuda3std3__45tupleIJblEEEjN6thrust24THRUST_300001_SM_1000_NS8cuda_cub9__find_if7functorIS9_EEE10Policy1000EPS9_SI_iSF_S9_S9_NS7_10__identityEEEvT0_T1_T2_T3_T4_T6_E12temp_storage+112];
	setp.eq.s16 	%p180, %rs294, 0;
	setp.eq.s16 	%p181, %rs295, 0;
	min.s64 	%rd313, %rd312, %rd311;
	selp.b16 	%rs296, %rs293, 1, %p181;
	selp.b16 	%rs297, %rs295, %rs296, %p180;
	and.b16  	%rs298, %rs297, 255;
	selp.b64 	%rd314, %rd311, %rd313, %p181;
	selp.b64 	%rd315, %rd312, %rd314, %p180;
	ld.shared.u8 	%rs299, [_ZZN3cub18CUB_300001_SM_10006detail6reduce28DeviceReduceSingleTileKernelINS2_10policy_hubIN4cuda3std3__45tupleIJblEEEjN6thrust24THRUST_300001_SM_1000_NS8cuda_cub9__find_if7functorIS9_EEE10Policy1000EPS9_SI_iSF_S9_S9_NS7_10__identityEEEvT0_T1_T2_T3_T4_T6_E12temp_storage+120];
	ld.shared.u64 	%rd316, [_ZZN3cub18CUB_300001_SM_10006detail6reduce28DeviceReduceSingleTileKernelINS2_10policy_hubIN4cuda3std3__45tupleIJblEEEjN6thrust24THRUST_300001_SM_1000_NS8cuda_cub9__find_if7functorIS9_EEE10Policy1000EPS9_SI_iSF_S9_S9_NS7_10__identityEEEvT0_T1_T2_T3_T4_T6_E12temp_storage+128];
	setp.eq.s16 	%p182, %rs298, 0;
	setp.eq.s16 	%p183, %rs299, 0;
	min.s64 	%rd317, %rd316, %rd315;
	selp.b16 	%rs300, %rs297, 1, %p183;
	selp.b16 	%rs311, %rs299, %rs300, %p182;
	selp.b64 	%rd318, %rd315, %rd317, %p183;
	selp.b64 	%rd329, %rd316, %rd318, %p182;
	bra.uni 	$L__BB7_110;
$L__BB7_37:
	// begin inline asm
	mov.u32 %r163, %laneid;
	// end inline asm
	and.b32  	%r184, %r1, 992;
	add.s32 	%r185, %r184, 32;
	setp.gt.s32 	%p94, %r185, %r38;
	not.b32 	%r186, %r184;
	add.s32 	%r187, %r38, %r186;
	selp.b32 	%r182, %r187, 31, %p94;
	cvt.u32.u16 	%r188, %rs311;
	and.b32  	%r165, %r188, 255;
	mov.b32 	%r181, 1;
	mov.b32 	%r183, -1;
	// begin inline asm
	shfl.sync.down.b32 %r164, %r165, %r181, %r182, %r183;
	// end inline asm
	// begin inline asm
	shfl.sync.down.b32 %r169, %r170, %r181, %r182, %r183;
	// end inline asm
	mov.b64 	{%r175, %r180}, %rd329;
	// begin inline asm
	shfl.sync.down.b32 %r174, %r175, %r181, %r182, %r183;
	// end inline asm
	// begin inline asm
	shfl.sync.down.b32 %r179, %r180, %r181, %r182, %r183;
	// end inline asm
	mov.b64 	%rd35, {%r174, %r179};
	cvt.u16.u32 	%rs26, %r164;
	setp.ge.s32 	%p95, %r163, %r182;
	@%p95 bra 	$L__BB7_41;
	and.b16  	%rs213, %rs311, 255;
	setp.eq.s16 	%p96, %rs213, 0;
	and.b16  	%rs214, %rs26, 255;
	setp.eq.s16 	%p97, %rs214, 0;
	or.pred  	%p98, %p96, %p97;
	@%p98 bra 	$L__BB7_40;
	min.s64 	%rd329, %rd35, %rd329;
	mov.b16 	%rs311, 1;
	bra.uni 	$L__BB7_41;
$L__BB7_40:
	setp.eq.s16 	%p99, %rs213, 0;
	selp.b16 	%rs311, %rs26, %rs311, %p99;
	selp.b64 	%rd329, %rd35, %rd329, %p99;
$L__BB7_41:
	cvt.u32.u16 	%r209, %rs311;
	and.b32  	%r190, %r209, 255;
	mov.b32 	%r206, 2;
	mov.b32 	%r208, -1;
	// begin inline asm
	shfl.sync.down.b32 %r189, %r190, %r206, %r182, %r208;
	// end inline asm
	// begin inline asm
	shfl.sync.down.b32 %r194, %r195, %r206, %r182, %r208;
	// end inline asm
	mov.b64 	{%r200, %r205}, %rd329;
	// begin inline asm
	shfl.sync.down.b32 %r199, %r200, %r206, %r182, %r208;
	// end inline asm
	// begin inline asm
	shfl.sync.down.b32 %r204, %r205, %r206, %r182, %r208;
	// end inline asm
	mov.b64 	%rd39, {%r199, %r204};
	cvt.u16.u32 	%rs29, %r189;
	add.s32 	%r210, %r163, 2;
	setp.gt.s32 	%p100, %r210, %r182;
	@%p100 bra 	$L__BB7_45;
	and.b16  	%rs217, %rs311, 255;
	setp.eq.s16 	%p101, %rs217, 0;
	and.b16  	%rs218, %rs29, 255;
	setp.eq.s16 	%p102, %rs218, 0;
	or.pred  	%p103, %p101, %p102;
	@%p103 bra 	$L__BB7_44;
	min.s64 	%rd329, %rd39, %rd329;
	mov.b16 	%rs311, 1;
	bra.uni 	$L__BB7_45;
$L__BB7_44:
	setp.eq.s16 	%p104, %rs217, 0;
	selp.b16 	%rs311, %rs29, %rs311, %p104;
	selp.b64 	%rd329, %rd39, %rd329, %p104;
$L__BB7_45:
	cvt.u32.u16 	%r231, %rs311;
	and.b32  	%r212, %r231, 255;
	mov.b32 	%r228, 4;
	mov.b32 	%r230, -1;
	// begin inline asm
	shfl.sync.down.b32 %r211, %r212, %r228, %r182, %r230;
	// end inline asm
	// begin inline asm
	shfl.sync.down.b32 %r216, %r217, %r228, %r182, %r230;
	// end inline asm
	mov.b64 	{%r222, %r227}, %rd329;
	// begin inline asm
	shfl.sync.down.b32 %r221, %r222, %r228, %r182, %r230;
	// end inline asm
	// begin inline asm
	shfl.sync.down.b32 %r226, %r227, %r228, %r182, %r230;
	// end inline asm
	mov.b64 	%rd43, {%r221, %r226};
	cvt.u16.u32 	%rs32, %r211;
	add.s32 	%r232, %r163, 4;
	setp.gt.s32 	%p105, %r232, %r182;
	@%p105 bra 	$L__BB7_49;
	and.b16  	%rs221, %rs311, 255;
	setp.eq.s16 	%p106, %rs221, 0;
	and.b16  	%rs222, %rs32, 255;
	setp.eq.s16 	%p107, %rs222, 0;
	or.pred  	%p108, %p106, %p107;
	@%p108 bra 	$L__BB7_48;
	min.s64 	%rd329, %rd43, %rd329;
	mov.b16 	%rs311, 1;
	bra.uni 	$L__BB7_49;
$L__BB7_48:
	setp.eq.s16 	%p109, %rs221, 0;
	selp.b16 	%rs311, %rs32, %rs311, %p109;
	selp.b64 	%rd329, %rd43, %rd329, %p109;
$L__BB7_49:
	cvt.u32.u16 	%r253, %rs311;
	and.b32  	%r234, %r253, 255;
	mov.b32 	%r250, 8;
	mov.b32 	%r252, -1;
	// begin inline asm
	shfl.sync.down.b32 %r233, %r234, %r250, %r182, %r252;
	// end inline asm
	// begin inline asm
	shfl.sync.down.b32 %r238, %r239, %r250, %r182, %r252;
	// end inline asm
	mov.b64 	{%r244, %r249}, %rd329;
	// begin inline asm
	shfl.sync.down.b32 %r243, %r244, %r250, %r182, %r252;
	// end inline asm
	// begin inline asm
	shfl.sync.down.b32 %r248, %r249, %r250, %r182, %r252;
	// end inline asm
	mov.b64 	%rd47, {%r243, %r248};
	cvt.u16.u32 	%rs35, %r233;
	add.s32 	%r254, %r163, 8;
	setp.gt.s32 	%p110, %r254, %r182;
	@%p110 bra 	$L__BB7_53;
	and.b16  	%rs225, %rs311, 255;
	setp.eq.s16 	%p111, %rs225, 0;
	and.b16  	%rs226, %rs35, 255;
	setp.eq.s16 	%p112, %rs226, 0;
	or.pred  	%p113, %p111, %p112;
	@%p113 bra 	$L__BB7_52;
	min.s64 	%rd329, %rd47, %rd329;
	mov.b16 	%rs311, 1;
	bra.uni 	$L__BB7_53;
$L__BB7_52:
	setp.eq.s16 	%p114, %rs225, 0;
	selp.b16 	%rs311, %rs35, %rs311, %p114;
	selp.b64 	%rd329, %rd47, %rd329, %p114;
$L__BB7_53:
	cvt.u32.u16 	%r275, %rs311;
	and.b32  	%r256, %r275, 255;
	mov.b32 	%r272, 16;
	mov.b32 	%r274, -1;
	// begin inline asm
	shfl.sync.down.b32 %r255, %r256, %r272, %r182, %r274;
	// end inline asm
	// begin inline asm
	shfl.sync.down.b32 %r260, %r261, %r272, %r182, %r274;
	// end inline asm
	mov.b64 	{%r266, %r271}, %rd329;
	// begin inline asm
	shfl.sync.down.b32 %r265, %r266, %r272, %r182, %r274;
	// end inline asm
	// begin inline asm
	shfl.sync.down.b32 %r270, %r271, %r272, %r182, %r274;
	// end inline asm
	mov.b64 	%rd51, {%r265, %r270};
	cvt.u16.u32 	%rs38, %r255;
	add.s32 	%r276, %r163, 16;
	setp.gt.s32 	%p115, %r276, %r182;
	@%p115 bra 	$L__BB7_57;
	and.b16  	%rs229, %rs311, 255;
	setp.eq.s16 	%p116, %rs229, 0;
	and.b16  	%rs230, %rs38, 255;
	setp.eq.s16 	%p117, %rs230, 0;
	or.pred  	%p118, %p116, %p117;
	@%p118 bra 	$L__BB7_56;
	min.s64 	%rd329, %rd51, %rd329;
	mov.b16 	%rs311, 1;
	bra.uni 	$L__BB7_57;
$L__BB7_56:
	setp.eq.s16 	%p119, %rs229, 0;
	selp.b16 	%rs311, %rs38, %rs311, %p119;
	selp.b64 	%rd329, %rd51, %rd329, %p119;
$L__BB7_57:
	setp.ne.s32 	%p120, %r163, 0;
	@%p120 bra 	$L__BB7_59;
	shr.u32 	%r277, %r1, 1;
	and.b32  	%r278, %r277, 496;
	mov.u32 	%r279, _ZZN3cub18CUB_300001_SM_10006detail6reduce28DeviceReduceSingleTileKernelINS2_10policy_hubIN4cuda3std3__45tupleIJblEEEjN6thrust24THRUST_300001_SM_1000_NS8cuda_cub9__find_if7functorIS9_EEE10Policy1000EPS9_SI_iSF_S9_S9_NS7_10__identityEEEvT0_T1_T2_T3_T4_T6_E12temp_storage;
	add.s32 	%r280, %r279, %r278;
	st.shared.u8 	[%r280+8], %rs311;
	st.shared.u64 	[%r280+16], %rd329;
$L__BB7_59:
	bar.sync 	0;
	setp.ne.s32 	%p121, %r1, 0;
	@%p121 bra 	$L__BB7_110;
	setp.lt.s32 	%p122, %r38, 33;
	@%p122 bra 	$L__BB7_62;
	ld.shared.u8 	%rs233, [_ZZN3cub18CUB_300001_SM_10006detail6reduce28DeviceReduceSingleTileKernelINS2_10policy_hubIN4cuda3std3__45tupleIJblEEEjN6thrust24THRUST_300001_SM_1000_NS8cuda_cub9__find_if7functorIS9_EEE10Policy1000EPS9_SI_iSF_S9_S9_NS7_10__identityEEEvT0_T1_T2_T3_T4_T6_E12temp_storage+24];
	ld.shared.u64 	%rd271, [_ZZN3cub18CUB_300001_SM_10006detail6reduce28DeviceReduceSingleTileKernelINS2_10policy_hubIN4cuda3std3__45tupleIJblEEEjN6thrust24THRUST_300001_SM_1000_NS8cuda_cub9__find_if7functorIS9_EEE10Policy1000EPS9_SI_iSF_S9_S9_NS7_10__identityEEEvT0_T1_T2_T3_T4_T6_E12temp_storage+32];
	and.b16  	%rs234, %rs311, 255;
	setp.eq.s16 	%p123, %rs234, 0;
	setp.eq.s16 	%p124, %rs233, 0;
	min.s64 	%rd272, %rd271, %rd329;
	selp.b16 	%rs235, %rs311, 1, %p124;
	selp.b16 	%rs311, %rs233, %rs235, %p123;
	selp.b64 	%rd273, %rd329, %rd272, %p124;
	selp.b64 	%rd329, %rd271, %rd273, %p123;
$L__BB7_62:
	setp.lt.s32 	%p125, %r38, 65;
	@%p125 bra 	$L__BB7_64;
	ld.shared.u8 	%rs236, [_ZZN3cub18CUB_300001_SM_10006detail6reduce28DeviceReduceSingleTileKernelINS2_10policy_hubIN4cuda3std3__45tupleIJblEEEjN6thrust24THRUST_300001_SM_1000_NS8cuda_cub9__find_if7functorIS9_EEE10Policy1000EPS9_SI_iSF_S9_S9_NS7_10__identityEEEvT0_T1_T2_T3_T4_T6_E12temp_storage+40];
	ld.shared.u64 	%rd274, [_ZZN3cub18CUB_300001_SM_10006detail6reduce28DeviceReduceSingleTileKernelINS2_10policy_hubIN4cuda3std3__45tupleIJblEEEjN6thrust24THRUST_300001_SM_1000_NS8cuda_cub9__find_if7functorIS9_EEE10Policy1000EPS9_SI_iSF_S9_S9_NS7_10__identityEEEvT0_T1_T2_T3_T4_T6_E12temp_storage+48];
	and.b16  	%rs237, %rs311, 255;
	setp.eq.s16 	%p126, %rs237, 0;
	setp.eq.s16 	%p127, %rs236, 0;
	min.s64 	%rd275, %rd274, %rd329;
	selp.b16 	%rs238, %rs311, 1, %p127;
	selp.b16 	%rs311, %rs236, %rs238, %p126;
	selp.b64 	%rd276, %rd329, %rd275, %p127;
	selp.b64 	%rd329, %rd274, %rd276, %p126;
$L__BB7_64:
	setp.lt.s32 	%p128, %r38, 97;
	@%p128 bra 	$L__BB7_66;
	ld.shared.u8 	%rs239, [_ZZN3cub18CUB_300001_SM_10006detail6reduce28DeviceReduceSingleTileKernelINS2_10policy_hubIN4cuda3std3__45tupleIJblEEEjN6thrust24THRUST_300001_SM_1000_NS8cuda_cub9__find_if7functorIS9_EEE10Policy1000EPS9_SI_iSF_S9_S9_NS7_10__identityEEEvT0_T1_T2_T3_T4_T6_E12temp_storage+56];
	ld.shared.u64 	%rd277, [_ZZN3cub18CUB_300001_SM_10006detail6reduce28DeviceReduceSingleTileKernelINS2_10policy_hubIN4cuda3std3__45tupleIJblEEEjN6thrust24THRUST_300001_SM_1000_NS8cuda_cub9__find_if7functorIS9_EEE10Policy1000EPS9_SI_iSF_S9_S9_NS7_10__identityEEEvT0_T1_T2_T3_T4_T6_E12temp_storage+64];
	and.b16  	%rs240, %rs311, 255;
	setp.eq.s16 	%p129, %rs240, 0;
	setp.eq.s16 	%p130, %rs239, 0;
	min.s64 	%rd278, %rd277, %rd329;
	selp.b16 	%rs241, %rs311, 1, %p130;
	selp.b16 	%rs311, %rs239, %rs241, %p129;
	selp.b64 	%rd279, %rd329, %rd278, %p130;
	selp.b64 	%rd329, %rd277, %rd279, %p129;
$L__BB7_66:
	setp.lt.s32 	%p131, %r38, 129;
	@%p131 bra 	$L__BB7_68;
	ld.shared.u8 	%rs242, [_ZZN3cub18CUB_300001_SM_10006detail6reduce28DeviceReduceSingleTileKernelINS2_10policy_hubIN4cuda3std3__45tupleIJblEEEjN6thrust24THRUST_300001_SM_1000_NS8cuda_cub9__find_if7functorIS9_EEE10Policy1000EPS9_SI_iSF_S9_S9_NS7_10__identityEEEvT0_T1_T2_T3_T4_T6_E12temp_storage+72];
	ld.shared.u64 	%rd280, [_ZZN3cub18CUB_300001_SM_10006detail6reduce28DeviceReduceSingleTileKernelINS2_10policy_hubIN4cuda3std3__45tupleIJblEEEjN6thrust24THRUST_300001_SM_1000_NS8cuda_cub9__find_if7functorIS9_EEE10Policy1000EPS9_SI_iSF_S9_S9_NS7_10__identityEEEvT0_T1_T2_T3_T4_T6_E12temp_storage+80];
	and.b16  	%rs243, %rs311, 255;
	setp.eq.s16 	%p132, %rs243, 0;
	setp.eq.s16 	%p133, %rs242, 0;
	min.s64 	%rd281, %rd280, %rd329;
	selp.b16 	%rs244, %rs311, 1, %p133;
	selp.b16 	%rs311, %rs242, %rs244, %p132;
	selp.b64 	%rd282, %rd329, %rd281, %p133;
	selp.b64 	%rd329, %rd280, %rd282, %p132;
$L__BB7_68:
	setp.lt.s32 	%p134, %r38, 161;
	@%p134 bra 	$L__BB7_70;
	ld.shared.u8 	%rs245, [_ZZN3cub18CUB_300001_SM_10006detail6reduce28DeviceReduceSingleTileKernelINS2_10policy_hubIN4cuda3std3__45tupleIJblEEEjN6thrust24THRUST_300001_SM_1000_NS8cuda_cub9__find_if7functorIS9_EEE10Policy1000EPS9_SI_iSF_S9_S9_NS7_10__identityEEEvT0_T1_T2_T3_T4_T6_E12temp_storage+88];
	ld.shared.u64 	%rd283, [_ZZN3cub18CUB_300001_SM_10006detail6reduce28DeviceReduceSingleTileKernelINS2_10policy_hubIN4cuda3std3__45tupleIJblEEEjN6thrust24THRUST_300001_SM_1000_NS8cuda_cub9__find_if7functorIS9_EEE10Policy1000EPS9_SI_iSF_S9_S9_NS7_10__identityEEEvT0_T1_T2_T3_T4_T6_E12temp_storage+96];
	and.b16  	%rs246, %rs311, 255;
	setp.eq.s16 	%p135, %rs246, 0;
	setp.eq.s16 	%p136, %rs245, 0;
	min.s64 	%rd284, %rd283, %rd329;
	selp.b16 	%rs247, %rs311, 1, %p136;
	selp.b16 	%rs311, %rs245, %rs247, %p135;
	selp.b64 	%rd285, %rd329, %rd284, %p136;
	selp.b64 	%rd329, %rd283, %rd285, %p135;
$L__BB7_70:
	setp.lt.s32 	%p137, %r38, 193;
	@%p137 bra 	$L__BB7_72;
	ld.shared.u8 	%rs248, [_ZZN3cub18CUB_300001_SM_10006detail6reduce28DeviceReduceSingleTileKernelINS2_10policy_hubIN4cuda3std3__45tupleIJblEEEjN6thrust24THRUST_300001_SM_1000_NS8cuda_cub9__find_if7functorIS9_EEE10Policy1000EPS9_SI_iSF_S9_S9_NS7_10__identityEEEvT0_T1_T2_T3_T4_T6_E12temp_storage+104];
	ld.shared.u64 	%rd286, [_ZZN3cub18CUB_300001_SM_10006detail6reduce28DeviceReduceSingleTileKernelINS2_10policy_hubIN4cuda3std3__45tupleIJblEEEjN6thrust24THRUST_300001_SM_1000_NS8cuda_cub9__find_if7functorIS9_EEE10Policy1000EPS9_SI_iSF_S9_S9_NS7_10__identityEEEvT0_T1_T2_T3_T4_T6_E12temp_storage+112];
	and.b16  	%rs249, %rs311, 255;
	setp.eq.s16 	%p138, %rs249, 0;
	setp.eq.s16 	%p139, %rs248, 0;
	min.s64 	%rd287, %rd286, %rd329;
	selp.b16 	%rs250, %rs311, 1, %p139;
	selp.b16 	%rs311, %rs248, %rs250, %p138;
	selp.b64 	%rd288, %rd329, %rd287, %p139;
	selp.b64 	%rd329, %rd286, %rd288, %p138;
$L__BB7_72:
	setp.lt.s32 	%p140, %r38, 225;
	@%p140 bra 	$L__BB7_110;
	ld.shared.u8 	%rs251, [_ZZN3cub18CUB_300001_SM_10006detail6reduce28DeviceReduceSingleTileKernelINS2_10policy_hubIN4cuda3std3__45tupleIJblEEEjN6thrust24THRUST_300001_SM_1000_NS8cuda_cub9__find_if7functorIS9_EEE10Policy1000EPS9_SI_iSF_S9_S9_NS7_10__identityEEEvT0_T1_T2_T3_T4_T6_E12temp_storage+120];
	ld.shared.u64 	%rd289, [_ZZN3cub18CUB_300001_SM_10006detail6reduce28DeviceReduceSingleTileKernelINS2_10policy_hubIN4cuda3std3__45tupleIJblEEEjN6thrust24THRUST_300001_SM_1000_NS8cuda_cub9__find_if7functorIS9_EEE10Policy1000EPS9_SI_iSF_S9_S9_NS7_10__identityEEEvT0_T1_T2_T3_T4_T6_E12temp_storage+128];
	and.b16  	%rs252, %rs311, 255;
	setp.eq.s16 	%p141, %rs252, 0;
	setp.eq.s16 	%p142, %rs251, 0;
	min.s64 	%rd290, %rd289, %rd329;
	selp.b16 	%rs253, %rs311, 1, %p142;
	selp.b16 	%rs311, %rs251, %rs253, %p141;
	selp.b64 	%rd291, %rd329, %rd290, %p142;
	selp.b64 	%rd329, %rd289, %rd291, %p141;
	bra.uni 	$L__BB7_110;
$L__BB7_74:
	mov.u32 	%r16, %tid.x;
	mul.wide.u32 	%rd124, %r16, 16;
	add.s64 	%rd109, %rd105, %rd124;
	// begin inline asm
	ld.global.nc.u64 %rd108, [%rd109];
	// end inline asm
	add.s64 	%rd111, %rd109, 8;
	// begin inline asm
	ld.global.nc.u64 %rd110, [%rd111];
	// end inline asm
	cvt.u16.u64 	%rs83, %rd108;
	and.b16  	%rs84, %rs83, 255;
	add.s64 	%rd113, %rd109, 4096;
	// begin inline asm
	ld.global.nc.u64 %rd112, [%rd113];
	// end inline asm
	add.s64 	%rd115, %rd109, 4104;
	// begin inline asm
	ld.global.nc.u64 %rd114, [%rd115];
	// end inline asm
	cvt.u16.u64 	%rs85, %rd112;
	and.b16  	%rs86, %rs85, 255;
	add.s64 	%rd117, %rd109, 8192;
	// begin inline asm
	ld.global.nc.u64 %rd116, [%rd117];
	// end inline asm
	add.s64 	%rd119, %rd109, 8200;
	// begin inline asm
	ld.global.nc.u64 %rd118, [%rd119];
	// end inline asm
	cvt.u16.u64 	%rs87, %rd116;
	and.b16  	%rs88, %rs87, 255;
	add.s64 	%rd121, %rd109, 12288;
	// begin inline asm
	ld.global.nc.u64 %rd120, [%rd121];
	// end inline asm
	add.s64 	%rd123, %rd109, 12296;
	// begin inline asm
	ld.global.nc.u64 %rd122, [%rd123];
	// end inline asm
	cvt.u16.u64 	%rs89, %rd120;
	and.b16  	%rs90, %rs89, 255;
	setp.eq.s16 	%p3, %rs84, 0;
	setp.eq.s16 	%p4, %rs86, 0;
	min.s64 	%rd125, %rd114, %rd110;
	selp.b16 	%rs91, %rs83, 1, %p4;
	selp.b64 	%rd126, %rd110, %rd125, %p4;
	selp.b16 	%rs92, %rs85, %rs91, %p3;
	and.b16  	%rs93, %rs92, 255;
	selp.b64 	%rd127, %rd114, %rd126, %p3;
	setp.eq.s16 	%p5, %rs93, 0;
	setp.eq.s16 	%p6, %rs88, 0;
	min.s64 	%rd128, %rd118, %rd127;
	selp.b16 	%rs94, %rs92, 1, %p6;
	selp.b64 	%rd129, %rd127, %rd128, %p6;
	selp.b16 	%rs95, %rs87, %rs94, %p5;
	and.b16  	%rs96, %rs95, 255;
	selp.b64 	%rd130, %rd118, %rd129, %p5;
	setp.eq.s16 	%p7, %rs96, 0;
	setp.eq.s16 	%p8, %rs90, 0;
	min.s64 	%rd131, %rd122, %rd130;
	selp.b16 	%rs97, %rs95, 1, %p8;
	selp.b64 	%rd132, %rd130, %rd131, %p8;
	selp.b16 	%rs311, %rs89, %rs97, %p7;
	selp.b64 	%rd329, %rd122, %rd132, %p7;
	setp.lt.u32 	%p9, %r38, 2048;
	mov.b32 	%r399, 1024;
	@%p9 bra 	$L__BB7_78;
	add.s32 	%r17, %r38, -1024;
	mov.b32 	%r399, 1024;
$L__BB7_76:
	mul.wide.s32 	%rd149, %r399, 16;
	add.s64 	%rd134, %rd109, %rd149;
	// begin inline asm
	ld.global.nc.u64 %rd133, [%rd134];
	// end inline asm
	add.s64 	%rd136, %rd134, 8;
	// begin inline asm
	ld.global.nc.u64 %rd135, [%rd136];
	// end inline asm
	cvt.u16.u64 	%rs98, %rd133;
	and.b16  	%rs99, %rs98, 255;
	add.s64 	%rd138, %rd134, 4096;
	// begin inline asm
	ld.global.nc.u64 %rd137, [%rd138];
	// end inline asm
	add.s64 	%rd140, %rd134, 4104;
	// begin inline asm
	ld.global.nc.u64 %rd139, [%rd140];
	// end inline asm
	cvt.u16.u64 	%rs100, %rd137;
	and.b16  	%rs101, %rs100, 255;
	add.s64 	%rd142, %rd134, 8192;
	// begin inline asm
	ld.global.nc.u64 %rd141, [%rd142];
	// end inline asm
	add.s64 	%rd144, %rd134, 8200;
	// begin inline asm
	ld.global.nc.u64 %rd143, [%rd144];
	// end inline asm
	cvt.u16.u64 	%rs102, %rd141;
	and.b16  	%rs103, %rs102, 255;
	add.s64 	%rd146, %rd134, 12288;
	// begin inline asm
	ld.global.nc.u64 %rd145, [%rd146];
	// end inline asm
	add.s64 	%rd148, %rd134, 12296;
	// begin inline asm
	ld.global.nc.u64 %rd147, [%rd148];
	// end inline asm
	cvt.u16.u64 	%rs104, %rd145;
	and.b16  	%rs105, %rs104, 255;
	and.b16  	%rs106, %rs311, 255;
	setp.eq.s16 	%p10, %rs106, 0;
	setp.eq.s16 	%p11, %rs99, 0;
	min.s64 	%rd150, %rd135, %rd329;
	selp.b16 	%rs107, %rs311, 1, %p11;
	selp.b64 	%rd151, %rd329, %rd150, %p11;
	selp.b16 	%rs108, %rs98, %rs107, %p10;
	and.b16  	%rs109, %rs108, 255;
	selp.b64 	%rd152, %rd135, %rd151, %p10;
	setp.eq.s16 	%p12, %rs109, 0;
	setp.eq.s16 	%p13, %rs101, 0;
	min.s64 	%rd153, %rd139, %rd152;
	selp.b16 	%rs110, %rs108, 1, %p13;
	selp.b64 	%rd154, %rd152, %rd153, %p13;
	selp.b16 	%rs111, %rs100, %rs110, %p12;
	and.b16  	%rs112, %rs111, 255;
	selp.b64 	%rd155, %rd139, %rd154, %p12;
	setp.eq.s16 	%p14, %rs112, 0;
	setp.eq.s16 	%p15, %rs103, 0;
	min.s64 	%rd156, %rd143, %rd155;
	selp.b16 	%rs113, %rs111, 1, %p15;
	selp.b64 	%rd157, %rd155, %rd156, %p15;
	selp.b16 	%rs114, %rs102, %rs113, %p14;
	and.b16  	%rs115, %rs114, 255;
	selp.b64 	%rd158, %rd143, %rd157, %p14;
	setp.eq.s16 	%p16, %rs115, 0;
	setp.eq.s16 	%p17, %rs105, 0;
	min.s64 	%rd159, %rd147, %rd158;
	selp.b16 	%rs116, %rs114, 1, %p17;
	selp.b64 	%rd160, %rd158, %rd159, %p17;
	selp.b16 	%rs311, %rs104, %rs116, %p16;
	selp.b64 	%rd329, %rd147, %rd160, %p16;
	sub.s32 	%r41, %r38, %r399;
	setp.lt.s32 	%p18, %r41, 1024;
	@%p18 bra 	$L__BB7_86;
	add.s32 	%r399, %r399, 1024;
	setp.le.s32 	%p19, %r399, %r17;
	@%p19 bra 	$L__BB7_76;
$L__BB7_78:
	setp.le.s32 	%p20, %r38, %r399;
	@%p20 bra 	$L__BB7_86;
	sub.s32 	%r21, %r38, %r399;
	setp.ge.s32 	%p21, %r16, %r21;
	@%p21 bra 	$L__BB7_86;
	not.b32 	%r42, %r16;
	add.s32 	%r43, %r38, %r42;
	sub.s32 	%r22, %r43, %r399;
	and.b32  	%r44, %r22, 768;
	setp.eq.s32 	%p22, %r44, 768;
	mov.u32 	%r403, %r16;
	@%p22 bra 	$L__BB7_83;
	add.s32 	%r401, %r16, %r399;
	shr.u32 	%r45, %r22, 8;
	add.s32 	%r46, %r45, 1;
	and.b32  	%r47, %r46, 3;
	neg.s32 	%r400, %r47;
	mov.u32 	%r403, %r16;
$L__BB7_82:
	.pragma "nounroll";
	mul.wide.u32 	%rd166, %r401, 16;
	add.s64 	%rd163, %rd105, %rd166;
	// begin inline asm
	ld.global.nc.u64 %rd162, [%rd163];
	// end inline asm
	add.s64 	%rd165, %rd163, 8;
	// begin inline asm
	ld.global.nc.u64 %rd164, [%rd165];
	// end inline asm
	cvt.u16.u64 	%rs118, %rd162;
	and.b16  	%rs119, %rs118, 255;
	and.b16  	%rs120, %rs311, 255;
	setp.eq.s16 	%p23, %rs120, 0;
	setp.eq.s16 	%p24, %rs119, 0;
	min.s64 	%rd167, %rd164, %rd329;
	selp.b16 	%rs121, %rs311, 1, %p24;
	selp.b16 	%rs311, %rs118, %rs121, %p23;
	selp.b64 	%rd168, %rd329, %rd167, %p24;
	selp.b64 	%rd329, %rd164, %rd168, %p23;
	add.s32 	%r403, %r403, 256;
	add.s32 	%r401, %r401, 256;
	add.s32 	%r400, %r400, 1;
	setp.ne.s32 	%p25, %r400, 0;
	@%p25 bra 	$L__BB7_82;
$L__BB7_83:
	setp.lt.u32 	%p26, %r22, 768;
	@%p26 bra 	$L__BB7_86;
	cvt.u64.u32 	%rd169, %r403;
	cvt.u64.u32 	%rd170, %r399;
	add.s64 	%rd171, %rd169, %rd170;
	shl.b64 	%rd172, %rd171, 4;
	add.s64 	%rd173, %rd172, %rd105;
	add.s64 	%rd350, %rd173, 12296;
	add.s32 	%r404, %r403, %r399;
$L__BB7_85:
	mul.wide.u32 	%rd190, %r404, 16;
	add.s64 	%rd175, %rd105, %rd190;
	// begin inline asm
	ld.global.nc.u64 %rd174, [%rd175];
	// end inline asm
	add.s64 	%rd177, %rd175, 8;
	// begin inline asm
	ld.global.nc.u64 %rd176, [%rd177];
	// end inline asm
	cvt.u16.u64 	%rs122, %rd174;
	and.b16  	%rs123, %rs122, 255;
	and.b16  	%rs124, %rs311, 255;
	setp.eq.s16 	%p27, %rs124, 0;
	setp.eq.s16 	%p28, %rs123, 0;
	min.s64 	%rd191, %rd176, %rd329;
	selp.b16 	%rs125, %rs311, 1, %p28;
	selp.b16 	%rs126, %rs122, %rs125, %p27;
	and.b16  	%rs127, %rs126, 255;
	selp.b64 	%rd192, %rd329, %rd191, %p28;
	selp.b64 	%rd193, %rd176, %rd192, %p27;
	add.s64 	%rd179, %rd350, -8200;
	// begin inline asm
	ld.global.nc.u64 %rd178, [%rd179];
	// end inline asm
	add.s64 	%rd181, %rd350, -8192;
	// begin inline asm
	ld.global.nc.u64 %rd180, [%rd181];
	// end inline asm
	cvt.u16.u64 	%rs128, %rd178;
	and.b16  	%rs129, %rs128, 255;
	setp.eq.s16 	%p29, %rs127, 0;
	setp.eq.s16 	%p30, %rs129, 0;
	min.s64 	%rd194, %rd180, %rd193;
	selp.b16 	%rs130, %rs126, 1, %p30;
	selp.b16 	%rs131, %rs128, %rs130, %p29;
	and.b16  	%rs132, %rs131, 255;
	selp.b64 	%rd195, %rd193, %rd194, %p30;
	selp.b64 	%rd196, %rd180, %rd195, %p29;
	add.s64 	%rd183, %rd350, -4104;
	// begin inline asm
	ld.global.nc.u64 %rd182, [%rd183];
	// end inline asm
	add.s64 	%rd185, %rd350, -4096;
	// begin inline asm
	ld.global.nc.u64 %rd184, [%rd185];
	// end inline asm
	cvt.u16.u64 	%rs133, %rd182;
	and.b16  	%rs134, %rs133, 255;
	setp.eq.s16 	%p31, %rs132, 0;
	setp.eq.s16 	%p32, %rs134, 0;
	min.s64 	%rd197, %rd184, %rd196;
	selp.b16 	%rs135, %rs131, 1, %p32;
	selp.b16 	%rs136, %rs133, %rs135, %p31;
	and.b16  	%rs137, %rs136, 255;
	selp.b64 	%rd198, %rd196, %rd197, %p32;
	selp.b64 	%rd199, %rd184, %rd198, %p31;
	add.s64 	%rd187, %rd350, -8;
	// begin inline asm
	ld.global.nc.u64 %rd186, [%rd187];
	// end inline asm
	// begin inline asm
	ld.global.nc.u64 %rd188, [%rd350];
	// end inline asm
	cvt.u16.u64 	%rs138, %rd186;
	and.b16  	%rs139, %rs138, 255;
	setp.eq.s16 	%p33, %rs137, 0;
	setp.eq.s16 	%p34, %rs139, 0;
	min.s64 	%rd200, %rd188, %rd199;
	selp.b16 	%rs140, %rs136, 1, %p34;
	selp.b16 	%rs311, %rs138, %rs140, %p33;
	selp.b64 	%rd201, %rd199, %rd200, %p34;
	selp.b64 	%rd329, %rd188, %rd201, %p33;
	add.s32 	%r403, %r403, 1024;
	add.s64 	%rd350, %rd350, 16384;
	add.s32 	%r404, %r404, 1024;
	setp.lt.s32 	%p35, %r403, %r21;
	@%p35 bra 	$L__BB7_85;
$L__BB7_86:
	// begin inline asm
	mov.u32 %r48, %laneid;
	// end inline asm
	cvt.u32.u16 	%r69, %rs311;
	and.b32  	%r50, %r69, 255;
	mov.b32 	%r66, 1;
	mov.b32 	%r67, 31;
	mov.b32 	%r68, -1;
	// begin inline asm
	shfl.sync.down.b32 %r49, %r50, %r66, %r67, %r68;
	// end inline asm
	// begin inline asm
	shfl.sync.down.b32 %r54, %r55, %r66, %r67, %r68;
	// end inline asm
	mov.b64 	{%r60, %r65}, %rd329;
	// begin inline asm
	shfl.sync.down.b32 %r59, %r60, %r66, %r67, %r68;
	// end inline asm
	// begin inline asm
	shfl.sync.down.b32 %r64, %r65, %r66, %r67, %r68;
	// end inline asm
	mov.b64 	%rd83, {%r59, %r64};
	cvt.u16.u32 	%rs65, %r49;
	setp.gt.s32 	%p36, %r48, 30;
	@%p36 bra 	$L__BB7_90;
	and.b16  	%rs141, %rs311, 255;
	setp.eq.s16 	%p37, %rs141, 0;
	and.b16  	%rs142, %rs65, 255;
	setp.eq.s16 	%p38, %rs142, 0;
	or.pred  	%p39, %p37, %p38;
	@%p39 bra 	$L__BB7_89;
	min.s64 	%rd329, %rd83, %rd329;
	mov.b16 	%rs311, 1;
	bra.uni 	$L__BB7_90;
$L__BB7_89:
	setp.eq.s16 	%p40, %rs141, 0;
	selp.b16 	%rs311, %rs65, %rs311, %p40;
	selp.b64 	%rd329, %rd83, %rd329, %p40;
$L__BB7_90:
	cvt.u32.u16 	%r90, %rs311;
	and.b32  	%r71, %r90, 255;
	mov.b32 	%r87, 2;
	mov.b32 	%r88, 31;
	mov.b32 	%r89, -1;
	// begin inline asm
	shfl.sync.down.b32 %r70, %r71, %r87, %r88, %r89;
	// end inline asm
	// begin inline asm
	shfl.sync.down.b32 %r75, %r76, %r87, %r88, %r89;
	// end inline asm
	mov.b64 	{%r81, %r86}, %rd329;
	// begin inline asm
	shfl.sync.down.b32 %r80, %r81, %r87, %r88, %r89;
	// end inline asm
	// begin inline asm
	shfl.sync.down.b32 %r85, %r86, %r87, %r88, %r89;
	// end inline asm
	mov.b64 	%rd87, {%r80, %r85};
	cvt.u16.u32 	%rs68, %r70;
	setp.gt.s32 	%p41, %r48, 29;
	@%p41 bra 	$L__BB7_94;
	and.b16  	%rs145, %rs311, 255;
	setp.eq.s16 	%p42, %rs145, 0;
	and.b16  	%rs146, %rs68, 255;
	setp.eq.s16 	%p43, %rs146, 0;
	or.pred  	%p44, %p42, %p43;
	@%p44 bra 	$L__BB7_93;
	min.s64 	%rd329, %rd87, %rd329;
	mov.b16 	%rs311, 1;
	bra.uni 	$L__BB7_94;
$L__BB7_93:
	setp.eq.s16 	%p45, %rs145, 0;
	selp.b16 	%rs311, %rs68, %rs311, %p45;
	selp.b64 	%rd329, %rd87, %rd329, %p45;
$L__BB7_94:
	cvt.u32.u16 	%r111, %rs311;
	and.b32  	%r92, %r111, 255;
	mov.b32 	%r108, 4;
	mov.b32 	%r109, 31;
	mov.b32 	%r110, -1;
	// begin inline asm
	shfl.sync.down.b32 %r91, %r92, %r108, %r109, %r110;
	// end inline asm
	// begin inline asm
	shfl.sync.down.b32 %r96, %r97, %r108, %r109, %r110;
	// end inline asm
	mov.b64 	{%r102, %r107}, %rd329;
	// begin inline asm
	shfl.sync.down.b32 %r101, %r102, %r108, %r109, %r110;
	// end inline asm
	// begin inline asm
	shfl.sync.down.b32 %r106, %r107, %r108, %r109, %r110;
	// end inline asm
	mov.b64 	%rd91, {%r101, %r106};
	cvt.u16.u32 	%rs71, %r91;
	setp.gt.s32 	%p46, %r48, 27;
	@%p46 bra 	$L__BB7_98;
	and.b16  	%rs149, %rs311, 255;
	setp.eq.s16 	%p47, %rs149, 0;
	and.b16  	%rs150, %rs71, 255;
	setp.eq.s16 	%p48, %rs150, 0;
	or.pred  	%p49, %p47, %p48;
	@%p49 bra 	$L__BB7_97;
	min.s64 	%rd329, %rd91, %rd329;
	mov.b16 	%rs311, 1;
	bra.uni 	$L__BB7_98;
$L__BB7_97:
	setp.eq.s16 	%p50, %rs149, 0;
	selp.b16 	%rs311, %rs71, %rs311, %p50;
	selp.b64 	%rd329, %rd91, %rd329, %p50;
$L__BB7_98:
	cvt.u32.u16 	%r132, %rs311;
	and.b32  	%r113, %r132, 255;
	mov.b32 	%r129, 8;
	mov.b32 	%r130, 31;
	mov.b32 	%r131, -1;
	// begin inline asm
	shfl.sync.down.b32 %r112, %r113, %r129, %r130, %r131;
	// end inline asm
	// begin inline asm
	shfl.sync.down.b32 %r117, %r118, %r129, %r130, %r131;
	// end inline asm
	mov.b64 	{%r123, %r128}, %rd329;
	// begin inline asm
	shfl.sync.down.b32 %r122, %r123, %r129, %r130, %r131;
	// end inline asm
	// begin inline asm
	shfl.sync.down.b32 %r127, %r128, %r129, %r130, %r131;
	// end inline asm
	mov.b64 	%rd95, {%r122, %r127};
	cvt.u16.u32 	%rs74, %r112;
	setp.gt.s32 	%p51, %r48, 23;
	@%p51 bra 	$L__BB7_102;
	and.b16  	%rs153, %rs311, 255;
	setp.eq.s16 	%p52, %rs153, 0;
	and.b16  	%rs154, %rs74, 255;
	setp.eq.s16 	%p53, %rs154, 0;
	or.pred  	%p54, %p52, %p53;
	@%p54 bra 	$L__BB7_101;
	min.s64 	%rd329, %rd95, %rd329;
	mov.b16 	%rs311, 1;
	bra.uni 	$L__BB7_102;
$L__BB7_101:
	setp.eq.s16 	%p55, %rs153, 0;
	selp.b16 	%rs311, %rs74, %rs311, %p55;
	selp.b64 	%rd329, %rd95, %rd329, %p55;
$L__BB7_102:
	cvt.u32.u16 	%r153, %rs311;
	and.b32  	%r134, %r153, 255;
	mov.b32 	%r150, 16;
	mov.b32 	%r151, 31;
	mov.b32 	%r152, -1;
	// begin inline asm
	shfl.sync.down.b32 %r133, %r134, %r150, %r151, %r152;
	// end inline asm
	// begin inline asm
	shfl.sync.down.b32 %r138, %r139, %r150, %r151, %r152;
	// end inline asm
	mov.b64 	{%r144, %r149}, %rd329;
	// begin inline asm
	shfl.sync.down.b32 %r143, %r144, %r150, %r151, %r152;
	// end inline asm
	// begin inline asm
	shfl.sync.down.b32 %r148, %r149, %r150, %r151, %r152;
	// end inline asm
	mov.b64 	%rd99, {%r143, %r148};
	cvt.u16.u32 	%rs77, %r133;
	setp.gt.s32 	%p56, %r48, 15;
	@%p56 bra 	$L__BB7_106;
	and.b16  	%rs157, %rs311, 255;
	setp.eq.s16 	%p57, %rs157, 0;
	and.b16  	%rs158, %rs77, 255;
	setp.eq.s16 	%p58, %rs158, 0;
	or.pred  	%p59, %p57, %p58;
	@%p59 bra 	$L__BB7_105;
	min.s64 	%rd329, %rd99, %rd329;
	mov.b16 	%rs311, 1;
	bra.uni 	$L__BB7_106;
$L__BB7_105:
	setp.eq.s16 	%p60, %rs157, 0;
	selp.b16 	%rs311, %rs77, %rs311, %p60;
	selp.b64 	%rd329, %rd99, %rd329, %p60;
$L__BB7_106:
	setp.ne.s32 	%p61, %r48, 0;
	@%p61 bra 	$L__BB7_108;
	shr.u32 	%r154, %r16, 1;
	and.b32  	%r155, %r154, 496;
	mov.u32 	%r156, _ZZN3cub18CUB_300001_SM_10006detail6reduce28DeviceReduceSingleTileKernelINS2_10policy_hubIN4cuda3std3__45tupleIJblEEEjN6thrust24THRUST_300001_SM_1000_NS8cuda_cub9__find_if7functorIS9_EEE10Policy1000EPS9_SI_iSF_S9_S9_NS7_10__identityEEEvT0_T1_T2_T3_T4_T6_E12temp_storage;
	add.s32 	%r157, %r156, %r155;
	st.shared.u8 	[%r157+8], %rs311;
	st.shared.u64 	[%r157+16], %rd329;
$L__BB7_108:
	bar.sync 	0;
	setp.ne.s32 	%p62, %r16, 0;
	@%p62 bra 	$L__BB7_110;
	ld.shared.u8 	%rs161, [_ZZN3cub18CUB_300001_SM_10006detail6reduce28DeviceReduceSingleTileKernelINS2_10policy_hubIN4cuda3std3__45tupleIJblEEEjN6thrust24THRUST_300001_SM_1000_NS8cuda_cub9__find_if7functorIS9_EEE10Policy1000EPS9_SI_iSF_S9_S9_NS7_10__identityEEEvT0_T1_T2_T3_T4_T6_E12temp_storage+24];
	ld.shared.u64 	%rd202, [_ZZN3cub18CUB_300001_SM_10006detail6reduce28DeviceReduceSingleTileKernelINS2_10policy_hubIN4cuda3std3__45tupleIJblEEEjN6thrust24THRUST_300001_SM_1000_NS8cuda_cub9__find_if7functorIS9_EEE10Policy1000EPS9_SI_iSF_S9_S9_NS7_10__identityEEEvT0_T1_T2_T3_T4_T6_E12temp_storage+32];
	and.b16  	%rs162, %rs311, 255;
	setp.eq.s16 	%p63, %rs162, 0;
	setp.eq.s16 	%p64, %rs161, 0;
	min.s64 	%rd203, %rd202, %rd329;
	selp.b16 	%rs163, %rs311, 1, %p64;
	selp.b16 	%rs164, %rs161, %rs163, %p63;
	and.b16  	%rs165, %rs164, 255;
	selp.b64 	%rd204, %rd329, %rd203, %p64;
	selp.b64 	%rd205, %rd202, %rd204, %p63;
	ld.shared.u8 	%rs166, [_ZZN3cub18CUB_300001_SM_10006detail6reduce28DeviceReduceSingleTileKernelINS2_10policy_hubIN4cuda3std3__45tupleIJblEEEjN6thrust24THRUST_300001_SM_1000_NS8cuda_cub9__find_if7functorIS9_EEE10Policy1000EPS9_SI_iSF_S9_S9_NS7_10__identityEEEvT0_T1_T2_T3_T4_T6_E12temp_storage+40];
	ld.shared.u64 	%rd206, [_ZZN3cub18CUB_300001_SM_10006detail6reduce28DeviceReduceSingleTileKernelINS2_10policy_hubIN4cuda3std3__45tupleIJblEEEjN6thrust24THRUST_300001_SM_1000_NS8cuda_cub9__find_if7functorIS9_EEE10Policy1000EPS9_SI_iSF_S9_S9_NS7_10__identityEEEvT0_T1_T2_T3_T4_T6_E12temp_storage+48];
	setp.eq.s16 	%p65, %rs165, 0;
	setp.eq.s16 	%p66, %rs166, 0;
	min.s64 	%rd207, %rd206, %rd205;
	selp.b16 	%rs167, %rs164, 1, %p66;
	selp.b16 	%rs168, %rs166, %rs167, %p65;
	and.b16  	%rs169, %rs168, 255;
	selp.b64 	%rd208, %rd205, %rd207, %p66;
	selp.b64 	%rd209, %rd206, %rd208, %p65;
	ld.shared.u8 	%rs170, [_ZZN3cub18CUB_300001_SM_10006detail6reduce28DeviceReduceSingleTileKernelINS2_10policy_hubIN4cuda3std3__45tupleIJblEEEjN6thrust24THRUST_300001_SM_1000_NS8cuda_cub9__find_if7functorIS9_EEE10Policy1000EPS9_SI_iSF_S9_S9_NS7_10__identityEEEvT0_T1_T2_T3_T4_T6_E12temp_storage+56];
	ld.shared.u64 	%rd210, [_ZZN3cub18CUB_300001_SM_10006detail6reduce28DeviceReduceSingleTileKernelINS2_10policy_hubIN4cuda3std3__45tupleIJblEEEjN6thrust24THRUST_300001_SM_1000_NS8cuda_cub9__find_if7functorIS9_EEE10Policy1000EPS9_SI_iSF_S9_S9_NS7_10__identityEEEvT0_T1_T2_T3_T4_T6_E12temp_storage+64];
	setp.eq.s16 	%p67, %rs169, 0;
	setp.eq.s16 	%p68, %rs170, 0;
	min.s64 	%rd211, %rd210, %rd209;
	selp.b16 	%rs171, %rs168, 1, %p68;
	selp.b16 	%rs172, %rs170, %rs171, %p67;
	and.b16  	%rs173, %rs172, 255;
	selp.b64 	%rd212, %rd209, %rd211, %p68;
	selp.b64 	%rd213, %rd210, %rd212, %p67;
	ld.shared.u8 	%rs174, [_ZZN3cub18CUB_300001_SM_10006detail6reduce28DeviceReduceSingleTileKernelINS2_10policy_hubIN4cuda3std3__45tupleIJblEEEjN6thrust24THRUST_300001_SM_1000_NS8cuda_cub9__find_if7functorIS9_EEE10Policy1000EPS9_SI_iSF_S9_S9_NS7_10__identityEEEvT0_T1_T2_T3_T4_T6_E12temp_storage+72];
	ld.shared.u64 	%rd214, [_ZZN3cub18CUB_300001_SM_10006detail6reduce28DeviceReduceSingleTileKernelINS2_10policy_hubIN4cuda3std3__45tupleIJblEEEjN6thrust24THRUST_300001_SM_1000_NS8cuda_cub9__find_if7functorIS9_EEE10Policy1000EPS9_SI_iSF_S9_S9_NS7_10__identityEEEvT0_T1_T2_T3_T4_T6_E12temp_storage+80];
	setp.eq.s16 	%p69, %rs173, 0;
	setp.eq.s16 	%p70, %rs174, 0;
	min.s64 	%rd215, %rd214, %rd213;
	selp.b16 	%rs175, %rs172, 1, %p70;
	selp.b16 	%rs176, %rs174, %rs175, %p69;
	and.b16  	%rs177, %rs176, 255;
	selp.b64 	%rd216, %rd213, %rd215, %p70;
	selp.b64 	%rd217, %rd214, %rd216, %p69;
	ld.shared.u8 	%rs178, [_ZZN3cub18CUB_300001_SM_10006detail6reduce28DeviceReduceSingleTileKernelINS2_10policy_hubIN4cuda3std3__45tupleIJblEEEjN6thrust24THRUST_300001_SM_1000_NS8cuda_cub9__find_if7functorIS9_EEE10Policy1000EPS9_SI_iSF_S9_S9_NS7_10__identityEEEvT0_T1_T2_T3_T4_T6_E12temp_storage+88];
	ld.shared.u64 	%rd218, [_ZZN3cub18CUB_300001_SM_10006detail6reduce28DeviceReduceSingleTileKernelINS2_10policy_hubIN4cuda3std3__45tupleIJblEEEjN6thrust24THRUST_300001_SM_1000_NS8cuda_cub9__find_if7functorIS9_EEE10Policy1000EPS9_SI_iSF_S9_S9_NS7_10__identityEEEvT0_T1_T2_T3_T4_T6_E12temp_storage+96];
	setp.eq.s16 	%p71, %rs177, 0;
	setp.eq.s16 	%p72, %rs178, 0;
	min.s64 	%rd219, %rd218, %rd217;
	selp.b16 	%rs179, %rs176, 1, %p72;
	selp.b16 	%rs180, %rs178, %rs179, %p71;
	and.b16  	%rs181, %rs180, 255;
	selp.b64 	%rd220, %rd217, %rd219, %p72;
	selp.b64 	%rd221, %rd218, %rd220, %p71;
	ld.shared.u8 	%rs182, [_ZZN3cub18CUB_300001_SM_10006detail6reduce28DeviceReduceSingleTileKernelINS2_10policy_hubIN4cuda3std3__45tupleIJblEEEjN6thrust24THRUST_300001_SM_1000_NS8cuda_cub9__find_if7functorIS9_EEE10Policy1000EPS9_SI_iSF_S9_S9_NS7_10__identityEEEvT0_T1_T2_T3_T4_T6_E12temp_storage+104];
	ld.shared.u64 	%rd222, [_ZZN3cub18CUB_300001_SM_10006detail6reduce28DeviceReduceSingleTileKernelINS2_10policy_hubIN4cuda3std3__45tupleIJblEEEjN6thrust24THRUST_300001_SM_1000_NS8cuda_cub9__find_if7functorIS9_EEE10Policy1000EPS9_SI_iSF_S9_S9_NS7_10__identityEEEvT0_T1_T2_T3_T4_T6_E12temp_storage+112];
	setp.eq.s16 	%p73, %rs181, 0;
	setp.eq.s16 	%p74, %rs182, 0;
	min.s64 	%rd223, %rd222, %rd221;
	selp.b16 	%rs183, %rs180, 1, %p74;
	selp.b16 	%rs184, %rs182, %rs183, %p73;
	and.b16  	%rs185, %rs184, 255;
	selp.b64 	%rd224, %rd221, %rd223, %p74;
	selp.b64 	%rd225, %rd222, %rd224, %p73;
	ld.shared.u8 	%rs186, [_ZZN3cub18CUB_300001_SM_10006detail6reduce28DeviceReduceSingleTileKernelINS2_10policy_hubIN4cuda3std3__45tupleIJblEEEjN6thrust24THRUST_300001_SM_1000_NS8cuda_cub9__find_if7functorIS9_EEE10Policy1000EPS9_SI_iSF_S9_S9_NS7_10__identityEEEvT0_T1_T2_T3_T4_T6_E12temp_storage+120];
	ld.shared.u64 	%rd226, [_ZZN3cub18CUB_300001_SM_10006detail6reduce28DeviceReduceSingleTileKernelINS2_10policy_hubIN4cuda3std3__45tupleIJblEEEjN6thrust24THRUST_300001_SM_1000_NS8cuda_cub9__find_if7functorIS9_EEE10Policy1000EPS9_SI_iSF_S9_S9_NS7_10__identityEEEvT0_T1_T2_T3_T4_T6_E12temp_storage+128];
	setp.eq.s16 	%p75, %rs185, 0;
	setp.eq.s16 	%p76, %rs186, 0;
	min.s64 	%rd227, %rd226, %rd225;
	selp.b16 	%rs187, %rs184, 1, %p76;
	selp.b16 	%rs311, %rs186, %rs187, %p75;
	selp.b64 	%rd228, %rd225, %rd227, %p76;
	selp.b64 	%rd329, %rd226, %rd228, %p75;
$L__BB7_110:
	mov.u32 	%r391, %tid.x;
	setp.ne.s32 	%p184, %r391, 0;
	@%p184 bra 	$L__BB7_112;
	setp.eq.s16 	%p185, %rs82, 0;
	and.b16  	%rs302, %rs311, 255;
	setp.eq.s16 	%p186, %rs302, 0;
	min.s64 	%rd319, %rd329, %rd106;
	selp.b16 	%rs303, %rs82, 1, %p186;
	selp.b16 	%rs304, %rs311, %rs303, %p185;
	selp.b64 	%rd320, %rd106, %rd319, %p186;
	selp.b64 	%rd321, %rd329, %rd320, %p185;
	st.global.u8 	[%rd1], %rs304;
	st.global.u64 	[%rd1+8], %rd321;
$L__BB7_112:
	ret;

}
	// .globl	_ZN3cub18CUB_300001_SM_10006detail6reduce28DeviceReduceSingleTileKernelINS2_10policy_hubIN4cuda3std3__45tupleIJblEEEyN6thrust24THRUST_300001_SM_1000_NS8cuda_cub9__find_if7functorIS9_EEE10Policy1000ENSB_12zip_iteratorINS8_IJNSD_26transform_input_iterator_tIbNSC_6detail35transform_pair_of_input_iterators_tIbNSB_10device_ptrIfEESN_NS7_8equal_toIfEEEENS7_10__not_fn_tINS7_10__identityEEEEENSB_17counting_iteratorIlNSB_11use_defaultESW_SW_EEEEEEEPS9_ySF_S9_S9_SS_EEvT0_T1_T2_T3_T4_T6_
.visible .entry _ZN3cub18CUB_300001_SM_10006detail6reduce28DeviceReduceSingleTileKernelINS2_10policy_hubIN4cuda3std3__45tupleIJblEEEyN6thrust24THRUST_300001_SM_1000_NS8cuda_cub9__find_if7functorIS9_EEE10Policy1000ENSB_12zip_iteratorINS8_IJNSD_26transform_input_iterator_tIbNSC_6detail35transform_pair_of_input_iterators_tIbNSB_10device_ptrIfEESN_NS7_8equal_toIfEEEENS7_10__not_fn_tINS7_10__identityEEEEENSB_17counting_iteratorIlNSB_11use_defaultESW_SW_EEEEEEEPS9_ySF_S9_S9_SS_EEvT0_T1_T2_T3_T4_T6_(
	.param .align 8 .b8 _ZN3cub18CUB_300001_SM_10006detail6reduce28DeviceReduceSingleTileKernelINS2_10policy_hubIN4cuda3std3__45tupleIJblEEEyN6thrust24THRUST_300001_SM_1000_NS8cuda_cub9__find_if7functorIS9_EEE10Policy1000ENSB_12zip_iteratorINS8_IJNSD_26transform_input_iterator_tIbNSC_6detail35transform_pair_of_input_iterators_tIbNSB_10device_ptrIfEESN_NS7_8equal_toIfEEEENS7_10__not_fn_tINS7_10__identityEEEEENSB_17counting_iteratorIlNSB_11use_defaultESW_SW_EEEEEEEPS9_ySF_S9_S9_SS_EEvT0_T1_T2_T3_T4_T6__param_0[40],
	.param .u64 .ptr .align 1 _ZN3cub18CUB_300001_SM_10006detail6reduce28DeviceReduceSingleTileKernelINS2_10policy_hubIN4cuda3std3__45tupleIJblEEEyN6thrust24THRUST_300001_SM_1000_NS8cuda_cub9__find_if7functorIS9_EEE10Policy1000ENSB_12zip_iteratorINS8_IJNSD_26transform_input_iterator_tIbNSC_6detail35transform_pair_of_input_iterators_tIbNSB_10device_ptrIfEESN_NS7_8equal_toIfEEEENS7_10__not_fn_tINS7_10__identityEEEEENSB_17counting_iteratorIlNSB_11use_defaultESW_SW_EEEEEEEPS9_ySF_S9_S9_SS_EEvT0_T1_T2_T3_T4_T6__param_1,
	.param .u64 _ZN3cub18CUB_300001_SM_10006detail6reduce28DeviceReduceSingleTileKernelINS2_10policy_hubIN4cuda3std3__45tupleIJblEEEyN6thrust24THRUST_300001_SM_1000_NS8cuda_cub9__find_if7functorIS9_EEE10Policy1000ENSB_12zip_iteratorINS8_IJNSD_26transform_input_iterator_tIbNSC_6detail35transform_pair_of_input_iterators_tIbNSB_10device_ptrIfEESN_NS7_8equal_toIfEEEENS7_10__not_fn_tINS7_10__identityEEEEENSB_17counting_iteratorIlNSB_11use_defaultESW_SW_EEEEEEEPS9_ySF_S9_S9_SS_EEvT0_T1_T2_T3_T4_T6__param_2,
	.param .align 1 .b8 _ZN3cub18CUB_300001_SM_10006detail6reduce28DeviceReduceSingleTileKernelINS2_10policy_hubIN4cuda3std3__45tupleIJblEEEyN6thrust24THRUST_300001_SM_1000_NS8cuda_cub9__find_if7functorIS9_EEE10Policy1000ENSB_12zip_iteratorINS8_IJNSD_26transform_input_iterator_tIbNSC_6detail35transform_pair_of_input_iterators_tIbNSB_10device_ptrIfEESN_NS7_8equal_toIfEEEENS7_10__not_fn_tINS7_10__identityEEEEENSB_17counting_iteratorIlNSB_11use_defaultESW_SW_EEEEEEEPS9_ySF_S9_S9_SS_EEvT0_T1_T2_T3_T4_T6__param_3[1],
	.param .align 8 .b8 _ZN3cub18CUB_300001_SM_10006detail6reduce28DeviceReduceSingleTileKernelINS2_10policy_hubIN4cuda3std3__45tupleIJblEEEyN6thrust24THRUST_300001_SM_1000_NS8cuda_cub9__find_if7functorIS9_EEE10Policy1000ENSB_12zip_iteratorINS8_IJNSD_26transform_input_iterator_tIbNSC_6detail35transform_pair_of_input_iterators_tIbNSB_10device_ptrIfEESN_NS7_8equal_toIfEEEENS7_10__not_fn_tINS7_10__identityEEEEENSB_17counting_iteratorIlNSB_11use_defaultESW_SW_EEEEEEEPS9_ySF_S9_S9_SS_EEvT0_T1_T2_T3_T4_T6__param_4[16],
	.param .align 1 .b8 _ZN3cub18CUB_300001_SM_10006detail6reduce28DeviceReduceSingleTileKernelINS2_10policy_hubIN4cuda3std3__45tupleIJblEEEyN6thrust24THRUST_300001_SM_1000_NS8cuda_cub9__find_if7functorIS9_EEE10Policy1000ENSB_12zip_iteratorINS8_IJNSD_26transform_input_iterator_tIbNSC_6detail35transform_pair_of_input_iterators_tIbNSB_10device_ptrIfEESN_NS7_8equal_toIfEEEENS7_10__not_fn_tINS7_10__identityEEEEENSB_17counting_iteratorIlNSB_11use_defaultESW_SW_EEEEEEEPS9_ySF_S9_S9_SS_EEvT0_T1_T2_T3_T4_T6__param_5[1]
)
.maxntid 256
.minnctapersm 1
{
	.reg .pred 	%p<331>;
	.reg .b16 	%rs<424>;
	.reg .b32 	%r<434>;
	.reg .b32 	%f<81>;
	.reg .b64 	%rd<450>;
	// demoted variable
	.shared .align 8 .b8 _ZZN3cub18CUB_300001_SM_10006detail6reduce28DeviceReduceSingleTileKernelINS2_10policy_hubIN4cuda3std3__45tupleIJblEEEyN6thrust24THRUST_300001_SM_1000_NS8cuda_cub9__find_if7functorIS9_EEE10Policy1000ENSB_12zip_iteratorINS8_IJNSD_26transform_input_iterator_tIbNSC_6detail35transform_pair_of_input_iterators_tIbNSB_10device_ptrIfEESN_NS7_8equal_toIfEEEENS7_10__not_fn_tINS7_10__identityEEEEENSB_17counting_iteratorIlNSB_11use_defaultESW_SW_EEEEEEEPS9_ySF_S9_S9_SS_EEvT0_T1_T2_T3_T4_T6_E12temp_storage[152];
	ld.param.u64 	%rd125, [_ZN3cub18CUB_300001_SM_10006detail6reduce28DeviceReduceSingleTileKernelINS2_10policy_hubIN4cuda3std3__45tupleIJblEEEyN6thrust24THRUST_300001_SM_1000_NS8cuda_cub9__find_if7functorIS9_EEE10Policy1000ENSB_12zip_iteratorINS8_IJNSD_26transform_input_iterator_tIbNSC_6detail35transform_pair_of_input_iterators_tIbNSB_10device_ptrIfEESN_NS7_8equal_toIfEEEENS7_10__not_fn_tINS7_10__identityEEEEENSB_17counting_iteratorIlNSB_11use_defaultESW_SW_EEEEEEEPS9_ySF_S9_S9_SS_EEvT0_T1_T2_T3_T4_T6__param_4+8];
	ld.param.u64 	%rd123, [_ZN3cub18CUB_300001_SM_10006detail6reduce28DeviceReduceSingleTileKernelINS2_10policy_hubIN4cuda3std3__45tupleIJblEEEyN6thrust24THRUST_300001_SM_1000_NS8cuda_cub9__find_if7functorIS9_EEE10Policy1000ENSB_12zip_iteratorINS8_IJNSD_26transform_input_iterator_tIbNSC_6detail35transform_pair_of_input_iterators_tIbNSB_10device_ptrIfEESN_NS7_8equal_toIfEEEENS7_10__not_fn_tINS7_10__identityEEEEENSB_17counting_iteratorIlNSB_11use_defaultESW_SW_EEEEEEEPS9_ySF_S9_S9_SS_EEvT0_T1_T2_T3_T4_T6__param_0+32];
	ld.param.u64 	%rd122, [_ZN3cub18CUB_300001_SM_10006detail6reduce28DeviceReduceSingleTileKernelINS2_10policy_hubIN4cuda3std3__45tupleIJblEEEyN6thrust24THRUST_300001_SM_1000_NS8cuda_cub9__find_if7functorIS9_EEE10Policy1000ENSB_12zip_iteratorINS8_IJNSD_26transform_input_iterator_tIbNSC_6detail35transform_pair_of_input_iterators_tIbNSB_10device_ptrIfEESN_NS7_8equal_toIfEEEENS7_10__not_fn_tINS7_10__identityEEEEENSB_17counting_iteratorIlNSB_11use_defaultESW_SW_EEEEEEEPS9_ySF_S9_S9_SS_EEvT0_T1_T2_T3_T4_T6__param_0+8];
	ld.param.u64 	%rd121, [_ZN3cub18CUB_300001_SM_10006detail6reduce28DeviceReduceSingleTileKernelINS2_10policy_hubIN4cuda3std3__45tupleIJblEEEyN6thrust24THRUST_300001_SM_1000_NS8cuda_cub9__find_if7functorIS9_EEE10Policy1000ENSB_12zip_iteratorINS8_IJNSD_26transform_input_iterator_tIbNSC_6detail35transform_pair_of_input_iterators_tIbNSB_10device_ptrIfEESN_NS7_8equal_toIfEEEENS7_10__not_fn_tINS7_10__identityEEEEENSB_17counting_iteratorIlNSB_11use_defaultESW_SW_EEEEEEEPS9_ySF_S9_S9_SS_EEvT0_T1_T2_T3_T4_T6__param_0];
	ld.param.u64 	%rd126, [_ZN3cub18CUB_300001_SM_10006detail6reduce28DeviceReduceSingleTileKernelINS2_10policy_hubIN4cuda3std3__45tupleIJblEEEyN6thrust24THRUST_300001_SM_1000_NS8cuda_cub9__find_if7functorIS9_EEE10Policy1000ENSB_12zip_iteratorINS8_IJNSD_26transform_input_iterator_tIbNSC_6detail35transform_pair_of_input_iterators_tIbNSB_10device_ptrIfEESN_NS7_8equal_toIfEEEENS7_10__not_fn_tINS7_10__identityEEEEENSB_17counting_iteratorIlNSB_11use_defaultESW_SW_EEEEEEEPS9_ySF_S9_S9_SS_EEvT0_T1_T2_T3_T4_T6__param_1];
	ld.param.u64 	%rd124, [_ZN3cub18CUB_300001_SM_10006detail6reduce28DeviceReduceSingleTileKernelINS2_10policy_hubIN4cuda3std3__45tupleIJblEEEyN6thrust24THRUST_300001_SM_1000_NS8cuda_cub9__find_if7functorIS9_EEE10Policy1000ENSB_12zip_iteratorINS8_IJNSD_26transform_input_iterator_tIbNSC_6detail35transform_pair_of_input_iterators_tIbNSB_10device_ptrIfEESN_NS7_8equal_toIfEEEENS7_10__not_fn_tINS7_10__identityEEEEENSB_17counting_iteratorIlNSB_11use_defaultESW_SW_EEEEEEEPS9_ySF_S9_S9_SS_EEvT0_T1_T2_T3_T4_T6__param_2];
	ld.param.u8 	%rs110, [_ZN3cub18CUB_300001_SM_10006detail6reduce28DeviceReduceSingleTileKernelINS2_10policy_hubIN4cuda3std3__45tupleIJblEEEyN6thrust24THRUST_300001_SM_1000_NS8cuda_cub9__find_if7functorIS9_EEE10Policy1000ENSB_12zip_iteratorINS8_IJNSD_26transform_input_iterator_tIbNSC_6detail35transform_pair_of_input_iterators_tIbNSB_10device_ptrIfEESN_NS7_8equal_toIfEEEENS7_10__not_fn_tINS7_10__identityEEEEENSB_17counting_iteratorIlNSB_11use_defaultESW_SW_EEEEEEEPS9_ySF_S9_S9_SS_EEvT0_T1_T2_T3_T4_T6__param_4];
	cvta.to.global.u64 	%rd1, %rd126;
	setp.ne.s64 	%p1, %rd124, 0;
	@%p1 bra 	$L__BB8_3;
	mov.u32 	%r422, %tid.x;
	setp.ne.s32 	%p330, %r422, 0;
	@%p330 bra 	$L__BB8_126;
	st.global.u8 	[%rd1], %rs110;
	st.global.u64 	[%rd1+8], %rd125;
	bra.uni 	$L__BB8_126;
$L__BB8_3:
	cvta.to.global.u64 	%rd2, %rd121;
	cvta.to.global.u64 	%rd3, %rd122;
	setp.gt.u64 	%p2, %rd124, 1023;
	@%p2 bra 	$L__BB8_80;
	cvt.u32.u64 	%r1, %rd124;
	mov.u32 	%r2, %tid.x;
	setp.ge.u32 	%p151, %r2, %r1;
	mov.b16 	%rs391, 0;
	mov.b64 	%rd415, 0;
	mov.u32 	%r426, %r2;
	@%p151 bra 	$L__BB8_6;
	cvt.u64.u32 	%rd272, %r2;
	mul.wide.u32 	%rd273, %r2, 4;
	add.s64 	%rd274, %rd2, %rd273;
	add.s64 	%rd275, %rd3, %rd273;
	add.s64 	%rd415, %rd123, %rd272;
	ld.global.f32 	%f49, [%rd274];
	ld.global.f32 	%f50, [%rd275];
	setp.neu.f32 	%p152, %f49, %f50;
	selp.u16 	%rs391, 1, 0, %p152;
	add.s32 	%r426, %r2, 256;
$L__BB8_6:
	setp.ge.u32 	%p153, %r426, %r1;
	@%p153 bra 	$L__BB8_18;
	not.b32 	%r184, %r426;
	add.s32 	%r5, %r184, %r1;
	shr.u32 	%r185, %r5, 8;
	add.s32 	%r6, %r185, 1;
	and.b32  	%r7, %r6, 7;
	setp.lt.u32 	%p154, %r5, 1792;
	@%p154 bra 	$L__BB8_10;
	and.b32  	%r186, %r6, 33554424;
	neg.s32 	%r424, %r186;
$L__BB8_9:
	.pragma "nounroll";
	cvt.u64.u32 	%rd277, %r426;
	mul.wide.u32 	%rd278, %r426, 4;
	add.s64 	%rd279, %rd2, %rd278;
	add.s64 	%rd280, %rd3, %rd278;
	add.s64 	%rd281, %rd123, %rd277;
	ld.global.f32 	%f51, [%rd279];
	ld.global.f32 	%f52, [%rd280];
	setp.neu.f32 	%p155, %f51, %f52;
	selp.u16 	%rs232, 1, 0, %p155;
	and.b16  	%rs233, %rs391, 255;
	setp.ne.s16 	%p157, %rs233, 0;
	and.pred  	%p158, %p157, %p155;
	min.s64 	%rd282, %rd281, %rd415;
	setp.eq.s16 	%p159, %rs233, 0;
	selp.b64 	%rd283, %rd281, %rd415, %p159;
	selp.b16 	%rs234, %rs232, %rs391, %p159;
	selp.b64 	%rd284, %rd282, %rd283, %p158;
	selp.b16 	%rs235, 1, %rs234, %p158;
	and.b16  	%rs236, %rs235, 255;
	add.s64 	%rd285, %rd281, 256;
	ld.global.f32 	%f53, [%rd279+1024];
	ld.global.f32 	%f54, [%rd280+1024];
	setp.neu.f32 	%p160, %f53, %f54;
	selp.u16 	%rs237, 1, 0, %p160;
	setp.ne.s16 	%p162, %rs236, 0;
	and.pred  	%p163, %p162, %p160;
	min.s64 	%rd286, %rd285, %rd284;
	setp.eq.s16 	%p164, %rs236, 0;
	selp.b64 	%rd287, %rd285, %rd284, %p164;
	selp.b16 	%rs238, %rs237, %rs235, %p164;
	selp.b64 	%rd288, %rd286, %rd287, %p163;
	selp.b16 	%rs239, 1, %rs238, %p163;
	and.b16  	%rs240, %rs239, 255;
	add.s64 	%rd289, %rd281, 512;
	ld.global.f32 	%f55, [%rd279+2048];
	ld.global.f32 	%f56, [%rd280+2048];
	setp.neu.f32 	%p165, %f55, %f56;
	selp.u16 	%rs241, 1, 0, %p165;
	setp.ne.s16 	%p167, %rs240, 0;
	and.pred  	%p168, %p167, %p165;
	min.s64 	%rd290, %rd289, %rd288;
	setp.eq.s16 	%p169, %rs240, 0;
	selp.b64 	%rd291, %rd289, %rd288, %p169;
	selp.b16 	%rs242, %rs241, %rs239, %p169;
	selp.b64 	%rd292, %rd290, %rd291, %p168;
	selp.b16 	%rs243, 1, %rs242, %p168;
	and.b16  	%rs244, %rs243, 255;
	add.s64 	%rd293, %rd281, 768;
	ld.global.f32 	%f57, [%rd279+3072];
	ld.global.f32 	%f58, [%rd280+3072];
	setp.neu.f32 	%p170, %f57, %f58;
	selp.u16 	%rs245, 1, 0, %p170;
	setp.ne.s16 	%p172, %rs244, 0;
	and.pred  	%p173, %p172, %p170;
	min.s64 	%rd294, %rd293, %rd292;
	setp.eq.s16 	%p174, %rs244, 0;
	selp.b64 	%rd295, %rd293, %rd292, %p174;
	selp.b16 	%rs246, %rs245, %rs243, %p174;
	selp.b64 	%rd296, %rd294, %rd295, %p173;
	selp.b16 	%rs247, 1, %rs246, %p173;
	and.b16  	%rs248, %rs247, 255;
	add.s64 	%rd297, %rd281, 1024;
	ld.global.f32 	%f59, [%rd279+4096];
	ld.global.f32 	%f60, [%rd280+4096];
	setp.neu.f32 	%p175, %f59, %f60;
	selp.u16 	%rs249, 1, 0, %p175;
	setp.ne.s16 	%p177, %rs248, 0;
	and.pred  	%p178, %p177, %p175;
	min.s64 	%rd298, %rd297, %rd296;
	setp.eq.s16 	%p179, %rs248, 0;
	selp.b64 	%rd299, %rd297, %rd296, %p179;
	selp.b16 	%rs250, %rs249, %rs247, %p179;
	selp.b64 	%rd300, %rd298, %rd299, %p178;
	selp.b16 	%rs251, 1, %rs250, %p178;
	and.b16  	%rs252, %rs251, 255;
	add.s64 	%rd301, %rd281, 1280;
	ld.global.f32 	%f61, [%rd279+5120];
	ld.global.f32 	%f62, [%rd280+5120];
	setp.neu.f32 	%p180, %f61, %f62;
	selp.u16 	%rs253, 1, 0, %p180;
	setp.ne.s16 	%p182, %rs252, 0;
	and.pred  	%p183, %p182, %p180;
	min.s64 	%rd302, %rd301, %rd300;
	setp.eq.s16 	%p184, %rs252, 0;
	selp.b64 	%rd303, %rd301, %rd300, %p184;
	selp.b16 	%rs254, %rs253, %rs251, %p184;
	selp.b64 	%rd304, %rd302, %rd303, %p183;
	selp.b16 	%rs255, 1, %rs254, %p183;
	and.b16  	%rs256, %rs255, 255;
	add.s64 	%rd305, %rd281, 1536;
	ld.global.f32 	%f63, [%rd279+6144];
	ld.global.f32 	%f64, [%rd280+6144];
	setp.neu.f32 	%p185, %f63, %f64;
	selp.u16 	%rs257, 1, 0, %p185;
	setp.ne.s16 	%p187, %rs256, 0;
	and.pred  	%p188, %p187, %p185;
	min.s64 	%rd306, %rd305, %rd304;
	setp.eq.s16 	%p189, %rs256, 0;
	selp.b64 	%rd307, %rd305, %rd304, %p189;
	selp.b16 	%rs258, %rs257, %rs255, %p189;
	selp.b64 	%rd308, %rd306, %rd307, %p188;
	selp.b16 	%rs259, 1, %rs258, %p188;
	and.b16  	%rs260, %rs259, 255;
	add.s64 	%rd309, %rd281, 1792;
	ld.global.f32 	%f65, [%rd279+7168];
	ld.global.f32 	%f66, [%rd280+7168];
	setp.neu.f32 	%p190, %f65, %f66;
	selp.u16 	%rs261, 1, 0, %p190;
	setp.ne.s16 	%p192, %rs260, 0;
	and.pred  	%p193, %p192, %p190;
	min.s64 	%rd310, %rd309, %rd308;
	setp.eq.s16 	%p194, %rs260, 0;
	selp.b64 	%rd311, %rd309, %rd308, %p194;
	selp.b16 	%rs262, %rs261, %rs259, %p194;
	selp.b64 	%rd415, %rd310, %rd311, %p193;
	selp.b16 	%rs391, 1, %rs262, %p193;
	add.s32 	%r426, %r426, 2048;
	add.s32 	%r424, %r424, 8;
	setp.ne.s32 	%p195, %r424, 0;
	@%p195 bra 	$L__BB8_9;
$L__BB8_10:
	setp.eq.s32 	%p196, %r7, 0;
	@%p196 bra 	$L__BB8_18;
	setp.lt.u32 	%p197, %r7, 4;
	@%p197 bra 	$L__BB8_13;
	cvt.u64.u32 	%rd313, %r426;
	mul.wide.u32 	%rd314, %r426, 4;
	add.s64 	%rd315, %rd2, %rd314;
	add.s64 	%rd316, %rd3, %rd314;
	add.s64 	%rd317, %rd123, %rd313;
	ld.global.f32 	%f67, [%rd315];
	ld.global.f32 	%f68, [%rd316];
	setp.neu.f32 	%p198, %f67, %f68;
	selp.u16 	%rs264, 1, 0, %p198;
	and.b16  	%rs265, %rs391, 255;
	setp.ne.s16 	%p200, %rs265, 0;
	and.pred  	%p201, %p200, %p198;
	min.s64 	%rd318, %rd317, %rd415;
	setp.eq.s16 	%p202, %rs265, 0;
	selp.b64 	%rd319, %rd317, %rd415, %p202;
	selp.b16 	%rs266, %rs264, %rs391, %p202;
	selp.b64 	%rd320, %rd318, %rd319, %p201;
	selp.b16 	%rs267, 1, %rs266, %p201;
	and.b16  	%rs268, %rs267, 255;
	add.s32 	%r187, %r426, 256;
	cvt.u64.u32 	%rd321, %r187;
	add.s64 	%rd322, %rd123, %rd321;
	ld.global.f32 	%f69, [%rd315+1024];
	ld.global.f32 	%f70, [%rd316+1024];
	setp.neu.f32 	%p203, %f69, %f70;
	selp.u16 	%rs269, 1, 0, %p203;
	setp.ne.s16 	%p205, %rs268, 0;
	and.pred  	%p206, %p205, %p203;
	min.s64 	%rd323, %rd322, %rd320;
	setp.eq.s16 	%p207, %rs268, 0;
	selp.b64 	%rd324, %rd322, %rd320, %p207;
	selp.b16 	%rs270, %rs269, %rs267, %p207;
	selp.b64 	%rd325, %rd323, %rd324, %p206;
	selp.b16 	%rs271, 1, %rs270, %p206;
	and.b16  	%rs272, %rs271, 255;
	add.s32 	%r188, %r426, 512;
	cvt.u64.u32 	%rd326, %r188;
	add.s64 	%rd327, %rd123, %rd326;
	ld.global.f32 	%f71, [%rd315+2048];
	ld.global.f32 	%f72, [%rd316+2048];
	setp.neu.f32 	%p208, %f71, %f72;
	selp.u16 	%rs273, 1, 0, %p208;
	setp.ne.s16 	%p210, %rs272, 0;
	and.pred  	%p211, %p210, %p208;
	min.s64 	%rd328, %rd327, %rd325;
	setp.eq.s16 	%p212, %rs272, 0;
	selp.b64 	%rd329, %rd327, %rd325, %p212;
	selp.b16 	%rs274, %rs273, %rs271, %p212;
	selp.b64 	%rd330, %rd328, %rd329, %p211;
	selp.b16 	%rs275, 1, %rs274, %p211;
	and.b16  	%rs276, %rs275, 255;
	add.s32 	%r189, %r426, 768;
	cvt.u64.u32 	%rd331, %r189;
	add.s64 	%rd332, %rd123, %rd331;
	ld.global.f32 	%f73, [%rd315+3072];
	ld.global.f32 	%f74, [%rd316+3072];
	setp.neu.f32 	%p213, %f73, %f74;
	selp.u16 	%rs277, 1, 0, %p213;
	setp.ne.s16 	%p215, %rs276, 0;
	and.pred  	%p216, %p215, %p213;
	min.s64 	%rd333, %rd332, %rd330;
	setp.eq.s16 	%p217, %rs276, 0;
	selp.b64 	%rd334, %rd332, %rd330, %p217;
	selp.b16 	%rs278, %rs277, %rs275, %p217;
	selp.b64 	%rd415, %rd333, %rd334, %p216;
	selp.b16 	%rs391, 1, %rs278, %p216;
	add.s32 	%r426, %r426, 1024;
$L__BB8_13:
	and.b32  	%r190, %r6, 3;
	setp.eq.s32 	%p218, %r190, 0;
	@%p218 bra 	$L__BB8_18;
	setp.eq.s32 	%p219, %r190, 1;
	@%p219 bra 	$L__BB8_16;
	cvt.u64.u32 	%rd336, %r426;
	mul.wide.u32 	%rd337, %r426, 4;
	add.s64 	%rd338, %rd2, %rd337;
	add.s64 	%rd339, %rd3, %rd337;
	add.s64 	%rd340, %rd123, %rd336;
	ld.global.f32 	%f75, [%rd338];
	ld.global.f32 	%f76, [%rd339];
	setp.neu.f32 	%p220, %f75, %f76;
	selp.u16 	%rs280, 1, 0, %p220;
	and.b16  	%rs281, %rs391, 255;
	setp.ne.s16 	%p222, %rs281, 0;
	and.pred  	%p223, %p222, %p220;
	min.s64 	%rd341, %rd340, %rd415;
	setp.eq.s16 	%p224, %rs281, 0;
	selp.b64 	%rd342, %rd340, %rd415, %p224;
	selp.b16 	%rs282, %rs280, %rs391, %p224;
	selp.b64 	%rd343, %rd341, %rd342, %p223;
	selp.b16 	%rs283, 1, %rs282, %p223;
	and.b16  	%rs284, %rs283, 255;
	add.s32 	%r191, %r426, 256;
	cvt.u64.u32 	%rd344, %r191;
	add.s64 	%rd345, %rd123, %rd344;
	ld.global.f32 	%f77, [%rd338+1024];
	ld.global.f32 	%f78, [%rd339+1024];
	setp.neu.f32 	%p225, %f77, %f78;
	selp.u16 	%rs285, 1, 0, %p225;
	setp.ne.s16 	%p227, %rs284, 0;
	and.pred  	%p228, %p227, %p225;
	min.s64 	%rd346, %rd345, %rd343;
	setp.eq.s16 	%p229, %rs284, 0;
	selp.b64 	%rd347, %rd345, %rd343, %p229;
	selp.b16 	%rs286, %rs285, %rs283, %p229;
	selp.b64 	%rd415, %rd346, %rd347, %p228;
	selp.b16 	%rs391, 1, %rs286, %p228;
	add.s32 	%r426, %r426, 512;
$L__BB8_16:
	and.b32  	%r192, %r5, 256;
	setp.ne.s32 	%p230, %r192, 0;
	@%p230 bra 	$L__BB8_18;
	cvt.u64.u32 	%rd348, %r426;
	mul.wide.u32 	%rd349, %r426, 4;
	add.s64 	%rd350, %rd2, %rd349;
	add.s64 	%rd351, %rd3, %rd349;
	add.s64 	%rd352, %rd123, %rd348;
	ld.global.f32 	%f79, [%rd350];
	ld.global.f32 	%f80, [%rd351];
	setp.neu.f32 	%p231, %f79, %f80;
	selp.u16 	%rs287, 1, 0, %p231;
	and.b16  	%rs288, %rs391, 255;
	setp.ne.s16 	%p233, %rs288, 0;
	and.pred  	%p234, %p233, %p231;
	min.s64 	%rd353, %rd352, %rd415;
	setp.eq.s16 	%p235, %rs288, 0;
	selp.b64 	%rd354, %rd352, %rd415, %p235;
	selp.b16 	%rs289, %rs287, %rs391, %p235;
	selp.b64 	%rd415, %rd353, %rd354, %p234;
	selp.b16 	%rs391, 1, %rs289, %p234;
$L__BB8_18:
	setp.lt.u64 	%p236, %rd124, 256;
	@%p236 bra 	$L__BB8_43;
	// begin inline asm
	mov.u32 %r311, %laneid;
	// end inline asm
	cvt.u32.u16 	%r332, %rs391;
	and.b32  	%r313, %r332, 255;
	mov.b32 	%r329, 1;
	mov.b32 	%r330, 31;
	mov.b32 	%r331, -1;
	// begin inline asm
	shfl.sync.down.b32 %r312, %r313, %r329, %r330, %r331;
	// end inline asm
	// begin inline asm
	shfl.sync.down.b32 %r317, %r318, %r329, %r330, %r331;
	// end inline asm
	mov.b64 	{%r323, %r328}, %rd415;
	// begin inline asm
	shfl.sync.down.b32 %r322, %r323, %r329, %r330, %r331;
	// end inline asm
	// begin inline asm
	shfl.sync.down.b32 %r327, %r328, %r329, %r330, %r331;
	// end inline asm
	mov.b64 	%rd19, {%r322, %r327};
	cvt.u16.u32 	%rs15, %r312;
	setp.gt.s32 	%p286, %r311, 30;
	@%p286 bra 	$L__BB8_23;
	and.b16  	%rs331, %rs391, 255;
	setp.eq.s16 	%p287, %rs331, 0;
	and.b16  	%rs332, %rs15, 255;
	setp.eq.s16 	%p288, %rs332, 0;
	or.pred  	%p289, %p287, %p288;
	@%p289 bra 	$L__BB8_22;
	min.s64 	%rd415, %rd19, %rd415;
	mov.b16 	%rs391, 1;
	bra.uni 	$L__BB8_23;
$L__BB8_22:
	setp.eq.s16 	%p290, %rs331, 0;
	selp.b64 	%rd415, %rd19, %rd415, %p290;
	selp.b16 	%rs391, %rs15, %rs391, %p290;
$L__BB8_23:
	cvt.u32.u16 	%r353, %rs391;
	and.b32  	%r334, %r353, 255;
	mov.b32 	%r350, 2;
	mov.b32 	%r351, 31;
	mov.b32 	%r352, -1;
	// begin inline asm
	shfl.sync.down.b32 %r333, %r334, %r350, %r351, %r352;
	// end inline asm
	// begin inline asm
	shfl.sync.down.b32 %r338, %r339, %r350, %r351, %r352;
	// end inline asm
	mov.b64 	{%r344, %r349}, %rd415;
	// begin inline asm
	shfl.sync.down.b32 %r343, %r344, %r350, %r351, %r352;
	// end inline asm
	// begin inline asm
	shfl.sync.down.b32 %r348, %r349, %r350, %r351, %r352;
	// end inline asm
	mov.b64 	%rd23, {%r343, %r348};
	cvt.u16.u32 	%rs18, %r333;
	setp.gt.s32 	%p291, %r311, 29;
	@%p291 bra 	$L__BB8_27;
	and.b16  	%rs335, %rs391, 255;
	setp.eq.s16 	%p292, %rs335, 0;
	and.b16  	%rs336, %rs18, 255;
	setp.eq.s16 	%p293, %rs336, 0;
	or.pred  	%p294, %p292, %p293;
	@%p294 bra 	$L__BB8_26;
	min.s64 	%rd415, %rd23, %rd415;
	mov.b16 	%rs391, 1;
	bra.uni 	$L__BB8_27;
$L__BB8_26:
	setp.eq.s16 	%p295, %rs335, 0;
	selp.b64 	%rd415, %rd23, %rd415, %p295;
	selp.b16 	%rs391, %rs18, %rs391, %p295;
$L__BB8_27:
	cvt.u32.u16 	%r374, %rs391;
	and.b32  	%r355, %r374, 255;
	mov.b32 	%r371, 4;
	mov.b32 	%r372, 31;
	mov.b32 	%r373, -1;
	// begin inline asm
	shfl.sync.down.b32 %r354, %r355, %r371, %r372, %r373;
	// end inline asm
	// begin inline asm
	shfl.sync.down.b32 %r359, %r360, %r371, %r372, %r373;
	// end inline asm
	mov.b64 	{%r365, %r370}, %rd415;
	// begin inline asm
	shfl.sync.down.b32 %r364, %r365, %r371, %r372, %r373;
	// end inline asm
	// begin inline asm
	shfl.sync.down.b32 %r369, %r370, %r371, %r372, %r373;
	// end inline asm
	mov.b64 	%rd27, {%r364, %r369};
	cvt.u16.u32 	%rs21, %r354;
	setp.gt.s32 	%p296, %r311, 27;
	@%p296 bra 	$L__BB8_31;
	and.b16  	%rs339, %rs391, 255;
	setp.eq.s16 	%p297, %rs339, 0;
	and.b16  	%rs340, %rs21, 255;
	setp.eq.s16 	%p298, %rs340, 0;
	or.pred  	%p299, %p297, %p298;
	@%p299 bra 	$L__BB8_30;
	min.s64 	%rd415, %rd27, %rd415;
	mov.b16 	%rs391, 1;
	bra.uni 	$L__BB8_31;
$L__BB8_30:
	setp.eq.s16 	%p300, %rs339, 0;
	selp.b16 	%rs391, %rs21, %rs391, %p300;
	selp.b64 	%rd415, %rd27, %rd415, %p300;
$L__BB8_31:
	cvt.u32.u16 	%r395, %rs391;
	and.b32  	%r376, %r395, 255;
	mov.b32 	%r392, 8;
	mov.b32 	%r393, 31;
	mov.b32 	%r394, -1;
	// begin inline asm
	shfl.sync.down.b32 %r375, %r376, %r392, %r393, %r394;
	// end inline asm
	// begin inline asm
	shfl.sync.down.b32 %r380, %r381, %r392, %r393, %r394;
	// end inline asm
	mov.b64 	{%r386, %r391}, %rd415;
	// begin inline asm
	shfl.sync.down.b32 %r385, %r386, %r392, %r393, %r394;
	// end inline asm
	// begin inline asm
	shfl.sync.down.b32 %r390, %r391, %r392, %r393, %r394;
	// end inline asm
	mov.b64 	%rd31, {%r385, %r390};
	cvt.u16.u32 	%rs24, %r375;
	setp.gt.s32 	%p301, %r311, 23;
	@%p301 bra 	$L__BB8_35;
	and.b16  	%rs343, %rs391, 255;
	setp.eq.s16 	%p302, %rs343, 0;
	and.b16  	%rs344, %rs24, 255;
	setp.eq.s16 	%p303, %rs344, 0;
	or.pred  	%p304, %p302, %p303;
	@%p304 bra 	$L__BB8_34;
	min.s64 	%rd415, %rd31, %rd415;
	mov.b16 	%rs391, 1;
	bra.uni 	$L__BB8_35;
$L__BB8_34:
	setp.eq.s16 	%p305, %rs343, 0;
	selp.b16 	%rs391, %rs24, %rs391, %p305;
	selp.b64 	%rd415, %rd31, %rd415, %p305;
$L__BB8_35:
	cvt.u32.u16 	%r416, %rs391;
	and.b32  	%r397, %r416, 255;
	mov.b32 	%r413, 16;
	mov.b32 	%r414, 31;
	mov.b32 	%r415, -1;
	// begin inline asm
	shfl.sync.down.b32 %r396, %r397, %r413, %r414, %r415;
	// end inline asm
	// begin inline asm
	shfl.sync.down.b32 %r401, %r402, %r413, %r414, %r415;
	// end inline asm
	mov.b64 	{%r407, %r412}, %rd415;
	// begin inline asm
	shfl.sync.down.b32 %r406, %r407, %r413, %r414, %r415;
	// end inline asm
	// begin inline asm
	shfl.sync.down.b32 %r411, %r412, %r413, %r414, %r415;
	// end inline asm
	mov.b64 	%rd35, {%r406, %r411};
	cvt.u16.u32 	%rs27, %r396;
	setp.gt.s32 	%p306, %r311, 15;
	@%p306 bra 	$L__BB8_39;
	and.b16  	%rs347, %rs391, 255;
	setp.eq.s16 	%p307, %rs347, 0;
	and.b16  	%rs348, %rs27, 255;
	setp.eq.s16 	%p308, %rs348, 0;
	or.pred  	%p309, %p307, %p308;
	@%p309 bra 	$L__BB8_38;
	min.s64 	%rd415, %rd35, %rd415;
	mov.b16 	%rs391, 1;
	bra.uni 	$L__BB8_39;
$L__BB8_38:
	setp.eq.s16 	%p310, %rs347, 0;
	selp.b16 	%rs391, %rs27, %rs391, %p310;
	selp.b64 	%rd415, %rd35, %rd415, %p310;
$L__BB8_39:
	setp.ne.s32 	%p311, %r311, 0;
	@%p311 bra 	$L__BB8_41;
	shr.u32 	%r417, %r2, 1;
	and.b32  	%r418, %r417, 496;
	mov.u32 	%r419, _ZZN3cub18CUB_300001_SM_10006detail6reduce28DeviceReduceSingleTileKernelINS2_10policy_hubIN4cuda3std3__45tupleIJblEEEyN6thrust24THRUST_300001_SM_1000_NS8cuda_cub9__find_if7functorIS9_EEE10Policy1000ENSB_12zip_iteratorINS8_IJNSD_26transform_input_iterator_tIbNSC_6detail35transform_pair_of_input_iterators_tIbNSB_10device_ptrIfEESN_NS7_8equal_toIfEEEENS7_10__not_fn_tINS7_10__identityEEEEENSB_17counting_iteratorIlNSB_11use_defaultESW_SW_EEEEEEEPS9_ySF_S9_S9_SS_EEvT0_T1_T2_T3_T4_T6_E12temp_storage;
	add.s32 	%r420, %r419, %r418;
	st.shared.u8 	[%r420+8], %rs391;
	st.shared.u64 	[%r420+16], %rd415;
$L__BB8_41:
	bar.sync 	0;
	setp.ne.s32 	%p312, %r2, 0;
	@%p312 bra 	$L__BB8_124;
	ld.shared.u8 	%rs351, [_ZZN3cub18CUB_300001_SM_10006detail6reduce28DeviceReduceSingleTileKernelINS2_10policy_hubIN4cuda3std3__45tupleIJblEEEyN6thrust24THRUST_300001_SM_1000_NS8cuda_cub9__find_if7functorIS9_EEE10Policy1000ENSB_12zip_iteratorINS8_IJNSD_26transform_input_iterator_tIbNSC_6detail35transform_pair_of_input_iterators_tIbNSB_10device_ptrIfEESN_NS7_8equal_toIfEEEENS7_10__not_fn_tINS7_10__identityEEEEENSB_17counting_iteratorIlNSB_11use_defaultESW_SW_EEEEEEEPS9_ySF_S9_S9_SS_EEvT0_T1_T2_T3_T4_T6_E12temp_storage+24];
	ld.shared.u64 	%rd376, [_ZZN3cub18CUB_300001_SM_10006detail6reduce28DeviceReduceSingleTileKernelINS2_10policy_hubIN4cuda3std3__45tupleIJblEEEyN6thrust24THRUST_300001_SM_1000_NS8cuda_cub9__find_if7functorIS9_EEE10Policy1000ENSB_12zip_iteratorINS8_IJNSD_26transform_input_iterator_tIbNSC_6detail35transform_pair_of_input_iterators_tIbNSB_10device_ptrIfEESN_NS7_8equal_toIfEEEENS7_10__not_fn_tINS7_10__identityEEEEENSB_17counting_iteratorIlNSB_11use_defaultESW_SW_EEEEEEEPS9_ySF_S9_S9_SS_EEvT0_T1_T2_T3_T4_T6_E12temp_storage+32];
	and.b16  	%rs352, %rs391, 255;
	setp.eq.s16 	%p313, %rs352, 0;
	setp.eq.s16 	%p314, %rs351, 0;
	min.s64 	%rd377, %rd376, %rd415;
	selp.b16 	%rs353, %rs391, 1, %p314;
	selp.b16 	%rs354, %rs351, %rs353, %p313;
	and.b16  	%rs355, %rs354, 255;
	selp.b64 	%rd378, %rd415, %rd377, %p314;
	selp.b64 	%rd379, %rd376, %rd378, %p313;
	ld.shared.u8 	%rs356, [_ZZN3cub18CUB_300001_SM_10006detail6reduce28DeviceReduceSingleTileKernelINS2_10policy_hubIN4cuda3std3__45tupleIJblEEEyN6thrust24THRUST_300001_SM_1000_NS8cuda_cub9__find_if7functorIS9_EEE10Policy1000ENSB_12zip_iteratorINS8_IJNSD_26transform_input_iterator_tIbNSC_6detail35transform_pair_of_input_iterators_tIbNSB_10device_ptrIfEESN_NS7_8equal_toIfEEEENS7_10__not_fn_tINS7_10__identityEEEEENSB_17counting_iteratorIlNSB_11use_defaultESW_SW_EEEEEEEPS9_ySF_S9_S9_SS_EEvT0_T1_T2_T3_T4_T6_E12temp_storage+40];
	ld.shared.u64 	%rd380, [_ZZN3cub18CUB_300001_SM_10006detail6reduce28DeviceReduceSingleTileKernelINS2_10policy_hubIN4cuda3std3__45tupleIJblEEEyN6thrust24THRUST_300001_SM_1000_NS8cuda_cub9__find_if7functorIS9_EEE10Policy1000ENSB_12zip_iteratorINS8_IJNSD_26transform_input_iterator_tIbNSC_6detail35transform_pair_of_input_iterators_tIbNSB_10device_ptrIfEESN_NS7_8equal_toIfEEEENS7_10__not_fn_tINS7_10__identityEEEEENSB_17counting_iteratorIlNSB_11use_defaultESW_SW_EEEEEEEPS9_ySF_S9_S9_SS_EEvT0_T1_T2_T3_T4_T6_E12temp_storage+48];
	setp.eq.s16 	%p315, %rs355, 0;
	setp.eq.s16 	%p316, %rs356, 0;
	min.s64 	%rd381, %rd380, %rd379;
	selp.b16 	%rs357, %rs354, 1, %p316;
	selp.b16 	%rs358, %rs356, %rs357, %p315;
	and.b16  	%rs359, %rs358, 255;
	selp.b64 	%rd382, %rd379, %rd381, %p316;
	selp.b64 	%rd383, %rd380, %rd382, %p315;
	ld.shared.u8 	%rs360, [_ZZN3cub18CUB_300001_SM_10006detail6reduce28DeviceReduceSingleTileKernelINS2_10policy_hubIN4cuda3std3__45tupleIJblEEEyN6thrust24THRUST_300001_SM_1000_NS8cuda_cub9__find_if7functorIS9_EEE10Policy1000ENSB_12zip_iteratorINS8_IJNSD_26transform_input_iterator_tIbNSC_6detail35transform_pair_of_input_iterators_tIbNSB_10device_ptrIfEESN_NS7_8equal_toIfEEEENS7_10__not_fn_tINS7_10__identityEEEEENSB_17counting_iteratorIlNSB_11use_defaultESW_SW_EEEEEEEPS9_ySF_S9_S9_SS_EEvT0_T1_T2_T3_T4_T6_E12temp_storage+56];
	ld.shared.u64 	%rd384, [_ZZN3cub18CUB_300001_SM_10006detail6reduce28DeviceReduceSingleTileKernelINS2_10policy_hubIN4cuda3std3__45tupleIJblEEEyN6thrust24THRUST_300001_SM_1000_NS8cuda_cub9__find_if7functorIS9_EEE10Policy1000ENSB_12zip_iteratorINS8_IJNSD_26transform_input_iterator_tIbNSC_6detail35transform_pair_of_input_iterators_tIbNSB_10device_ptrIfEESN_NS7_8equal_toIfEEEENS7_10__not_fn_tINS7_10__identityEEEEENSB_17counting_iteratorIlNSB_11use_defaultESW_SW_EEEEEEEPS9_ySF_S9_S9_SS_EEvT0_T1_T2_T3_T4_T6_E12temp_storage+64];
	setp.eq.s16 	%p317, %rs359, 0;
	setp.eq.s16 	%p318, %rs360, 0;
	min.s64 	%rd385, %rd384, %rd383;
	selp.b16 	%rs361, %rs358, 1, %p318;
	selp.b16 	%rs362, %rs360, %rs361, %p317;
	and.b16  	%rs363, %rs362, 255;
	selp.b64 	%rd386, %rd383, %rd385, %p318;
	selp.b64 	%rd387, %rd384, %rd386, %p317;
	ld.shared.u8 	%rs364, [_ZZN3cub18CUB_300001_SM_10006detail6reduce28DeviceReduceSingleTileKernelINS2_10policy_hubIN4cuda3std3__45tupleIJblEEEyN6thrust24THRUST_300001_SM_1000_NS8cuda_cub9__find_if7functorIS9_EEE10Policy1000ENSB_12zip_iteratorINS8_IJNSD_26transform_input_iterator_tIbNSC_6detail35transform_pair_of_input_iterators_tIbNSB_10device_ptrIfEESN_NS7_8equal_toIfEEEENS7_10__not_fn_tINS7_10__identityEEEEENSB_17counting_iteratorIlNSB_11use_defaultESW_SW_EEEEEEEPS9_ySF_S9_S9_SS_EEvT0_T1_T2_T3_T4_T6_E12temp_storage+72];
	ld.shared.u64 	%rd388, [_ZZN3cub18CUB_300001_SM_10006detail6reduce28DeviceReduceSingleTileKernelINS2_10policy_hubIN4cuda3std3__45tupleIJblEEEyN6thrust24THRUST_300001_SM_1000_NS8cuda_cub9__find_if7functorIS9_EEE10Policy1000ENSB_12zip_iteratorINS8_IJNSD_26transform_input_iterator_tIbNSC_6detail35transform_pair_of_input_iterators_tIbNSB_10device_ptrIfEESN_NS7_8equal_toIfEEEENS7_10__not_fn_tINS7_10__identityEEEEENSB_17counting_iteratorIlNSB_11use_defaultESW_SW_EEEEEEEPS9_ySF_S9_S9_SS_EEvT0_T1_T2_T3_T4_T6_E12temp_storage+80];
	setp.eq.s16 	%p319, %rs363, 0;
	setp.eq.s16 	%p320, %rs364, 0;
	min.s64 	%rd389, %rd388, %rd387;
	selp.b16 	%rs365, %rs362, 1, %p320;
	selp.b16 	%rs366, %rs364, %rs365, %p319;
	and.b16  	%rs367, %rs366, 255;
	selp.b64 	%rd390, %rd387, %rd389, %p320;
	selp.b64 	%rd391, %rd388, %rd390, %p319;
	ld.shared.u8 	%rs368, [_ZZN3cub18CUB_300001_SM_10006detail6reduce28DeviceReduceSingleTileKernelINS2_10policy_hubIN4cuda3std3__45tupleIJblEEEyN6thrust24THRUST_300001_SM_1000_NS8cuda_cub9__find_if7functorIS9_EEE10Policy1000ENSB_12zip_iteratorINS8_IJNSD_26transform_input_iterator_tIbNSC_6detail35transform_pair_of_input_iterators_tIbNSB_10device_ptrIfEESN_NS7_8equal_toIfEEEENS7_10__not_fn_tINS7_10__identityEEEEENSB_17counting_iteratorIlNSB_11use_defaultESW_SW_EEEEEEEPS9_ySF_S9_S9_SS_EEvT0_T1_T2_T3_T4_T6_E12temp_storage+88];
	ld.shared.u64 	%rd392, [_ZZN3cub18CUB_300001_SM_10006detail6reduce28DeviceReduceSingleTileKernelINS2_10policy_hubIN4cuda3std3__45tupleIJblEEEyN6thrust24THRUST_300001_SM_1000_NS8cuda_cub9__find_if7functorIS9_EEE10Policy1000ENSB_12zip_iteratorINS8_IJNSD_26transform_input_iterator_tIbNSC_6detail35transform_pair_of_input_iterators_tIbNSB_10device_ptrIfEESN_NS7_8equal_toIfEEEENS7_10__not_fn_tINS7_10__identityEEEEENSB_17counting_iteratorIlNSB_11use_defaultESW_SW_EEEEEEEPS9_ySF_S9_S9_SS_EEvT0_T1_T2_T3_T4_T6_E12temp_storage+96];
	setp.eq.s16 	%p321, %rs367, 0;
	setp.eq.s16 	%p322, %rs368, 0;
	min.s64 	%rd393, %rd392, %rd391;
	selp.b16 	%rs369, %rs366, 1, %p322;
	selp.b16 	%rs370, %rs368, %rs369, %p321;
	and.b16  	%rs371, %rs370, 255;
	selp.b64 	%rd394, %rd391, %rd393, %p322;
	selp.b64 	%rd395, %rd392, %rd394, %p321;
	ld.shared.u8 	%rs372, [_ZZN3cub18CUB_300001_SM_10006detail6reduce28DeviceReduceSingleTileKernelINS2_10policy_hubIN4cuda3std3__45tupleIJblEEEyN6thrust24THRUST_300001_SM_1000_NS8cuda_cub9__find_if7functorIS9_EEE10Policy1000ENSB_12zip_iteratorINS8_IJNSD_26transform_input_iterator_tIbNSC_6detail35transform_pair_of_input_iterators_tIbNSB_10device_ptrIfEESN_NS7_8equal_toIfEEEENS7_10__not_fn_tINS7_10__identityEEEEENSB_17counting_iteratorIlNSB_11use_defaultESW_SW_EEEEEEEPS9_ySF_S9_S9_SS_EEvT0_T1_T2_T3_T4_T6_E12temp_storage+104];
	ld.shared.u64 	%rd396, [_ZZN3cub18CUB_300001_SM_10006detail6reduce28DeviceReduceSingleTileKernelINS2_10policy_hubIN4cuda3std3__45tupleIJblEEEyN6thrust24THRUST_300001_SM_1000_NS8cuda_cub9__find_if7functorIS9_EEE10Policy1000ENSB_12zip_iteratorINS8_IJNSD_26transform_input_iterator_tIbNSC_6detail35transform_pair_of_input_iterators_tIbNSB_10device_ptrIfEESN_NS7_8equal_toIfEEEENS7_10__not_fn_tINS7_10__identityEEEEENSB_17counting_iteratorIlNSB_11use_defaultESW_SW_EEEEEEEPS9_ySF_S9_S9_SS_EEvT0_T1_T2_T3_T4_T6_E12temp_storage+112];
	setp.eq.s16 	%p323, %rs371, 0;
	setp.eq.s16 	%p324, %rs372, 0;
	min.s64 	%rd397, %rd396, %rd395;
	selp.b16 	%rs373, %rs370, 1, %p324;
	selp.b16 	%rs374, %rs372, %rs373, %p323;
	and.b16  	%rs375, %rs374, 255;
	selp.b64 	%rd398, %rd395, %rd397, %p324;
	selp.b64 	%rd399, %rd396, %rd398, %p323;
	ld.shared.u8 	%rs376, [_ZZN3cub18CUB_300001_SM_10006detail6reduce28DeviceReduceSingleTileKernelINS2_10policy_hubIN4cuda3std3__45tupleIJblEEEyN6thrust24THRUST_300001_SM_1000_NS8cuda_cub9__find_if7functorIS9_EEE10Policy1000ENSB_12zip_iteratorINS8_IJNSD_26transform_input_iterator_tIbNSC_6detail35transform_pair_of_input_iterators_tIbNSB_10device_ptrIfEESN_NS7_8equal_toIfEEEENS7_10__not_fn_tINS7_10__identityEEEEENSB_17counting_iteratorIlNSB_11use_defaultESW_SW_EEEEEEEPS9_ySF_S9_S9_SS_EEvT0_T1_T2_T3_T4_T6_E12temp_storage+120];
	ld.shared.u64 	%rd400, [_ZZN3cub18CUB_300001_SM_10006detail6reduce28DeviceReduceSingleTileKernelINS2_10policy_hubIN4cuda3std3__45tupleIJblEEEyN6thrust24THRUST_300001_SM_1000_NS8cuda_cub9__find_if7functorIS9_EEE10Policy1000ENSB_12zip_iteratorINS8_IJNSD_26transform_input_iterator_tIbNSC_6detail35transform_pair_of_input_iterators_tIbNSB_10device_ptrIfEESN_NS7_8equal_toIfEEEENS7_10__not_fn_tINS7_10__identityEEEEENSB_17counting_iteratorIlNSB_11use_defaultESW_SW_EEEEEEEPS9_ySF_S9_S9_SS_EEvT0_T1_T2_T3_T4_T6_E12temp_storage+128];
	setp.eq.s16 	%p325, %rs375, 0;
	setp.eq.s16 	%p326, %rs376, 0;
	min.s64 	%rd401, %rd400, %rd399;
	selp.b16 	%rs377, %rs374, 1, %p326;
	selp.b16 	%rs391, %rs376, %rs377, %p325;
	selp.b64 	%rd402, %rd399, %rd401, %p326;
	selp.b64 	%rd415, %rd400, %rd402, %p325;
	bra.uni 	$L__BB8_124;
$L__BB8_43:
	// begin inline asm
	mov.u32 %r193, %laneid;
	// end inline asm
	and.b32  	%r214, %r2, 992;
	add.s32 	%r215, %r214, 32;
	setp.gt.u32 	%p237, %r215, %r1;
	not.b32 	%r216, %r214;
	add.s32 	%r217, %r1, %r216;
	selp.b32 	%r212, %r217, 31, %p237;
	cvt.u32.u16 	%r218, %rs391;
	and.b32  	%r195, %r218, 255;
	mov.b32 	%r211, 1;
	mov.b32 	%r213, -1;
	// begin inline asm
	shfl.sync.down.b32 %r194, %r195, %r211, %r212, %r213;
	// end inline asm
	// begin inline asm
	shfl.sync.down.b32 %r199, %r200, %r211, %r212, %r213;
	// end inline asm
	mov.b64 	{%r205, %r210}, %rd415;
	// begin inline asm
	shfl.sync.down.b32 %r204, %r205, %r211, %r212, %r213;
	// end inline asm
	// begin inline asm
	shfl.sync.down.b32 %r209, %r210, %r211, %r212, %r213;
	// end inline asm
	mov.b64 	%rd40, {%r204, %r209};
	cvt.u16.u32 	%rs31, %r194;
	setp.ge.s32 	%p238, %r193, %r212;
	@%p238 bra 	$L__BB8_47;
	and.b16  	%rs290, %rs391, 255;
	setp.eq.s16 	%p239, %rs290, 0;
	and.b16  	%rs291, %rs31, 255;
	setp.eq.s16 	%p240, %rs291, 0;
	or.pred  	%p241, %p239, %p240;
	@%p241 bra 	$L__BB8_46;
	min.s64 	%rd415, %rd40, %rd415;
	mov.b16 	%rs391, 1;
	bra.uni 	$L__BB8_47;
$L__BB8_46:
	setp.eq.s16 	%p242, %rs290, 0;
	selp.b16 	%rs391, %rs31, %rs391, %p242;
	selp.b64 	%rd415, %rd40, %rd415, %p242;
$L__BB8_47:
	cvt.u32.u16 	%r239, %rs391;
	and.b32  	%r220, %r239, 255;
	mov.b32 	%r236, 2;
	mov.b32 	%r238, -1;
	// begin inline asm
	shfl.sync.down.b32 %r219, %r220, %r236, %r212, %r238;
	// end inline asm
	// begin inline asm
	shfl.sync.down.b32 %r224, %r225, %r236, %r212, %r238;
	// end inline asm
	mov.b64 	{%r230, %r235}, %rd415;
	// begin inline asm
	shfl.sync.down.b32 %r229, %r230, %r236, %r212, %r238;
	// end inline asm
	// begin inline asm
	shfl.sync.down.b32 %r234, %r235, %r236, %r212, %r238;
	// end inline asm
	mov.b64 	%rd44, {%r229, %r234};
	cvt.u16.u32 	%rs34, %r219;
	add.s32 	%r240, %r193, 2;
	setp.gt.s32 	%p243, %r240, %r212;
	@%p243 bra 	$L__BB8_51;
	and.b16  	%rs294, %rs391, 255;
	setp.eq.s16 	%p244, %rs294, 0;
	and.b16  	%rs295, %rs34, 255;
	setp.eq.s16 	%p245, %rs295, 0;
	or.pred  	%p246, %p244, %p245;
	@%p246 bra 	$L__BB8_50;
	min.s64 	%rd415, %rd44, %rd415;
	mov.b16 	%rs391, 1;
	bra.uni 	$L__BB8_51;
$L__BB8_50:
	setp.eq.s16 	%p247, %rs294, 0;
	selp.b16 	%rs391, %rs34, %rs391, %p247;
	selp.b64 	%rd415, %rd44, %rd415, %p247;
$L__BB8_51:
	cvt.u32.u16 	%r261, %rs391;
	and.b32  	%r242, %r261, 255;
	mov.b32 	%r258, 4;
	mov.b32 	%r260, -1;
	// begin inline asm
	shfl.sync.down.b32 %r241, %r242, %r258, %r212, %r260;
	// end inline asm
	// begin inline asm
	shfl.sync.down.b32 %r246, %r247, %r258, %r212, %r260;
	// end inline asm
	mov.b64 	{%r252, %r257}, %rd415;
	// begin inline asm
	shfl.sync.down.b32 %r251, %r252, %r258, %r212, %r260;
	// end inline asm
	// begin inline asm
	shfl.sync.down.b32 %r256, %r257, %r258, %r212, %r260;
	// end inline asm
	mov.b64 	%rd48, {%r251, %r256};
	cvt.u16.u32 	%rs37, %r241;
	add.s32 	%r262, %r193, 4;
	setp.gt.s32 	%p248, %r262, %r212;
	@%p248 bra 	$L__BB8_55;
	and.b16  	%rs298, %rs391, 255;
	setp.eq.s16 	%p249, %rs298, 0;
	and.b16  	%rs299, %rs37, 255;
	setp.eq.s16 	%p250, %rs299, 0;
	or.pred  	%p251, %p249, %p250;
	@%p251 bra 	$L__BB8_54;
	min.s64 	%rd415, %rd48, %rd415;
	mov.b16 	%rs391, 1;
	bra.uni 	$L__BB8_55;
$L__BB8_54:
	setp.eq.s16 	%p252, %rs298, 0;
	selp.b16 	%rs391, %rs37, %rs391, %p252;
	selp.b64 	%rd415, %rd48, %rd415, %p252;
$L__BB8_55:
	cvt.u32.u16 	%r283, %rs391;
	and.b32  	%r264, %r283, 255;
	mov.b32 	%r280, 8;
	mov.b32 	%r282, -1;
	// begin inline asm
	shfl.sync.down.b32 %r263, %r264, %r280, %r212, %r282;
	// end inline asm
	// begin inline asm
	shfl.sync.down.b32 %r268, %r269, %r280, %r212, %r282;
	// end inline asm
	mov.b64 	{%r274, %r279}, %rd415;
	// begin inline asm
	shfl.sync.down.b32 %r273, %r274, %r280, %r212, %r282;
	// end inline asm
	// begin inline asm
	shfl.sync.down.b32 %r278, %r279, %r280, %r212, %r282;
	// end inline asm
	mov.b64 	%rd52, {%r273, %r278};
	cvt.u16.u32 	%rs40, %r263;
	add.s32 	%r284, %r193, 8;
	setp.gt.s32 	%p253, %r284, %r212;
	@%p253 bra 	$L__BB8_59;
	and.b16  	%rs302, %rs391, 255;
	setp.eq.s16 	%p254, %rs302, 0;
	and.b16  	%rs303, %rs40, 255;
	setp.eq.s16 	%p255, %rs303, 0;
	or.pred  	%p256, %p254, %p255;
	@%p256 bra 	$L__BB8_58;
	min.s64 	%rd415, %rd52, %rd415;
	mov.b16 	%rs391, 1;
	bra.uni 	$L__BB8_59;
$L__BB8_58:
	setp.eq.s16 	%p257, %rs302, 0;
	selp.b16 	%rs391, %rs40, %rs391, %p257;
	selp.b64 	%rd415, %rd52, %rd415, %p257;
$L__BB8_59:
	cvt.u32.u16 	%r305, %rs391;
	and.b32  	%r286, %r305, 255;
	mov.b32 	%r302, 16;
	mov.b32 	%r304, -1;
	// begin inline asm
	shfl.sync.down.b32 %r285, %r286, %r302, %r212, %r304;
	// end inline asm
	// begin inline asm
	shfl.sync.down.b32 %r290, %r291, %r302, %r212, %r304;
	// end inline asm
	mov.b64 	{%r296, %r301}, %rd415;
	// begin inline asm
	shfl.sync.down.b32 %r295, %r296, %r302, %r212, %r304;
	// end inline asm
	// begin inline asm
	shfl.sync.down.b32 %r300, %r301, %r302, %r212, %r304;
	// end inline asm
	mov.b64 	%rd56, {%r295, %r300};
	cvt.u16.u32 	%rs43, %r285;
	add.s32 	%r306, %r193, 16;
	setp.gt.s32 	%p258, %r306, %r212;
	@%p258 bra 	$L__BB8_63;
	and.b16  	%rs306, %rs391, 255;
	setp.eq.s16 	%p259, %rs306, 0;
	and.b16  	%rs307, %rs43, 255;
	setp.eq.s16 	%p260, %rs307, 0;
	or.pred  	%p261, %p259, %p260;
	@%p261 bra 	$L__BB8_62;
	min.s64 	%rd415, %rd56, %rd415;
	mov.b16 	%rs391, 1;
	bra.uni 	$L__BB8_63;
$L__BB8_62:
	setp.eq.s16 	%p262, %rs306, 0;
	selp.b16 	%rs391, %rs43, %rs391, %p262;
	selp.b64 	%rd415, %rd56, %rd415, %p262;
$L__BB8_63:
	setp.ne.s32 	%p263, %r193, 0;
	@%p263 bra 	$L__BB8_65;
	shr.u32 	%r307, %r2, 1;
	and.b32  	%r308, %r307, 496;
	mov.u32 	%r309, _ZZN3cub18CUB_300001_SM_10006detail6reduce28DeviceReduceSingleTileKernelINS2_10policy_hubIN4cuda3std3__45tupleIJblEEEyN6thrust24THRUST_300001_SM_1000_NS8cuda_cub9__find_if7functorIS9_EEE10Policy1000ENSB_12zip_iteratorINS8_IJNSD_26transform_input_iterator_tIbNSC_6detail35transform_pair_of_input_iterators_tIbNSB_10device_ptrIfEESN_NS7_8equal_toIfEEEENS7_10__not_fn_tINS7_10__identityEEEEENSB_17counting_iteratorIlNSB_11use_defaultESW_SW_EEEEEEEPS9_ySF_S9_S9_SS_EEvT0_T1_T2_T3_T4_T6_E12temp_storage;
	add.s32 	%r310, %r309, %r308;
	st.shared.u8 	[%r310+8], %rs391;
	st.shared.u64 	[%r310+16], %rd415;
$L__BB8_65:
	bar.sync 	0;
	setp.ne.s32 	%p264, %r2, 0;
	@%p264 bra 	$L__BB8_124;
	setp.lt.u64 	%p265, %rd124, 33;
	@%p265 bra 	$L__BB8_68;
	ld.shared.u8 	%rs310, [_ZZN3cub18CUB_300001_SM_10006detail6reduce28DeviceReduceSingleTileKernelINS2_10policy_hubIN4cuda3std3__45tupleIJblEEEyN6thrust24THRUST_300001_SM_1000_NS8cuda_cub9__find_if7functorIS9_EEE10Policy1000ENSB_12zip_iteratorINS8_IJNSD_26transform_input_iterator_tIbNSC_6detail35transform_pair_of_input_iterators_tIbNSB_10device_ptrIfEESN_NS7_8equal_toIfEEEENS7_10__not_fn_tINS7_10__identityEEEEENSB_17counting_iteratorIlNSB_11use_defaultESW_SW_EEEEEEEPS9_ySF_S9_S9_SS_EEvT0_T1_T2_T3_T4_T6_E12temp_storage+24];
	ld.shared.u64 	%rd355, [_ZZN3cub18CUB_300001_SM_10006detail6reduce28DeviceReduceSingleTileKernelINS2_10policy_hubIN4cuda3std3__45tupleIJblEEEyN6thrust24THRUST_300001_SM_1000_NS8cuda_cub9__find_if7functorIS9_EEE10Policy1000ENSB_12zip_iteratorINS8_IJNSD_26transform_input_iterator_tIbNSC_6detail35transform_pair_of_input_iterators_tIbNSB_10device_ptrIfEESN_NS7_8equal_toIfEEEENS7_10__not_fn_tINS7_10__identityEEEEENSB_17counting_iteratorIlNSB_11use_defaultESW_SW_EEEEEEEPS9_ySF_S9_S9_SS_EEvT0_T1_T2_T3_T4_T6_E12temp_storage+32];
	and.b16  	%rs311, %rs391, 255;
	setp.eq.s16 	%p266, %rs311, 0;
	setp.eq.s16 	%p267, %rs310, 0;
	min.s64 	%rd356, %rd355, %rd415;
	selp.b16 	%rs312, %rs391, 1, %p267;
	selp.b16 	%rs391, %rs310, %rs312, %p266;
	selp.b64 	%rd357, %rd415, %rd356, %p267;
	selp.b64 	%rd415, %rd355, %rd357, %p266;
$L__BB8_68:
	setp.lt.u64 	%p268, %rd124, 65;
	@%p268 bra 	$L__BB8_70;
	ld.shared.u8 	%rs313, [_ZZN3cub18CUB_300001_SM_10006detail6reduce28DeviceReduceSingleTileKernelINS2_10policy_hubIN4cuda3std3__45tupleIJblEEEyN6thrust24THRUST_300001_SM_1000_NS8cuda_cub9__find_if7functorIS9_EEE10Policy1000ENSB_12zip_iteratorINS8_IJNSD_26transform_input_iterator_tIbNSC_6detail35transform_pair_of_input_iterators_tIbNSB_10device_ptrIfEESN_NS7_8equal_toIfEEEENS7_10__not_fn_tINS7_10__identityEEEEENSB_17counting_iteratorIlNSB_11use_defaultESW_SW_EEEEEEEPS9_ySF_S9_S9_SS_EEvT0_T1_T2_T3_T4_T6_E12temp_storage+40];
	ld.shared.u64 	%rd358, [_ZZN3cub18CUB_300001_SM_10006detail6reduce28DeviceReduceSingleTileKernelINS2_10policy_hubIN4cuda3std3__45tupleIJblEEEyN6thrust24THRUST_300001_SM_1000_NS8cuda_cub9__find_if7functorIS9_EEE10Policy1000ENSB_12zip_iteratorINS8_IJNSD_26transform_input_iterator_tIbNSC_6detail35transform_pair_of_input_iterators_tIbNSB_10device_ptrIfEESN_NS7_8equal_toIfEEEENS7_10__not_fn_tINS7_10__identityEEEEENSB_17counting_iteratorIlNSB_11use_defaultESW_SW_EEEEEEEPS9_ySF_S9_S9_SS_EEvT0_T1_T2_T3_T4_T6_E12temp_storage+48];
	and.b16  	%rs314, %rs391, 255;
	setp.eq.s16 	%p269, %rs314, 0;
	setp.eq.s16 	%p270, %rs313, 0;
	min.s64 	%rd359, %rd358, %rd415;
	selp.b16 	%rs315, %rs391, 1, %p270;
	selp.b16 	%rs391, %rs313, %rs315, %p269;
	selp.b64 	%rd360, %rd415, %rd359, %p270;
	selp.b64 	%rd415, %rd358, %rd360, %p269;
$L__BB8_70:
	setp.lt.u64 	%p271, %rd124, 97;
	@%p271 bra 	$L__BB8_72;
	ld.shared.u8 	%rs316, [_ZZN3cub18CUB_300001_SM_10006detail6reduce28DeviceReduceSingleTileKernelINS2_10policy_hubIN4cuda3std3__45tupleIJblEEEyN6thrust24THRUST_300001_SM_1000_NS8cuda_cub9__find_if7functorIS9_EEE10Policy1000ENSB_12zip_iteratorINS8_IJNSD_26transform_input_iterator_tIbNSC_6detail35transform_pair_of_input_iterators_tIbNSB_10device_ptrIfEESN_NS7_8equal_toIfEEEENS7_10__not_fn_tINS7_10__identityEEEEENSB_17counting_iteratorIlNSB_11use_defaultESW_SW_EEEEEEEPS9_ySF_S9_S9_SS_EEvT0_T1_T2_T3_T4_T6_E12temp_storage+56];
	ld.shared.u64 	%rd361, [_ZZN3cub18CUB_300001_SM_10006detail6reduce28DeviceReduceSingleTileKernelINS2_10policy_hubIN4cuda3std3__45tupleIJblEEEyN6thrust24THRUST_300001_SM_1000_NS8cuda_cub9__find_if7functorIS9_EEE10Policy1000ENSB_12zip_iteratorINS8_IJNSD_26transform_input_iterator_tIbNSC_6detail35transform_pair_of_input_iterators_tIbNSB_10device_ptrIfEESN_NS7_8equal_toIfEEEENS7_10__not_fn_tINS7_10__identityEEEEENSB_17counting_iteratorIlNSB_11use_defaultESW_SW_EEEEEEEPS9_ySF_S9_S9_SS_EEvT0_T1_T2_T3_T4_T6_E12temp_storage+64];
	and.b16  	%rs317, %rs391, 255;
	setp.eq.s16 	%p272, %rs317, 0;
	setp.eq.s16 	%p273, %rs316, 0;
	min.s64 	%rd362, %rd361, %rd415;
	selp.b16 	%rs318, %rs391, 1, %p273;
	selp.b16 	%rs391, %rs316, %rs318, %p272;
	selp.b64 	%rd363, %rd415, %rd362, %p273;
	selp.b64 	%rd415, %rd361, %rd363, %p272;
$L__BB8_72:
	setp.lt.u64 	%p274, %rd124, 129;
	@%p274 bra 	$L__BB8_74;
	ld.shared.u8 	%rs319, [_ZZN3cub18CUB_300001_SM_10006detail6reduce28DeviceReduceSingleTileKernelINS2_10policy_hubIN4cuda3std3__45tupleIJblEEEyN6thrust24THRUST_300001_SM_1000_NS8cuda_cub9__find_if7functorIS9_EEE10Policy1000ENSB_12zip_iteratorINS8_IJNSD_26transform_input_iterator_tIbNSC_6detail35transform_pair_of_input_iterators_tIbNSB_10device_ptrIfEESN_NS7_8equal_toIfEEEENS7_10__not_fn_tINS7_10__identityEEEEENSB_17counting_iteratorIlNSB_11use_defaultESW_SW_EEEEEEEPS9_ySF_S9_S9_SS_EEvT0_T1_T2_T3_T4_T6_E12temp_storage+72];
	ld.shared.u64 	%rd364, [_ZZN3cub18CUB_300001_SM_10006detail6reduce28DeviceReduceSingleTileKernelINS2_10policy_hubIN4cuda3std3__45tupleIJblEEEyN6thrust24THRUST_300001_SM_1000_NS8cuda_cub9__find_if7functorIS9_EEE10Policy1000ENSB_12zip_iteratorINS8_IJNSD_26transform_input_iterator_tIbNSC_6detail35transform_pair_of_input_iterators_tIbNSB_10device_ptrIfEESN_NS7_8equal_toIfEEEENS7_10__not_fn_tINS7_10__identityEEEEENSB_17counting_iteratorIlNSB_11use_defaultESW_SW_EEEEEEEPS9_ySF_S9_S9_SS_EEvT0_T1_T2_T3_T4_T6_E12temp_storage+80];
	and.b16  	%rs320, %rs391, 255;
	setp.eq.s16 	%p275, %rs320, 0;
	setp.eq.s16 	%p276, %rs319, 0;
	min.s64 	%rd365, %rd364, %rd415;
	selp.b16 	%rs321, %rs391, 1, %p276;
	selp.b16 	%rs391, %rs319, %rs321, %p275;
	selp.b64 	%rd366, %rd415, %rd365, %p276;
	selp.b64 	%rd415, %rd364, %rd366, %p275;
$L__BB8_74:
	setp.lt.u64 	%p277, %rd124, 161;
	@%p277 bra 	$L__BB8_76;
	ld.shared.u8 	%rs322, [_ZZN3cub18CUB_300001_SM_10006detail6reduce28DeviceReduceSingleTileKernelINS2_10policy_hubIN4cuda3std3__45tupleIJblEEEyN6thrust24THRUST_300001_SM_1000_NS8cuda_cub9__find_if7functorIS9_EEE10Policy1000ENSB_12zip_iteratorINS8_IJNSD_26transform_input_iterator_tIbNSC_6detail35transform_pair_of_input_iterators_tIbNSB_10device_ptrIfEESN_NS7_8equal_toIfEEEENS7_10__not_fn_tINS7_10__identityEEEEENSB_17counting_iteratorIlNSB_11use_defaultESW_SW_EEEEEEEPS9_ySF_S9_S9_SS_EEvT0_T1_T2_T3_T4_T6_E12temp_storage+88];
	ld.shared.u64 	%rd367, [_ZZN3cub18CUB_300001_SM_10006detail6reduce28DeviceReduceSingleTileKernelINS2_10policy_hubIN4cuda3std3__45tupleIJblEEEyN6thrust24THRUST_300001_SM_1000_NS8cuda_cub9__find_if7functorIS9_EEE10Policy1000ENSB_12zip_iteratorINS8_IJNSD_26transform_input_iterator_tIbNSC_6detail35transform_pair_of_input_iterators_tIbNSB_10device_ptrIfEESN_NS7_8equal_toIfEEEENS7_10__not_fn_tINS7_10__identityEEEEENSB_17counting_iteratorIlNSB_11use_defaultESW_SW_EEEEEEEPS9_ySF_S9_S9_SS_EEvT0_T1_T2_T3_T4_T6_E12temp_storage+96];
	and.b16  	%rs323, %rs391, 255;
	setp.eq.s16 	%p278, %rs323, 0;
	setp.eq.s16 	%p279, %rs322, 0;
	min.s64 	%rd368, %rd367, %rd415;
	selp.b16 	%rs324, %rs391, 1, %p279;
	selp.b16 	%rs391, %rs322, %rs324, %p278;
	selp.b64 	%rd369, %rd415, %rd368, %p279;
	selp.b64 	%rd415, %rd367, %rd369, %p278;
$L__BB8_76:
	setp.lt.u64 	%p280, %rd124, 193;
	@%p280 bra 	$L__BB8_78;
	ld.shared.u8 	%rs325, [_ZZN3cub18CUB_300001_SM_10006detail6reduce28DeviceReduceSingleTileKernelINS2_10policy_hubIN4cuda3std3__45tupleIJblEEEyN6thrust24THRUST_300001_SM_1000_NS8cuda_cub9__find_if7functorIS9_EEE10Policy1000ENSB_12zip_iteratorINS8_IJNSD_26transform_input_iterator_tIbNSC_6detail35transform_pair_of_input_iterators_tIbNSB_10device_ptrIfEESN_NS7_8equal_toIfEEEENS7_10__not_fn_tINS7_10__identityEEEEENSB_17counting_iteratorIlNSB_11use_defaultESW_SW_EEEEEEEPS9_ySF_S9_S9_SS_EEvT0_T1_T2_T3_T4_T6_E12temp_storage+104];
	ld.shared.u64 	%rd370, [_ZZN3cub18CUB_300001_SM_10006detail6reduce28DeviceReduceSingleTileKernelINS2_10policy_hubIN4cuda3std3__45tupleIJblEEEyN6thrust24THRUST_300001_SM_1000_NS8cuda_cub9__find_if7functorIS9_EEE10Policy1000ENSB_12zip_iteratorINS8_IJNSD_26transform_input_iterator_tIbNSC_6detail35transform_pair_of_input_iterators_tIbNSB_10device_ptrIfEESN_NS7_8equal_toIfEEEENS7_10__not_fn_tINS7_10__identityEEEEENSB_17counting_iteratorIlNSB_11use_defaultESW_SW_EEEEEEEPS9_ySF_S9_S9_SS_EEvT0_T1_T2_T3_T4_T6_E12temp_storage+112];
	and.b16  	%rs326, %rs391, 255;
	setp.eq.s16 	%p281, %rs326, 0;
	setp.eq.s16 	%p282, %rs325, 0;
	min.s64 	%rd371, %rd370, %rd415;
	selp.b16 	%rs327, %rs391, 1, %p282;
	selp.b16 	%rs391, %rs325, %rs327, %p281;
	selp.b64 	%rd372, %rd415, %rd371, %p282;
	selp.b64 	%rd415, %rd370, %rd372, %p281;
$L__BB8_78:
	setp.lt.u64 	%p283, %rd124, 225;
	@%p283 bra 	$L__BB8_124;
	ld.shared.u8 	%rs328, [_ZZN3cub18CUB_300001_SM_10006detail6reduce28DeviceReduceSingleTileKernelINS2_10policy_hubIN4cuda3std3__45tupleIJblEEEyN6thrust24THRUST_300001_SM_1000_NS8cuda_cub9__find_if7functorIS9_EEE10Policy1000ENSB_12zip_iteratorINS8_IJNSD_26transform_input_iterator_tIbNSC_6detail35transform_pair_of_input_iterators_tIbNSB_10device_ptrIfEESN_NS7_8equal_toIfEEEENS7_10__not_fn_tINS7_10__identityEEEEENSB_17counting_iteratorIlNSB_11use_defaultESW_SW_EEEEEEEPS9_ySF_S9_S9_SS_EEvT0_T1_T2_T3_T4_T6_E12temp_storage+120];
	ld.shared.u64 	%rd373, [_ZZN3cub18CUB_300001_SM_10006detail6reduce28DeviceReduceSingleTileKernelINS2_10policy_hubIN4cuda3std3__45tupleIJblEEEyN6thrust24THRUST_300001_SM_1000_NS8cuda_cub9__find_if7functorIS9_EEE10Policy1000ENSB_12zip_iteratorINS8_IJNSD_26transform_input_iterator_tIbNSC_6detail35transform_pair_of_input_iterators_tIbNSB_10device_ptrIfEESN_NS7_8equal_toIfEEEENS7_10__not_fn_tINS7_10__identityEEEEENSB_17counting_iteratorIlNSB_11use_defaultESW_SW_EEEEEEEPS9_ySF_S9_S9_SS_EEvT0_T1_T2_T3_T4_T6_E12temp_storage+128];
	and.b16  	%rs329, %rs391, 255;
	setp.eq.s16 	%p284, %rs329, 0;
	setp.eq.s16 	%p285, %rs328, 0;
	min.s64 	%rd374, %rd373, %rd415;
	selp.b16 	%rs330, %rs391, 1, %p285;
	selp.b16 	%rs391, %rs328, %rs330, %p284;
	selp.b64 	%rd375, %rd415, %rd374, %p285;
	selp.b64 	%rd415, %rd373, %rd375, %p284;
	bra.uni 	$L__BB8_124;
$L__BB8_80:
	mov.u32 	%r21, %tid.x;
	cvt.u64.u32 	%rd73, %r21;
	mul.wide.u32 	%rd128, %r21, 4;
	add.s64 	%rd74, %rd2, %rd128;
	add.s64 	%rd75, %rd3, %rd128;
	ld.global.f32 	%f9, [%rd74];
	ld.global.f32 	%f10, [%rd75];
	setp.eq.f32 	%p3, %f9, %f10;
	add.s32 	%r56, %r21, 256;
	cvt.u64.u32 	%rd129, %r56;
	ld.global.f32 	%f11, [%rd74+1024];
	ld.global.f32 	%f13, [%rd75+1024];
	setp.eq.f32 	%p4, %f11, %f13;
	add.s32 	%r57, %r21, 512;
	cvt.u64.u32 	%rd130, %r57;
	add.s64 	%rd131, %rd123, %rd130;
	ld.global.f32 	%f15, [%rd74+2048];
	ld.global.f32 	%f16, [%rd75+2048];
	setp.eq.f32 	%p5, %f15, %f16;
	add.s64 	%rd132, %rd131, 256;
	ld.global.f32 	%f17, [%rd74+3072];
	ld.global.f32 	%f18, [%rd75+3072];
	setp.neu.f32 	%p7, %f17, %f18;
	and.pred  	%p9, %p3, %p4;
	selp.b64 	%rd133, %rd129, %rd73, %p3;
	add.s64 	%rd134, %rd123, %rd133;
	min.s64 	%rd135, %rd131, %rd134;
	and.pred  	%p10, %p9, %p5;
	selp.b64 	%rd136, %rd134, %rd135, %p5;
	selp.b64 	%rd137, %rd131, %rd136, %p9;
	min.s64 	%rd138, %rd132, %rd137;
	not.pred 	%p11, %p10;
	or.pred  	%p12, %p11, %p7;
	selp.u16 	%rs391, 1, 0, %p12;
	selp.b64 	%rd139, %rd138, %rd137, %p7;
	selp.b64 	%rd415, %rd132, %rd139, %p10;
	add.s64 	%rd77, %rd124, -1024;
	setp.lt.u64 	%p13, %rd77, 1024;
	mov.b64 	%rd435, 1024;
	@%p13 bra 	$L__BB8_88;
	mov.b64 	%rd435, 1024;
$L__BB8_82:
	add.s64 	%rd141, %rd435, %rd73;
	shl.b64 	%rd142, %rd435, 2;
	add.s64 	%rd143, %rd74, %rd142;
	add.s64 	%rd144, %rd75, %rd142;
	add.s64 	%rd80, %rd141, %rd123;
	ld.global.f32 	%f1, [%rd143];
	ld.global.f32 	%f2, [%rd144];
	ld.global.f32 	%f3, [%rd143+1024];
	ld.global.f32 	%f4, [%rd144+1024];
	ld.global.f32 	%f5, [%rd143+2048];
	ld.global.f32 	%f6, [%rd144+2048];
	ld.global.f32 	%f7, [%rd143+3072];
	ld.global.f32 	%f8, [%rd144+3072];
	and.b16  	%rs111, %rs391, 255;
	setp.eq.s16 	%p14, %rs111, 0;
	@%p14 bra 	$L__BB8_85;
	setp.eq.f32 	%p15, %f1, %f2;
	@%p15 bra 	$L__BB8_86;
	min.s64 	%rd415, %rd80, %rd415;
	mov.b16 	%rs391, 1;
	bra.uni 	$L__BB8_86;
$L__BB8_85:
	setp.neu.f32 	%p16, %f1, %f2;
	selp.u16 	%rs391, 1, 0, %p16;
	mov.u64 	%rd415, %rd80;
$L__BB8_86:
	add.s64 	%rd145, %rd80, 256;
	add.s64 	%rd146, %rd80, 512;
	add.s64 	%rd147, %rd80, 768;
	setp.neu.f32 	%p17, %f7, %f8;
	setp.neu.f32 	%p18, %f5, %f6;
	setp.neu.f32 	%p19, %f3, %f4;
	and.b16  	%rs113, %rs391, 255;
	setp.eq.s16 	%p20, %rs113, 0;
	min.s64 	%rd148, %rd145, %rd415;
	selp.b16 	%rs114, 1, %rs391, %p19;
	selp.u16 	%rs115, 1, 0, %p19;
	selp.b16 	%rs116, %rs115, %rs114, %p20;
	and.b16  	%rs117, %rs116, 255;
	selp.b64 	%rd149, %rd148, %rd415, %p19;
	selp.b64 	%rd150, %rd145, %rd149, %p20;
	setp.eq.s16 	%p21, %rs117, 0;
	min.s64 	%rd151, %rd146, %rd150;
	selp.b16 	%rs118, 1, %rs116, %p18;
	selp.u16 	%rs119, 1, 0, %p18;
	selp.b16 	%rs120, %rs119, %rs118, %p21;
	and.b16  	%rs121, %rs120, 255;
	selp.b64 	%rd152, %rd151, %rd150, %p18;
	selp.b64 	%rd153, %rd146, %rd152, %p21;
	setp.eq.s16 	%p22, %rs121, 0;
	min.s64 	%rd154, %rd147, %rd153;
	selp.b16 	%rs122, 1, %rs120, %p17;
	selp.u16 	%rs123, 1, 0, %p17;
	selp.b16 	%rs391, %rs123, %rs122, %p22;
	selp.b64 	%rd155, %rd154, %rd153, %p17;
	selp.b64 	%rd415, %rd147, %rd155, %p22;
	sub.s64 	%rd156, %rd124, %rd435;
	setp.lt.u64 	%p23, %rd156, 1024;
	@%p23 bra 	$L__BB8_100;
	add.s64 	%rd435, %rd435, 1024;
	setp.le.u64 	%p24, %rd435, %rd77;
	@%p24 bra 	$L__BB8_82;
$L__BB8_88:
	setp.le.u64 	%p25, %rd124, %rd435;
	cvt.u32.u64 	%r58, %rd435;
	cvt.u32.u64 	%r59, %rd124;
	sub.s32 	%r60, %r59, %r58;
	setp.ge.s32 	%p26, %r21, %r60;
	or.pred  	%p27, %p25, %p26;
	@%p27 bra 	$L__BB8_100;
	not.b32 	%r63, %r21;
	add.s32 	%r64, %r63, %r59;
	sub.s32 	%r22, %r64, %r58;
	shr.u32 	%r66, %r22, 8;
	add.s32 	%r23, %r66, 1;
	and.b32  	%r24, %r23, 7;
	setp.lt.u32 	%p28, %r22, 1792;
	mov.u32 	%r431, %r21;
	@%p28 bra 	$L__BB8_92;
	and.b32  	%r67, %r23, 33554424;
	neg.s32 	%r429, %r67;
	mov.u32 	%r431, %r21;
$L__BB8_91:
	.pragma "nounroll";
	cvt.u64.u32 	%rd158, %r431;
	add.s64 	%rd159, %rd435, %rd158;
	shl.b64 	%rd160, %rd159, 2;
	add.s64 	%rd161, %rd2, %rd160;
	add.s64 	%rd162, %rd3, %rd160;
	add.s64 	%rd163, %rd159, %rd123;
	ld.global.f32 	%f19, [%rd161];
	ld.global.f32 	%f20, [%rd162];
	setp.neu.f32 	%p29, %f19, %f20;
	selp.u16 	%rs125, 1, 0, %p29;
	and.b16  	%rs126, %rs391, 255;
	setp.ne.s16 	%p31, %rs126, 0;
	and.pred  	%p32, %p31, %p29;
	min.s64 	%rd164, %rd163, %rd415;
	setp.eq.s16 	%p33, %rs126, 0;
	selp.b16 	%rs127, %rs125, %rs391, %p33;
	selp.b64 	%rd165, %rd163, %rd415, %p33;
	selp.b16 	%rs128, 1, %rs127, %p32;
	and.b16  	%rs129, %rs128, 255;
	selp.b64 	%rd166, %rd164, %rd165, %p32;
	add.s64 	%rd167, %rd163, 256;
	ld.global.f32 	%f21, [%rd161+1024];
	ld.global.f32 	%f22, [%rd162+1024];
	setp.neu.f32 	%p34, %f21, %f22;
	selp.u16 	%rs130, 1, 0, %p34;
	setp.ne.s16 	%p36, %rs129, 0;
	and.pred  	%p37, %p36, %p34;
	min.s64 	%rd168, %rd167, %rd166;
	setp.eq.s16 	%p38, %rs129, 0;
	selp.b16 	%rs131, %rs130, %rs128, %p38;
	selp.b64 	%rd169, %rd167, %rd166, %p38;
	selp.b16 	%rs132, 1, %rs131, %p37;
	and.b16  	%rs133, %rs132, 255;
	selp.b64 	%rd170, %rd168, %rd169, %p37;
	add.s64 	%rd171, %rd163, 512;
	ld.global.f32 	%f23, [%rd161+2048];
	ld.global.f32 	%f24, [%rd162+2048];
	setp.neu.f32 	%p39, %f23, %f24;
	selp.u16 	%rs134, 1, 0, %p39;
	setp.ne.s16 	%p41, %rs133, 0;
	and.pred  	%p42, %p41, %p39;
	min.s64 	%rd172, %rd171, %rd170;
	setp.eq.s16 	%p43, %rs133, 0;
	selp.b16 	%rs135, %rs134, %rs132, %p43;
	selp.b64 	%rd173, %rd171, %rd170, %p43;
	selp.b16 	%rs136, 1, %rs135, %p42;
	and.b16  	%rs137, %rs136, 255;
	selp.b64 	%rd174, %rd172, %rd173, %p42;
	add.s64 	%rd175, %rd163, 768;
	ld.global.f32 	%f25, [%rd161+3072];
	ld.global.f32 	%f26, [%rd162+3072];
	setp.neu.f32 	%p44, %f25, %f26;
	selp.u16 	%rs138, 1, 0, %p44;
	setp.ne.s16 	%p46, %rs137, 0;
	and.pred  	%p47, %p46, %p44;
	min.s64 	%rd176, %rd175, %rd174;
	setp.eq.s16 	%p48, %rs137, 0;
	selp.b16 	%rs139, %rs138, %rs136, %p48;
	selp.b64 	%rd177, %rd175, %rd174, %p48;
	selp.b16 	%rs140, 1, %rs139, %p47;
	and.b16  	%rs141, %rs140, 255;
	selp.b64 	%rd178, %rd176, %rd177, %p47;
	add.s64 	%rd179, %rd163, 1024;
	ld.global.f32 	%f27, [%rd161+4096];
	ld.global.f32 	%f28, [%rd162+4096];
	setp.neu.f32 	%p49, %f27, %f28;
	selp.u16 	%rs142, 1, 0, %p49;
	setp.ne.s16 	%p51, %rs141, 0;
	and.pred  	%p52, %p51, %p49;
	min.s64 	%rd180, %rd179, %rd178;
	setp.eq.s16 	%p53, %rs141, 0;
	selp.b16 	%rs143, %rs142, %rs140, %p53;
	selp.b64 	%rd181, %rd179, %rd178, %p53;
	selp.b16 	%rs144, 1, %rs143, %p52;
	and.b16  	%rs145, %rs144, 255;
	selp.b64 	%rd182, %rd180, %rd181, %p52;
	add.s64 	%rd183, %rd163, 1280;
	ld.global.f32 	%f29, [%rd161+5120];
	ld.global.f32 	%f30, [%rd162+5120];
	setp.neu.f32 	%p54, %f29, %f30;
	selp.u16 	%rs146, 1, 0, %p54;
	setp.ne.s16 	%p56, %rs145, 0;
	and.pred  	%p57, %p56, %p54;
	min.s64 	%rd184, %rd183, %rd182;
	setp.eq.s16 	%p58, %rs145, 0;
	selp.b16 	%rs147, %rs146, %rs144, %p58;
	selp.b64 	%rd185, %rd183, %rd182, %p58;
	selp.b16 	%rs148, 1, %rs147, %p57;
	and.b16  	%rs149, %rs148, 255;
	selp.b64 	%rd186, %rd184, %rd185, %p57;
	add.s64 	%rd187, %rd163, 1536;
	ld.global.f32 	%f31, [%rd161+6144];
	ld.global.f32 	%f32, [%rd162+6144];
	setp.neu.f32 	%p59, %f31, %f32;
	selp.u16 	%rs150, 1, 0, %p59;
	setp.ne.s16 	%p61, %rs149, 0;
	and.pred  	%p62, %p61, %p59;
	min.s64 	%rd188, %rd187, %rd186;
	setp.eq.s16 	%p63, %rs149, 0;
	selp.b16 	%rs151, %rs150, %rs148, %p63;
	selp.b64 	%rd189, %rd187, %rd186, %p63;
	selp.b16 	%rs152, 1, %rs151, %p62;
	and.b16  	%rs153, %rs152, 255;
	selp.b64 	%rd190, %rd188, %rd189, %p62;
	add.s64 	%rd191, %rd163, 1792;
	ld.global.f32 	%f33, [%rd161+7168];
	ld.global.f32 	%f34, [%rd162+7168];
	setp.neu.f32 	%p64, %f33, %f34;
	selp.u16 	%rs154, 1, 0, %p64;
	setp.ne.s16 	%p66, %rs153, 0;
	and.pred  	%p67, %p66, %p64;
	min.s64 	%rd192, %rd191, %rd190;
	setp.eq.s16 	%p68, %rs153, 0;
	selp.b16 	%rs155, %rs154, %rs152, %p68;
	selp.b64 	%rd193, %rd191, %rd190, %p68;
	selp.b16 	%rs391, 1, %rs155, %p67;
	selp.b64 	%rd415, %rd192, %rd193, %p67;
	add.s32 	%r431, %r431, 2048;
	add.s32 	%r429, %r429, 8;
	setp.ne.s32 	%p69, %r429, 0;
	@%p69 bra 	$L__BB8_91;
$L__BB8_92:
	setp.eq.s32 	%p70, %r24, 0;
	@%p70 bra 	$L__BB8_100;
	setp.lt.u32 	%p71, %r24, 4;
	@%p71 bra 	$L__BB8_95;
	cvt.u64.u32 	%rd195, %r431;
	add.s64 	%rd196, %rd435, %rd195;
	shl.b64 	%rd197, %rd196, 2;
	add.s64 	%rd198, %rd2, %rd197;
	add.s64 	%rd199, %rd3, %rd197;
	add.s64 	%rd200, %rd196, %rd123;
	ld.global.f32 	%f35, [%rd198];
	ld.global.f32 	%f36, [%rd199];
	setp.neu.f32 	%p72, %f35, %f36;
	selp.u16 	%rs157, 1, 0, %p72;
	and.b16  	%rs158, %rs391, 255;
	setp.ne.s16 	%p74, %rs158, 0;
	and.pred  	%p75, %p74, %p72;
	min.s64 	%rd201, %rd200, %rd415;
	setp.eq.s16 	%p76, %rs158, 0;
	selp.b16 	%rs159, %rs157, %rs391, %p76;
	selp.b64 	%rd202, %rd200, %rd415, %p76;
	selp.b16 	%rs160, 1, %rs159, %p75;
	and.b16  	%rs161, %rs160, 255;
	selp.b64 	%rd203, %rd201, %rd202, %p75;
	add.s32 	%r68, %r431, 256;
	cvt.u64.u32 	%rd204, %r68;
	add.s64 	%rd205, %rd435, %rd204;
	add.s64 	%rd206, %rd205, %rd123;
	ld.global.f32 	%f37, [%rd198+1024];
	ld.global.f32 	%f38, [%rd199+1024];
	setp.neu.f32 	%p77, %f37, %f38;
	selp.u16 	%rs162, 1, 0, %p77;
	setp.ne.s16 	%p79, %rs161, 0;
	and.pred  	%p80, %p79, %p77;
	min.s64 	%rd207, %rd206, %rd203;
	setp.eq.s16 	%p81, %rs161, 0;
	selp.b16 	%rs163, %rs162, %rs160, %p81;
	selp.b64 	%rd208, %rd206, %rd203, %p81;
	selp.b16 	%rs164, 1, %rs163, %p80;
	and.b16  	%rs165, %rs164, 255;
	selp.b64 	%rd209, %rd207, %rd208, %p80;
	add.s32 	%r69, %r431, 512;
	cvt.u64.u32 	%rd210, %r69;
	add.s64 	%rd211, %rd435, %rd210;
	add.s64 	%rd212, %rd211, %rd123;
	ld.global.f32 	%f39, [%rd198+2048];
	ld.global.f32 	%f40, [%rd199+2048];
	setp.neu.f32 	%p82, %f39, %f40;
	selp.u16 	%rs166, 1, 0, %p82;
	setp.ne.s16 	%p84, %rs165, 0;
	and.pred  	%p85, %p84, %p82;
	min.s64 	%rd213, %rd212, %rd209;
	setp.eq.s16 	%p86, %rs165, 0;
	selp.b16 	%rs167, %rs166, %rs164, %p86;
	selp.b64 	%rd214, %rd212, %rd209, %p86;
	selp.b16 	%rs168, 1, %rs167, %p85;
	and.b16  	%rs169, %rs168, 255;
	selp.b64 	%rd215, %rd213, %rd214, %p85;
	add.s32 	%r70, %r431, 768;
	cvt.u64.u32 	%rd216, %r70;
	add.s64 	%rd217, %rd435, %rd216;
	add.s64 	%rd218, %rd217, %rd123;
	ld.global.f32 	%f41, [%rd198+3072];
	ld.global.f32 	%f42, [%rd199+3072];
	setp.neu.f32 	%p87, %f41, %f42;
	selp.u16 	%rs170, 1, 0, %p87;
	setp.ne.s16 	%p89, %rs169, 0;
	and.pred  	%p90, %p89, %p87;
	min.s64 	%rd219, %rd218, %rd215;
	setp.eq.s16 	%p91, %rs169, 0;
	selp.b16 	%rs171, %rs170, %rs168, %p91;
	selp.b64 	%rd220, %rd218, %rd215, %p91;
	selp.b16 	%rs391, 1, %rs171, %p90;
	selp.b64 	%rd415, %rd219, %rd220, %p90;
	add.s32 	%r431, %r431, 1024;
$L__BB8_95:
	and.b32  	%r71, %r23, 3;
	setp.eq.s32 	%p92, %r71, 0;
	@%p92 bra 	$L__BB8_100;
	setp.eq.s32 	%p93, %r71, 1;
	@%p93 bra 	$L__BB8_98;
	cvt.u64.u32 	%rd222, %r431;
	add.s64 	%rd223, %rd435, %rd222;
	shl.b64 	%rd224, %rd223, 2;
	add.s64 	%rd225, %rd2, %rd224;
	add.s64 	%rd226, %rd3, %rd224;
	add.s64 	%rd227, %rd223, %rd123;
	ld.global.f32 	%f43, [%rd225];
	ld.global.f32 	%f44, [%rd226];
	setp.neu.f32 	%p94, %f43, %f44;
	selp.u16 	%rs173, 1, 0, %p94;
	and.b16  	%rs174, %rs391, 255;
	setp.ne.s16 	%p96, %rs174, 0;
	and.pred  	%p97, %p96, %p94;
	min.s64 	%rd228, %rd227, %rd415;
	setp.eq.s16 	%p98, %rs174, 0;
	selp.b16 	%rs175, %rs173, %rs391, %p98;
	selp.b64 	%rd229, %rd227, %rd415, %p98;
	selp.b16 	%rs176, 1, %rs175, %p97;
	and.b16  	%rs177, %rs176, 255;
	selp.b64 	%rd230, %rd228, %rd229, %p97;
	add.s32 	%r72, %r431, 256;
	cvt.u64.u32 	%rd231, %r72;
	add.s64 	%rd232, %rd435, %rd231;
	add.s64 	%rd233, %rd232, %rd123;
	ld.global.f32 	%f45, [%rd225+1024];
	ld.global.f32 	%f46, [%rd226+1024];
	setp.neu.f32 	%p99, %f45, %f46;
	selp.u16 	%rs178, 1, 0, %p99;
	setp.ne.s16 	%p101, %rs177, 0;
	and.pred  	%p102, %p101, %p99;
	min.s64 	%rd234, %rd233, %rd230;
	setp.eq.s16 	%p103, %rs177, 0;
	selp.b16 	%rs179, %rs178, %rs176, %p103;
	selp.b64 	%rd235, %rd233, %rd230, %p103;
	selp.b16 	%rs391, 1, %rs179, %p102;
	selp.b64 	%rd415, %rd234, %rd235, %p102;
	add.s32 	%r431, %r431, 512;
$L__BB8_98:
	and.b32  	%r73, %r22, 256;
	setp.ne.s32 	%p104, %r73, 0;
	@%p104 bra 	$L__BB8_100;
	cvt.u64.u32 	%rd236, %r431;
	add.s64 	%rd237, %rd435, %rd236;
	shl.b64 	%rd238, %rd237, 2;
	add.s64 	%rd239, %rd2, %rd238;
	add.s64 	%rd240, %rd3, %rd238;
	add.s64 	%rd241, %rd237, %rd123;
	ld.global.f32 	%f47, [%rd239];
	ld.global.f32 	%f48, [%rd240];
	setp.neu.f32 	%p105, %f47, %f48;
	selp.u16 	%rs180, 1, 0, %p105;
	and.b16  	%rs181, %rs391, 255;
	setp.ne.s16 	%p107, %rs181, 0;
	and.pred  	%p108, %p107, %p105;
	min.s64 	%rd242, %rd241, %rd415;
	setp.eq.s16 	%p109, %rs181, 0;
	selp.b16 	%rs182, %rs180, %rs391, %p109;
	selp.b64 	%rd243, %rd241, %rd415, %p109;
	selp.b16 	%rs391, 1, %rs182, %p108;
	selp.b64 	%rd415, %rd242, %rd243, %p108;
$L__BB8_100:
	// begin inline asm
	mov.u32 %r74, %laneid;
	// end inline asm
	cvt.u32.u16 	%r95, %rs391;
	and.b32  	%r76, %r95, 255;
	mov.b32 	%r92, 1;
	mov.b32 	%r93, 31;
	mov.b32 	%r94, -1;
	// begin inline asm
	shfl.sync.down.b32 %r75, %r76, %r92, %r93, %r94;
	// end inline asm
	// begin inline asm
	shfl.sync.down.b32 %r80, %r81, %r92, %r93, %r94;
	// end inline asm
	mov.b64 	{%r86, %r91}, %rd415;
	// begin inline asm
	shfl.sync.down.b32 %r85, %r86, %r92, %r93, %r94;
	// end inline asm
	// begin inline asm
	shfl.sync.down.b32 %r90, %r91, %r92, %r93, %r94;
	// end inline asm
	mov.b64 	%rd99, {%r85, %r90};
	cvt.u16.u32 	%rs77, %r75;
	setp.gt.s32 	%p110, %r74, 30;
	@%p110 bra 	$L__BB8_104;
	and.b16  	%rs183, %rs391, 255;
	setp.eq.s16 	%p111, %rs183, 0;
	and.b16  	%rs184, %rs77, 255;
	setp.eq.s16 	%p112, %rs184, 0;
	or.pred  	%p113, %p111, %p112;
	@%p113 bra 	$L__BB8_103;
	min.s64 	%rd415, %rd99, %rd415;
	mov.b16 	%rs391, 1;
	bra.uni 	$L__BB8_104;
$L__BB8_103:
	setp.eq.s16 	%p114, %rs183, 0;
	selp.b16 	%rs391, %rs77, %rs391, %p114;
	selp.b64 	%rd415, %rd99, %rd415, %p114;
$L__BB8_104:
	cvt.u32.u16 	%r116, %rs391;
	and.b32  	%r97, %r116, 255;
	mov.b32 	%r113, 2;
	mov.b32 	%r114, 31;
	mov.b32 	%r115, -1;
	// begin inline asm
	shfl.sync.down.b32 %r96, %r97, %r113, %r114, %r115;
	// end inline asm
	// begin inline asm
	shfl.sync.down.b32 %r101, %r102, %r113, %r114, %r115;
	// end inline asm
	mov.b64 	{%r107, %r112}, %rd415;
	// begin inline asm
	shfl.sync.down.b32 %r106, %r107, %r113, %r114, %r115;
	// end inline asm
	// begin inline asm
	shfl.sync.down.b32 %r111, %r112, %r113, %r114, %r115;
	// end inline asm
	mov.b64 	%rd103, {%r106, %r111};
	cvt.u16.u32 	%rs80, %r96;
	setp.gt.s32 	%p115, %r74, 29;
	@%p115 bra 	$L__BB8_108;
	and.b16  	%rs187, %rs391, 255;
	setp.eq.s16 	%p116, %rs187, 0;
	and.b16  	%rs188, %rs80, 255;
	setp.eq.s16 	%p117, %rs188, 0;
	or.pred  	%p118, %p116, %p117;
	@%p118 bra 	$L__BB8_107;
	min.s64 	%rd415, %rd103, %rd415;
	mov.b16 	%rs391, 1;
	bra.uni 	$L__BB8_108;
$L__BB8_107:
	setp.eq.s16 	%p119, %rs187, 0;
	selp.b16 	%rs391, %rs80, %rs391, %p119;
	selp.b64 	%rd415, %rd103, %rd415, %p119;
$L__BB8_108:
	cvt.u32.u16 	%r137, %rs391;
	and.b32  	%r118, %r137, 255;
	mov.b32 	%r134, 4;
	mov.b32 	%r135, 31;
	mov.b32 	%r136, -1;
	// begin inline asm
	shfl.sync.down.b32 %r117, %r118, %r134, %r135, %r136;
	// end inline asm
	// begin inline asm
	shfl.sync.down.b32 %r122, %r123, %r134, %r135, %r136;
	// end inline asm
	mov.b64 	{%r128, %r133}, %rd415;
	// begin inline asm
	shfl.sync.down.b32 %r127, %r128, %r134, %r135, %r136;
	// end inline asm
	// begin inline asm
	shfl.sync.down.b32 %r132, %r133, %r134, %r135, %r136;
	// end inline asm
	mov.b64 	%rd107, {%r127, %r132};
	cvt.u16.u32 	%rs83, %r117;
	setp.gt.s32 	%p120, %r74, 27;
	@%p120 bra 	$L__BB8_112;
	and.b16  	%rs191, %rs391, 255;
	setp.eq.s16 	%p121, %rs191, 0;
	and.b16  	%rs192, %rs83, 255;
	setp.eq.s16 	%p122, %rs192, 0;
	or.pred  	%p123, %p121, %p122;
	@%p123 bra 	$L__BB8_111;
	min.s64 	%rd415, %rd107, %rd415;
	mov.b16 	%rs391, 1;
	bra.uni 	$L__BB8_112;
$L__BB8_111:
	setp.eq.s16 	%p124, %rs191, 0;
	selp.b16 	%rs391, %rs83, %rs391, %p124;
	selp.b64 	%rd415, %rd107, %rd415, %p124;
$L__BB8_112:
	cvt.u32.u16 	%r158, %rs391;
	and.b32  	%r139, %r158, 255;
	mov.b32 	%r155, 8;
	mov.b32 	%r156, 31;
	mov.b32 	%r157, -1;
	// begin inline asm
	shfl.sync.down.b32 %r138, %r139, %r155, %r156, %r157;
	// end inline asm
	// begin inline asm
	shfl.sync.down.b32 %r143, %r144, %r155, %r156, %r157;
	// end inline asm
	mov.b64 	{%r149, %r154}, %rd415;
	// begin inline asm
	shfl.sync.down.b32 %r148, %r149, %r155, %r156, %r157;
	// end inline asm
	// begin inline asm
	shfl.sync.down.b32 %r153, %r154, %r155, %r156, %r157;
	// end inline asm
	mov.b64 	%rd111, {%r148, %r153};
	cvt.u16.u32 	%rs86, %r138;
	setp.gt.s32 	%p125, %r74, 23;
	@%p125 bra 	$L__BB8_116;
	and.b16  	%rs195, %rs391, 255;
	setp.eq.s16 	%p126, %rs195, 0;
	and.b16  	%rs196, %rs86, 255;
	setp.eq.s16 	%p127, %rs196, 0;
	or.pred  	%p128, %p126, %p127;
	@%p128 bra 	$L__BB8_115;
	min.s64 	%rd415, %rd111, %rd415;
	mov.b16 	%rs391, 1;
	bra.uni 	$L__BB8_116;
$L__BB8_115:
	setp.eq.s16 	%p129, %rs195, 0;
	selp.b16 	%rs391, %rs86, %rs391, %p129;
	selp.b64 	%rd415, %rd111, %rd415, %p129;
$L__BB8_116:
	cvt.u32.u16 	%r179, %rs391;
	and.b32  	%r160, %r179, 255;
	mov.b32 	%r176, 16;
	mov.b32 	%r177, 31;
	mov.b32 	%r178, -1;
	// begin inline asm
	shfl.sync.down.b32 %r159, %r160, %r176, %r177, %r178;
	// end inline asm
	// begin inline asm
	shfl.sync.down.b32 %r164, %r165, %r176, %r177, %r178;
	// end inline asm
	mov.b64 	{%r170, %r175}, %rd415;
	// begin inline asm
	shfl.sync.down.b32 %r169, %r170, %r176, %r177, %r178;
	// end inline asm
	// begin inline asm
	shfl.sync.down.b32 %r174, %r175, %r176, %r177, %r178;
	// end inline asm
	mov.b64 	%rd115, {%r169, %r174};
	cvt.u16.u32 	%rs89, %r159;
	setp.gt.s32 	%p130, %r74, 15;
	@%p130 bra 	$L__BB8_120;
	and.b16  	%rs199, %rs391, 255;
	setp.eq.s16 	%p131, %rs199, 0;
	and.b16  	%rs200, %rs89, 255;
	setp.eq.s16 	%p132, %rs200, 0;
	or.pred  	%p133, %p131, %p132;
	@%p133 bra 	$L__BB8_119;
	min.s64 	%rd415, %rd115, %rd415;
	mov.b16 	%rs391, 1;
	bra.uni 	$L__BB8_120;
$L__BB8_119:
	setp.eq.s16 	%p134, %rs199, 0;
	selp.b16 	%rs391, %rs89, %rs391, %p134;
	selp.b64 	%rd415, %rd115, %rd415, %p134;
$L__BB8_120:
	setp.ne.s32 	%p135, %r74, 0;
	@%p135 bra 	$L__BB8_122;
	shr.u32 	%r180, %r21, 1;
	and.b32  	%r181, %r180, 496;
	mov.u32 	%r182, _ZZN3cub18CUB_300001_SM_10006detail6reduce28DeviceReduceSingleTileKernelINS2_10policy_hubIN4cuda3std3__45tupleIJblEEEyN6thrust24THRUST_300001_SM_1000_NS8cuda_cub9__find_if7functorIS9_EEE10Policy1000ENSB_12zip_iteratorINS8_IJNSD_26transform_input_iterator_tIbNSC_6detail35transform_pair_of_input_iterators_tIbNSB_10device_ptrIfEESN_NS7_8equal_toIfEEEENS7_10__not_fn_tINS7_10__identityEEEEENSB_17counting_iteratorIlNSB_11use_defaultESW_SW_EEEEEEEPS9_ySF_S9_S9_SS_EEvT0_T1_T2_T3_T4_T6_E12temp_storage;
	add.s32 	%r183, %r182, %r181;
	st.shared.u8 	[%r183+8], %rs391;
	st.shared.u64 	[%r183+16], %rd415;
$L__BB8_122:
	bar.sync 	0;
	setp.ne.s32 	%p136, %r21, 0;
	@%p136 bra 	$L__BB8_124;
	ld.shared.u8 	%rs203, [_ZZN3cub18CUB_300001_SM_10006detail6reduce28DeviceReduceSingleTileKernelINS2_10policy_hubIN4cuda3std3__45tupleIJblEEEyN6thrust24THRUST_300001_SM_1000_NS8cuda_cub9__find_if7functorIS9_EEE10Policy1000ENSB_12zip_iteratorINS8_IJNSD_26transform_input_iterator_tIbNSC_6detail35transform_pair_of_input_iterators_tIbNSB_10device_ptrIfEESN_NS7_8equal_toIfEEEENS7_10__not_fn_tINS7_10__identityEEEEENSB_17counting_iteratorIlNSB_11use_defaultESW_SW_EEEEEEEPS9_ySF_S9_S9_SS_EEvT0_T1_T2_T3_T4_T6_E12temp_storage+24];
	ld.shared.u64 	%rd244, [_ZZN3cub18CUB_300001_SM_10006detail6reduce28DeviceReduceSingleTileKernelINS2_10policy_hubIN4cuda3std3__45tupleIJblEEEyN6thrust24THRUST_300001_SM_1000_NS8cuda_cub9__find_if7functorIS9_EEE10Policy1000ENSB_12zip_iteratorINS8_IJNSD_26transform_input_iterator_tIbNSC_6detail35transform_pair_of_input_iterators_tIbNSB_10device_ptrIfEESN_NS7_8equal_toIfEEEENS7_10__not_fn_tINS7_10__identityEEEEENSB_17counting_iteratorIlNSB_11use_defaultESW_SW_EEEEEEEPS9_ySF_S9_S9_SS_EEvT0_T1_T2_T3_T4_T6_E12temp_storage+32];
	and.b16  	%rs204, %rs391, 255;
	setp.eq.s16 	%p137, %rs204, 0;
	setp.eq.s16 	%p138, %rs203, 0;
	min.s64 	%rd245, %rd244, %rd415;
	selp.b16 	%rs205, %rs391, 1, %p138;
	selp.b16 	%rs206, %rs203, %rs205, %p137;
	and.b16  	%rs207, %rs206, 255;
	selp.b64 	%rd246, %rd415, %rd245, %p138;
	selp.b64 	%rd247, %rd244, %rd246, %p137;
	ld.shared.u8 	%rs208, [_ZZN3cub18CUB_300001_SM_10006detail6reduce28DeviceReduceSingleTileKernelINS2_10policy_hubIN4cuda3std3__45tupleIJblEEEyN6thrust24THRUST_300001_SM_1000_NS8cuda_cub9__find_if7functorIS9_EEE10Policy1000ENSB_12zip_iteratorINS8_IJNSD_26transform_input_iterator_tIbNSC_6detail35transform_pair_of_input_iterators_tIbNSB_10device_ptrIfEESN_NS7_8equal_toIfEEEENS7_10__not_fn_tINS7_10__identityEEEEENSB_17counting_iteratorIlNSB_11use_defaultESW_SW_EEEEEEEPS9_ySF_S9_S9_SS_EEvT0_T1_T2_T3_T4_T6_E12temp_storage+40];
	ld.shared.u64 	%rd248, [_ZZN3cub18CUB_300001_SM_10006detail6reduce28DeviceReduceSingleTileKernelINS2_10policy_hubIN4cuda3std3__45tupleIJblEEEyN6thrust24THRUST_300001_SM_1000_NS8cuda_cub9__find_if7functorIS9_EEE10Policy1000ENSB_12zip_iteratorINS8_IJNSD_26transform_input_iterator_tIbNSC_6detail35transform_pair_of_input_iterators_tIbNSB_10device_ptrIfEESN_NS7_8equal_toIfEEEENS7_10__not_fn_tINS7_10__identityEEEEENSB_17counting_iteratorIlNSB_11use_defaultESW_SW_EEEEEEEPS9_ySF_S9_S9_SS_EEvT0_T1_T2_T3_T4_T6_E12temp_storage+48];
	setp.eq.s16 	%p139, %rs207, 0;
	setp.eq.s16 	%p140, %rs208, 0;
	min.s64 	%rd249, %rd248, %rd247;
	selp.b16 	%rs209, %rs206, 1, %p140;
	selp.b16 	%rs210, %rs208, %rs209, %p139;
	and.b16  	%rs211, %rs210, 255;
	selp.b64 	%rd250, %rd247, %rd249, %p140;
	selp.b64 	%rd251, %rd248, %rd250, %p139;
	ld.shared.u8 	%rs212, [_ZZN3cub18CUB_300001_SM_10006detail6reduce28DeviceReduceSingleTileKernelINS2_10policy_hubIN4cuda3std3__45tupleIJblEEEyN6thrust24THRUST_300001_SM_1000_NS8cuda_cub9__find_if7functorIS9_EEE10Policy1000ENSB_12zip_iteratorINS8_IJNSD_26transform_input_iterator_tIbNSC_6detail35transform_pair_of_input_iterators_tIbNSB_10device_ptrIfEESN_NS7_8equal_toIfEEEENS7_10__not_fn_tINS7_10__identityEEEEENSB_17counting_iteratorIlNSB_11use_defaultESW_SW_EEEEEEEPS9_ySF_S9_S9_SS_EEvT0_T1_T2_T3_T4_T6_E12temp_storage+56];
	ld.shared.u64 	%rd252, [_ZZN3cub18CUB_300001_SM_10006detail6reduce28DeviceReduceSingleTileKernelINS2_10policy_hubIN4cuda3std3__45tupleIJblEEEyN6thrust24THRUST_300001_SM_1000_NS8cuda_cub9__find_if7functorIS9_EEE10Policy1000ENSB_12zip_iteratorINS8_IJNSD_26transform_input_iterator_tIbNSC_6detail35transform_pair_of_input_iterators_tIbNSB_10device_ptrIfEESN_NS7_8equal_toIfEEEENS7_10__not_fn_tINS7_10__identityEEEEENSB_17counting_iteratorIlNSB_11use_defaultESW_SW_EEEEEEEPS9_ySF_S9_S9_SS_EEvT0_T1_T2_T3_T4_T6_E12temp_storage+64];
	setp.eq.s16 	%p141, %rs211, 0;
	setp.eq.s16 	%p142, %rs212, 0;
	min.s64 	%rd253, %rd252, %rd251;
	selp.b16 	%rs213, %rs210, 1, %p142;
	selp.b16 	%rs214, %rs212, %rs213, %p141;
	and.b16  	%rs215, %rs214, 255;
	selp.b64 	%rd254, %rd251, %rd253, %p142;
	selp.b64 	%rd255, %rd252, %rd254, %p141;
	ld.shared.u8 	%rs216, [_ZZN3cub18CUB_300001_SM_10006detail6reduce28DeviceReduceSingleTileKernelINS2_10policy_hubIN4cuda3std3__45tupleIJblEEEyN6thrust24THRUST_300001_SM_1000_NS8cuda_cub9__find_if7functorIS9_EEE10Policy1000ENSB_12zip_iteratorINS8_IJNSD_26transform_input_iterator_tIbNSC_6detail35transform_pair_of_input_iterators_tIbNSB_10device_ptrIfEESN_NS7_8equal_toIfEEEENS7_10__not_fn_tINS7_10__identityEEEEENSB_17counting_iteratorIlNSB_11use_defaultESW_SW_EEEEEEEPS9_ySF_S9_S9_SS_EEvT0_T1_T2_T3_T4_T6_E12temp_storage+72];
	ld.shared.u64 	%rd256, [_ZZN3cub18CUB_300001_SM_10006detail6reduce28DeviceReduceSingleTileKernelINS2_10policy_hubIN4cuda3std3__45tupleIJblEEEyN6thrust24THRUST_300001_SM_1000_NS8cuda_cub9__find_if7functorIS9_EEE10Policy1000ENSB_12zip_iteratorINS8_IJNSD_26transform_input_iterator_tIbNSC_6detail35transform_pair_of_input_iterators_tIbNSB_10device_ptrIfEESN_NS7_8equal_toIfEEEENS7_10__not_fn_tINS7_10__identityEEEEENSB_17counting_iteratorIlNSB_11use_defaultESW_SW_EEEEEEEPS9_ySF_S9_S9_SS_EEvT0_T1_T2_T3_T4_T6_E12temp_storage+80];
	setp.eq.s16 	%p143, %rs215, 0;
	setp.eq.s16 	%p144, %rs216, 0;
	min.s64 	%rd257, %rd256, %rd255;
	selp.b16 	%rs217, %rs214, 1, %p144;
	selp.b16 	%rs218, %rs216, %rs217, %p143;
	and.b16  	%rs219, %rs218, 255;
	selp.b64 	%rd258, %rd255, %rd257, %p144;
	selp.b64 	%rd259, %rd256, %rd258, %p143;
	ld.shared.u8 	%rs220, [_ZZN3cub18CUB_300001_SM_10006detail6reduce28DeviceReduceSingleTileKernelINS2_10policy_hubIN4cuda3std3__45tupleIJblEEEyN6thrust24THRUST_300001_SM_1000_NS8cuda_cub9__find_if7functorIS9_EEE10Policy1000ENSB_12zip_iteratorINS8_IJNSD_26transform_input_iterator_tIbNSC_6detail35transform_pair_of_input_iterators_tIbNSB_10device_ptrIfEESN_NS7_8equal_toIfEEEENS7_10__not_fn_tINS7_10__identityEEEEENSB_17counting_iteratorIlNSB_11use_defaultESW_SW_EEEEEEEPS9_ySF_S9_S9_SS_EEvT0_T1_T2_T3_T4_T6_E12temp_storage+88];
	ld.shared.u64 	%rd260, [_ZZN3cub18CUB_300001_SM_10006detail6reduce28DeviceReduceSingleTileKernelINS2_10policy_hubIN4cuda3std3__45tupleIJblEEEyN6thrust24THRUST_300001_SM_1000_NS8cuda_cub9__find_if7functorIS9_EEE10Policy1000ENSB_12zip_iteratorINS8_IJNSD_26transform_input_iterator_tIbNSC_6detail35transform_pair_of_input_iterators_tIbNSB_10device_ptrIfEESN_NS7_8equal_toIfEEEENS7_10__not_fn_tINS7_10__identityEEEEENSB_17counting_iteratorIlNSB_11use_defaultESW_SW_EEEEEEEPS9_ySF_S9_S9_SS_EEvT0_T1_T2_T3_T4_T6_E12temp_storage+96];
	setp.eq.s16 	%p145, %rs219, 0;
	setp.eq.s16 	%p146, %rs220, 0;
	min.s64 	%rd261, %rd260, %rd259;
	selp.b16 	%rs221, %rs218, 1, %p146;
	selp.b16 	%rs222, %rs220, %rs221, %p145;
	and.b16  	%rs223, %rs222, 255;
	selp.b64 	%rd262, %rd259, %rd261, %p146;
	selp.b64 	%rd263, %rd260, %rd262, %p145;
	ld.shared.u8 	%rs224, [_ZZN3cub18CUB_300001_SM_10006detail6reduce28DeviceReduceSingleTileKernelINS2_10policy_hubIN4cuda3std3__45tupleIJblEEEyN6thrust24THRUST_300001_SM_1000_NS8cuda_cub9__find_if7functorIS9_EEE10Policy1000ENSB_12zip_iteratorINS8_IJNSD_26transform_input_iterator_tIbNSC_6detail35transform_pair_of_input_iterators_tIbNSB_10device_ptrIfEESN_NS7_8equal_toIfEEEENS7_10__not_fn_tINS7_10__identityEEEEENSB_17counting_iteratorIlNSB_11use_defaultESW_SW_EEEEEEEPS9_ySF_S9_S9_SS_EEvT0_T1_T2_T3_T4_T6_E12temp_storage+104];
	ld.shared.u64 	%rd264, [_ZZN3cub18CUB_300001_SM_10006detail6reduce28DeviceReduceSingleTileKernelINS2_10policy_hubIN4cuda3std3__45tupleIJblEEEyN6thrust24THRUST_300001_SM_1000_NS8cuda_cub9__find_if7functorIS9_EEE10Policy1000ENSB_12zip_iteratorINS8_IJNSD_26transform_input_iterator_tIbNSC_6detail35transform_pair_of_input_iterators_tIbNSB_10device_ptrIfEESN_NS7_8equal_toIfEEEENS7_10__not_fn_tINS7_10__identityEEEEENSB_17counting_iteratorIlNSB_11use_defaultESW_SW_EEEEEEEPS9_ySF_S9_S9_SS_EEvT0_T1_T2_T3_T4_T6_E12temp_storage+112];
	setp.eq.s16 	%p147, %rs223, 0;
	setp.eq.s16 	%p148, %rs224, 0;
	min.s64 	%rd265, %rd264, %rd263;
	selp.b16 	%rs225, %rs222, 1, %p148;
	selp.b16 	%rs226, %rs224, %rs225, %p147;
	and.b16  	%rs227, %rs226, 255;
	selp.b64 	%rd266, %rd263, %rd265, %p148;
	selp.b64 	%rd267, %rd264, %rd266, %p147;
	ld.shared.u8 	%rs228, [_ZZN3cub18CUB_300001_SM_10006detail6reduce28DeviceReduceSingleTileKernelINS2_10policy_hubIN4cuda3std3__45tupleIJblEEEyN6thrust24THRUST_300001_SM_1000_NS8cuda_cub9__find_if7functorIS9_EEE10Policy1000ENSB_12zip_iteratorINS8_IJNSD_26transform_input_iterator_tIbNSC_6detail35transform_pair_of_input_iterators_tIbNSB_10device_ptrIfEESN_NS7_8equal_toIfEEEENS7_10__not_fn_tINS7_10__identityEEEEENSB_17counting_iteratorIlNSB_11use_defaultESW_SW_EEEEEEEPS9_ySF_S9_S9_SS_EEvT0_T1_T2_T3_T4_T6_E12temp_storage+120];
	ld.shared.u64 	%rd268, [_ZZN3cub18CUB_300001_SM_10006detail6reduce28DeviceReduceSingleTileKernelINS2_10policy_hubIN4cuda3std3__45tupleIJblEEEyN6thrust24THRUST_300001_SM_1000_NS8cuda_cub9__find_if7functorIS9_EEE10Policy1000ENSB_12zip_iteratorINS8_IJNSD_26transform_input_iterator_tIbNSC_6detail35transform_pair_of_input_iterators_tIbNSB_10device_ptrIfEESN_NS7_8equal_toIfEEEENS7_10__not_fn_tINS7_10__identityEEEEENSB_17counting_iteratorIlNSB_11use_defaultESW_SW_EEEEEEEPS9_ySF_S9_S9_SS_EEvT0_T1_T2_T3_T4_T6_E12temp_storage+128];
	setp.eq.s16 	%p149, %rs227, 0;
	setp.eq.s16 	%p150, %rs228, 0;
	min.s64 	%rd269, %rd268, %rd267;
	selp.b16 	%rs229, %rs226, 1, %p150;
	selp.b16 	%rs391, %rs228, %rs229, %p149;
	selp.b64 	%rd270, %rd267, %rd269, %p150;
	selp.b64 	%rd415, %rd268, %rd270, %p149;
$L__BB8_124:
	mov.u32 	%r421, %tid.x;
	setp.ne.s32 	%p327, %r421, 0;
	@%p327 bra 	$L__BB8_126;
	setp.eq.s16 	%p328, %rs110, 0;
	and.b16  	%rs379, %rs391, 255;
	setp.eq.s16 	%p329, %rs379, 0;
	min.s64 	%rd403, %rd415, %rd125;
	selp.b16 	%rs380, %rs110, 1, %p329;
	selp.b16 	%rs381, %rs391, %rs380, %p328;
	selp.b64 	%rd404, %rd125, %rd403, %p329;
	selp.b64 	%rd405, %rd415, %rd404, %p328;
	st.global.u8 	[%rd1], %rs381;
	st.global.u64 	[%rd1+8], %rd405;
$L__BB8_126:
	ret;

}
	// .globl	_ZN3cub18CUB_300001_SM_10006detail6reduce18DeviceReduceKernelINS2_10policy_hubIN4cuda3std3__45tupleIJblEEEyN6thrust24THRUST_300001_SM_1000_NS8cuda_cub9__find_if7functorIS9_EEE10Policy1000ENSB_12zip_iteratorINS8_IJNSD_26transform_input_iterator_tIbNSC_6detail35transform_pair_of_input_iterators_tIbNSB_10device_ptrIfEESN_NS7_8equal_toIfEEEENS7_10__not_fn_tINS7_10__identityEEEEENSB_17counting_iteratorIlNSB_11use_defaultESW_SW_EEEEEEEySF_S9_SS_EEvT0_PT3_T1_NS0_13GridEvenShareIS13_EET2_T4_
.visible .entry _ZN3cub18CUB_300001_SM_10006detail6reduce18DeviceReduceKernelINS2_10policy_hubIN4cuda3std3__45tupleIJblEEEyN6thrust24THRUST_300001_SM_1000_NS8cuda_cub9__find_if7functorIS9_EEE10Policy1000ENSB_12zip_iteratorINS8_IJNSD_26transform_input_iterator_tIbNSC_6detail35transform_pair_of_input_iterators_tIbNSB_10device_ptrIfEESN_NS7_8equal_toIfEEEENS7_10__not_fn_tINS7_10__identityEEEEENSB_17counting_iteratorIlNSB_11use_defaultESW_SW_EEEEEEEySF_S9_SS_EEvT0_PT3_T1_NS0_13GridEvenShareIS13_EET2_T4_(
	.param .align 8 .b8 _ZN3cub18CUB_300001_SM_10006detail6reduce18DeviceReduceKernelINS2_10policy_hubIN4cuda3std3__45tupleIJblEEEyN6thrust24THRUST_300001_SM_1000_NS8cuda_cub9__find_if7functorIS9_EEE10Policy1000ENSB_12zip_iteratorINS8_IJNSD_26transform_input_iterator_tIbNSC_6detail35transform_pair_of_input_iterators_tIbNSB_10device_ptrIfEESN_NS7_8equal_toIfEEEENS7_10__not_fn_tINS7_10__identityEEEEENSB_17counting_iteratorIlNSB_11use_defaultESW_SW_EEEEEEEySF_S9_SS_EEvT0_PT3_T1_NS0_13GridEvenShareIS13_EET2_T4__param_0[40],
	.param .u64 .ptr .align 1 _ZN3cub18CUB_300001_SM_10006detail6reduce18DeviceReduceKernelINS2_10policy_hubIN4cuda3std3__45tupleIJblEEEyN6thrust24THRUST_300001_SM_1000_NS8cuda_cub9__find_if7functorIS9_EEE10Policy1000ENSB_12zip_iteratorINS8_IJNSD_26transform_input_iterator_tIbNSC_6detail35transform_pair_of_input_iterators_tIbNSB_10device_ptrIfEESN_NS7_8equal_toIfEEEENS7_10__not_fn_tINS7_10__identityEEEEENSB_17counting_iteratorIlNSB_11use_defaultESW_SW_EEEEEEEySF_S9_SS_EEvT0_PT3_T1_NS0_13GridEvenShareIS13_EET2_T4__param_1,
	.param .u64 _ZN3cub18CUB_300001_SM_10006detail6reduce18DeviceReduceKernelINS2_10policy_hubIN4cuda3std3__45tupleIJblEEEyN6thrust24THRUST_300001_SM_1000_NS8cuda_cub9__find_if7functorIS9_EEE10Policy1000ENSB_12zip_iteratorINS8_IJNSD_26transform_input_iterator_tIbNSC_6detail35transform_pair_of_input_iterators_tIbNSB_10device_ptrIfEESN_NS7_8equal_toIfEEEENS7_10__not_fn_tINS7_10__identityEEEEENSB_17counting_iteratorIlNSB_11use_defaultESW_SW_EEEEEEEySF_S9_SS_EEvT0_PT3_T1_NS0_13GridEvenShareIS13_EET2_T4__param_2,
	.param .align 8 .b8 _ZN3cub18CUB_300001_SM_10006detail6reduce18DeviceReduceKernelINS2_10policy_hubIN4cuda3std3__45tupleIJblEEEyN6thrust24THRUST_300001_SM_1000_NS8cuda_cub9__find_if7functorIS9_EEE10Policy1000ENSB_12zip_iteratorINS8_IJNSD_26transform_input_iterator_tIbNSC_6detail35transform_pair_of_input_iterators_tIbNSB_10device_ptrIfEESN_NS7_8equal_toIfEEEENS7_10__not_fn_tINS7_10__identityEEEEENSB_17counting_iteratorIlNSB_11use_defaultESW_SW_EEEEEEEySF_S9_SS_EEvT0_PT3_T1_NS0_13GridEvenShareIS13_EET2_T4__param_3[72],
	.param .align 1 .b8 _ZN3cub18CUB_300001_SM_10006detail6reduce18DeviceReduceKernelINS2_10policy_hubIN4cuda3std3__45tupleIJblEEEyN6thrust24THRUST_300001_SM_1000_NS8cuda_cub9__find_if7functorIS9_EEE10Policy1000ENSB_12zip_iteratorINS8_IJNSD_26transform_input_iterator_tIbNSC_6detail35transform_pair_of_input_iterators_tIbNSB_10device_ptrIfEESN_NS7_8equal_toIfEEEENS7_10__not_fn_tINS7_10__identityEEEEENSB_17counting_iteratorIlNSB_11use_defaultESW_SW_EEEEEEEySF_S9_SS_EEvT0_PT3_T1_NS0_13GridEvenShareIS13_EET2_T4__param_4[1],
	.param .align 1 .b8 _ZN3cub18CUB_300001_SM_10006detail6reduce18DeviceReduceKernelINS2_10policy_hubIN4cuda3std3__45tupleIJblEEEyN6thrust24THRUST_300001_SM_1000_NS8cuda_cub9__find_if7functorIS9_EEE10Policy1000ENSB_12zip_iteratorINS8_IJNSD_26transform_input_iterator_tIbNSC_6detail35transform_pair_of_input_iterators_tIbNSB_10device_ptrIfEESN_NS7_8equal_toIfEEEENS7_10__not_fn_tINS7_10__identityEEEEENSB_17counting_iteratorIlNSB_11use_defaultESW_SW_EEEEEEEySF_S9_SS_EEvT0_PT3_T1_NS0_13GridEvenShareIS13_EET2_T4__param_5[1]
)
.maxntid 256
{
	.reg .pred 	%p<327>;
	.reg .b16 	%rs<401>;
	.reg .b32 	%r<453>;
	.reg .b32 	%f<81>;
	.reg .b64 	%rd<471>;
	// demoted variable
	.shared .align 8 .b8 _ZZN3cub18CUB_300001_SM_10006detail6reduce18DeviceReduceKernelINS2_10policy_hubIN4cuda3std3__45tupleIJblEEEyN6thrust24THRUST_300001_SM_1000_NS8cuda_cub9__find_if7functorIS9_EEE10Policy1000ENSB_12zip_iteratorINS8_IJNSD_26transform_input_iterator_tIbNSC_6detail35transform_pair_of_input_iterators_tIbNSB_10device_ptrIfEESN_NS7_8equal_toIfEEEENS7_10__not_fn_tINS7_10__identityEEEEENSB_17counting_iteratorIlNSB_11use_defaultESW_SW_EEEEEEEySF_S9_SS_EEvT0_PT3_T1_NS0_13GridEvenShareIS13_EET2_T4_E12temp_storage[152];
	ld.param.u64 	%rd4, [_ZN3cub18CUB_300001_SM_10006detail6reduce18DeviceReduceKernelINS2_10policy_hubIN4cuda3std3__45tupleIJblEEEyN6thrust24THRUST_300001_SM_1000_NS8cuda_cub9__find_if7functorIS9_EEE10Policy1000ENSB_12zip_iteratorINS8_IJNSD_26transform_input_iterator_tIbNSC_6detail35transform_pair_of_input_iterators_tIbNSB_10device_ptrIfEESN_NS7_8equal_toIfEEEENS7_10__not_fn_tINS7_10__identityEEEEENSB_17counting_iteratorIlNSB_11use_defaultESW_SW_EEEEEEEySF_S9_SS_EEvT0_PT3_T1_NS0_13GridEvenShareIS13_EET2_T4__param_0+32];
	ld.param.u64 	%rd1, [_ZN3cub18CUB_300001_SM_10006detail6reduce18DeviceReduceKernelINS2_10policy_hubIN4cuda3std3__45tupleIJblEEEyN6thrust24THRUST_300001_SM_1000_NS8cuda_cub9__find_if7functorIS9_EEE10Policy1000ENSB_12zip_iteratorINS8_IJNSD_26transform_input_iterator_tIbNSC_6detail35transform_pair_of_input_iterators_tIbNSB_10device_ptrIfEESN_NS7_8equal_toIfEEEENS7_10__not_fn_tINS7_10__identityEEEEENSB_17counting_iteratorIlNSB_11use_defaultESW_SW_EEEEEEEySF_S9_SS_EEvT0_PT3_T1_NS0_13GridEvenShareIS13_EET2_T4__param_3+32];
	ld.param.u32 	%r1, [_ZN3cub18CUB_300001_SM_10006detail6reduce18DeviceReduceKernelINS2_10policy_hubIN4cuda3std3__45tupleIJblEEEyN6thrust24THRUST_300001_SM_1000_NS8cuda_cub9__find_if7functorIS9_EEE10Policy1000ENSB_12zip_iteratorINS8_IJNSD_26transform_input_iterator_tIbNSC_6detail35transform_pair_of_input_iterators_tIbNSB_10device_ptrIfEESN_NS7_8equal_toIfEEEENS7_10__not_fn_tINS7_10__identityEEEEENSB_17counting_iteratorIlNSB_11use_defaultESW_SW_EEEEEEEySF_S9_SS_EEvT0_PT3_T1_NS0_13GridEvenShareIS13_EET2_T4__param_3+40];
	ld.param.u64 	%rd120, [_ZN3cub18CUB_300001_SM_10006detail6reduce18DeviceReduceKernelINS2_10policy_hubIN4cuda3std3__45tupleIJblEEEyN6thrust24THRUST_300001_SM_1000_NS8cuda_cub9__find_if7functorIS9_EEE10Policy1000ENSB_12zip_iteratorINS8_IJNSD_26transform_input_iterator_tIbNSC_6detail35transform_pair_of_input_iterators_tIbNSB_10device_ptrIfEESN_NS7_8equal_toIfEEEENS7_10__not_fn_tINS7_10__identityEEEEENSB_17counting_iteratorIlNSB_11use_defaultESW_SW_EEEEEEEySF_S9_SS_EEvT0_PT3_T1_NS0_13GridEvenShareIS13_EET2_T4__param_0+8];
	ld.param.u64 	%rd121, [_ZN3cub18CUB_300001_SM_10006detail6reduce18DeviceReduceKernelINS2_10policy_hubIN4cuda3std3__45tupleIJblEEEyN6thrust24THRUST_300001_SM_1000_NS8cuda_cub9__find_if7functorIS9_EEE10Policy1000ENSB_12zip_iteratorINS8_IJNSD_26transform_input_iterator_tIbNSC_6detail35transform_pair_of_input_iterators_tIbNSB_10device_ptrIfEESN_NS7_8equal_toIfEEEENS7_10__not_fn_tINS7_10__identityEEEEENSB_17counting_iteratorIlNSB_11use_defaultESW_SW_EEEEEEEySF_S9_SS_EEvT0_PT3_T1_NS0_13GridEvenShareIS13_EET2_T4__param_0];
	cvta.to.global.u64 	%rd2, %rd121;
	cvta.to.global.u64 	%rd3, %rd120;
	mov.u32 	%r2, %ctaid.x;
	shl.b32 	%r47, %r1, 10;
	cvt.s64.s32 	%rd5, %r47;
	shl.b32 	%r48, %r2, 10;
	cvt.u64.u32 	%rd6, %r48;
	sub.s64 	%rd7, %rd1, %rd6;
	setp.gt.u64 	%p1, %rd7, 1023;
	@%p1 bra 	$L__BB9_78;
	cvt.u32.u64 	%r190, %rd6;
	cvt.u32.u64 	%r3, %rd1;
	sub.s32 	%r4, %r3, %r190;
	mov.u32 	%r5, %tid.x;
	setp.ge.s32 	%p150, %r5, %r4;
	mov.b16 	%rs369, 0;
	mov.b64 	%rd438, 0;
	mov.u32 	%r443, %r5;
	@%p150 bra 	$L__BB9_3;
	add.s32 	%r192, %r190, %r5;
	cvt.u64.u32 	%rd272, %r192;
	mul.wide.u32 	%rd273, %r192, 4;
	add.s64 	%rd274, %rd2, %rd273;
	add.s64 	%rd275, %rd3, %rd273;
	add.s64 	%rd438, %rd4, %rd272;
	ld.global.f32 	%f49, [%rd274];
	ld.global.f32 	%f50, [%rd275];
	setp.neu.f32 	%p151, %f49, %f50;
	selp.u16 	%rs369, 1, 0, %p151;
	add.s32 	%r443, %r5, 256;
$L__BB9_3:
	setp.ge.s32 	%p152, %r443, %r4;
	@%p152 bra 	$L__BB9_16;
	not.b32 	%r194, %r443;
	add.s32 	%r8, %r194, %r3;
	sub.s32 	%r195, %r8, %r190;
	shr.u32 	%r196, %r195, 8;
	add.s32 	%r9, %r196, 1;
	and.b32  	%r10, %r9, 7;
	setp.lt.u32 	%p153, %r195, 1792;
	@%p153 bra 	$L__BB9_8;
	add.s32 	%r442, %r443, 1024;
	and.b32  	%r197, %r9, 33554424;
	neg.s32 	%r441, %r197;
$L__BB9_6:
	.pragma "nounroll";
	add.s32 	%r198, %r442, -1024;
	cvt.s64.s32 	%rd277, %r198;
	add.s64 	%rd278, %rd277, %rd6;
	shl.b64 	%rd279, %rd278, 2;
	add.s64 	%rd280, %rd2, %rd279;
	add.s64 	%rd281, %rd3, %rd279;
	add.s64 	%rd282, %rd278, %rd4;
	ld.global.f32 	%f51, [%rd280];
	ld.global.f32 	%f52, [%rd281];
	setp.neu.f32 	%p154, %f51, %f52;
	selp.u16 	%rs214, 1, 0, %p154;
	and.b16  	%rs215, %rs369, 255;
	setp.ne.s16 	%p156, %rs215, 0;
	and.pred  	%p157, %p156, %p154;
	min.s64 	%rd283, %rd282, %rd438;
	setp.eq.s16 	%p158, %rs215, 0;
	selp.b64 	%rd284, %rd282, %rd438, %p158;
	selp.b16 	%rs216, %rs214, %rs369, %p158;
	selp.b64 	%rd285, %rd283, %rd284, %p157;
	selp.b16 	%rs217, 1, %rs216, %p157;
	and.b16  	%rs218, %rs217, 255;
	add.s32 	%r199, %r442, -768;
	cvt.s64.s32 	%rd286, %r199;
	add.s64 	%rd287, %rd286, %rd6;
	add.s64 	%rd288, %rd287, %rd4;
	ld.global.f32 	%f53, [%rd280+1024];
	ld.global.f32 	%f54, [%rd281+1024];
	setp.neu.f32 	%p159, %f53, %f54;
	selp.u16 	%rs219, 1, 0, %p159;
	setp.ne.s16 	%p161, %rs218, 0;
	and.pred  	%p162, %p161, %p159;
	min.s64 	%rd289, %rd288, %rd285;
	setp.eq.s16 	%p163, %rs218, 0;
	selp.b64 	%rd290, %rd288, %rd285, %p163;
	selp.b16 	%rs220, %rs219, %rs217, %p163;
	selp.b64 	%rd291, %rd289, %rd290, %p162;
	selp.b16 	%rs221, 1, %rs220, %p162;
	and.b16  	%rs222, %rs221, 255;
	add.s32 	%r200, %r442, -512;
	cvt.s64.s32 	%rd292, %r200;
	add.s64 	%rd293, %rd292, %rd6;
	add.s64 	%rd294, %rd293, %rd4;
	ld.global.f32 	%f55, [%rd280+2048];
	ld.global.f32 	%f56, [%rd281+2048];
	setp.neu.f32 	%p164, %f55, %f56;
	selp.u16 	%rs223, 1, 0, %p164;
	setp.ne.s16 	%p166, %rs222, 0;
	and.pred  	%p167, %p166, %p164;
	min.s64 	%rd295, %rd294, %rd291;
	setp.eq.s16 	%p168, %rs222, 0;
	selp.b64 	%rd296, %rd294, %rd291, %p168;
	selp.b16 	%rs224, %rs223, %rs221, %p168;
	selp.b64 	%rd297, %rd295, %rd296, %p167;
	selp.b16 	%rs225, 1, %rs224, %p167;
	and.b16  	%rs226, %rs225, 255;
	add.s32 	%r201, %r442, -256;
	cvt.s64.s32 	%rd298, %r201;
	add.s64 	%rd299, %rd298, %rd6;
	add.s64 	%rd300, %rd299, %rd4;
	ld.global.f32 	%f57, [%rd280+3072];
	ld.global.f32 	%f58, [%rd281+3072];
	setp.neu.f32 	%p169, %f57, %f58;
	selp.u16 	%rs227, 1, 0, %p169;
	setp.ne.s16 	%p171, %rs226, 0;
	and.pred  	%p172, %p171, %p169;
	min.s64 	%rd301, %rd300, %rd297;
	setp.eq.s16 	%p173, %rs226, 0;
	selp.b64 	%rd302, %rd300, %rd297, %p173;
	selp.b16 	%rs228, %rs227, %rs225, %p173;
	selp.b64 	%rd303, %rd301, %rd302, %p172;
	selp.b16 	%rs229, 1, %rs228, %p172;
	and.b16  	%rs230, %rs229, 255;
	add.s32 	%r202, %r442, 768;
	cvt.s64.s32 	%rd304, %r442;
	add.s64 	%rd305, %rd304, %rd6;
	add.s64 	%rd306, %rd305, %rd4;
	ld.global.f32 	%f59, [%rd280+4096];
	ld.global.f32 	%f60, [%rd281+4096];
	setp.neu.f32 	%p174, %f59, %f60;
	selp.u16 	%rs231, 1, 0, %p174;
	setp.ne.s16 	%p176, %rs230, 0;
	and.pred  	%p177, %p176, %p174;
	min.s64 	%rd307, %rd306, %rd303;
	setp.eq.s16 	%p178, %rs230, 0;
	selp.b64 	%rd308, %rd306, %rd303, %p178;
	selp.b16 	%rs232, %rs231, %rs229, %p178;
	selp.b64 	%rd309, %rd307, %rd308, %p177;
	selp.b16 	%rs233, 1, %rs232, %p177;
	and.b16  	%rs234, %rs233, 255;
	add.s32 	%r203, %r442, 256;
	cvt.s64.s32 	%rd310, %r203;
	add.s64 	%rd311, %rd310, %rd6;
	add.s64 	%rd312, %rd311, %rd4;
	ld.global.f32 	%f61, [%rd280+5120];
	ld.global.f32 	%f62, [%rd281+5120];
	setp.neu.f32 	%p179, %f61, %f62;
	selp.u16 	%rs235, 1, 0, %p179;
	setp.ne.s16 	%p181, %rs234, 0;
	and.pred  	%p182, %p181, %p179;
	min.s64 	%rd313, %rd312, %rd309;
	setp.eq.s16 	%p183, %rs234, 0;
	selp.b64 	%rd314, %rd312, %rd309, %p183;
	selp.b16 	%rs236, %rs235, %rs233, %p183;
	selp.b64 	%rd315, %rd313, %rd314, %p182;
	selp.b16 	%rs237, 1, %rs236, %p182;
	and.b16  	%rs238, %rs237, 255;
	add.s32 	%r204, %r442, 512;
	cvt.s64.s32 	%rd316, %r204;
	add.s64 	%rd317, %rd316, %rd6;
	add.s64 	%rd318, %rd317, %rd4;
	ld.global.f32 	%f63, [%rd280+6144];
	ld.global.f32 	%f64, [%rd281+6144];
	setp.neu.f32 	%p184, %f63, %f64;
	selp.u16 	%rs239, 1, 0, %p184;
	setp.ne.s16 	%p186, %rs238, 0;
	and.pred  	%p187, %p186, %p184;
	min.s64 	%rd319, %rd318, %rd315;
	setp.eq.s16 	%p188, %rs238, 0;
	selp.b64 	%rd320, %rd318, %rd315, %p188;
	selp.b16 	%rs240, %rs239, %rs237, %p188;
	selp.b64 	%rd321, %rd319, %rd320, %p187;
	selp.b16 	%rs241, 1, %rs240, %p187;
	and.b16  	%rs242, %rs241, 255;
	cvt.s64.s32 	%rd322, %r202;
	add.s64 	%rd323, %rd322, %rd6;
	add.s64 	%rd324, %rd323, %rd4;
	ld.global.f32 	%f65, [%rd280+7168];
	ld.global.f32 	%f66, [%rd281+7168];
	setp.neu.f32 	%p189, %f65, %f66;
	selp.u16 	%rs243, 1, 0, %p189;
	setp.ne.s16 	%p191, %rs242, 0;
	and.pred  	%p192, %p191, %p189;
	min.s64 	%rd325, %rd324, %rd321;
	setp.eq.s16 	%p193, %rs242, 0;
	selp.b64 	%rd326, %rd324, %rd321, %p193;
	selp.b16 	%rs244, %rs243, %rs241, %p193;
	selp.b64 	%rd438, %rd325, %rd326, %p192;
	selp.b16 	%rs369, 1, %rs244, %p192;
	add.s32 	%r442, %r442, 2048;
	add.s32 	%r441, %r441, 8;
	setp.ne.s32 	%p194, %r441, 0;
	@%p194 bra 	$L__BB9_6;
	add.s32 	%r443, %r442, -1024;
$L__BB9_8:
	setp.eq.s32 	%p195, %r10, 0;
	@%p195 bra 	$L__BB9_16;
	setp.lt.u32 	%p196, %r10, 4;
	@%p196 bra 	$L__BB9_11;
	cvt.s64.s32 	%rd328, %r443;
	add.s64 	%rd329, %rd328, %rd6;
	shl.b64 	%rd330, %rd329, 2;
	add.s64 	%rd331, %rd2, %rd330;
	add.s64 	%rd332, %rd3, %rd330;
	add.s64 	%rd333, %rd329, %rd4;
	ld.global.f32 	%f67, [%rd331];
	ld.global.f32 	%f68, [%rd332];
	setp.neu.f32 	%p197, %f67, %f68;
	selp.u16 	%rs246, 1, 0, %p197;
	and.b16  	%rs247, %rs369, 255;
	setp.ne.s16 	%p199, %rs247, 0;
	and.pred  	%p200, %p199, %p197;
	min.s64 	%rd334, %rd333, %rd438;
	setp.eq.s16 	%p201, %rs247, 0;
	selp.b64 	%rd335, %rd333, %rd438, %p201;
	selp.b16 	%rs248, %rs246, %rs369, %p201;
	selp.b64 	%rd336, %rd334, %rd335, %p200;
	selp.b16 	%rs249, 1, %rs248, %p200;
	and.b16  	%rs250, %rs249, 255;
	add.s32 	%r205, %r443, 256;
	cvt.s64.s32 	%rd337, %r205;
	add.s64 	%rd338, %rd337, %rd6;
	add.s64 	%rd339, %rd338, %rd4;
	ld.global.f32 	%f69, [%rd331+1024];
	ld.global.f32 	%f70, [%rd332+1024];
	setp.neu.f32 	%p202, %f69, %f70;
	selp.u16 	%rs251, 1, 0, %p202;
	setp.ne.s16 	%p204, %rs250, 0;
	and.pred  	%p205, %p204, %p202;
	min.s64 	%rd340, %rd339, %rd336;
	setp.eq.s16 	%p206, %rs250, 0;
	selp.b64 	%rd341, %rd339, %rd336, %p206;
	selp.b16 	%rs252, %rs251, %rs249, %p206;
	selp.b64 	%rd342, %rd340, %rd341, %p205;
	selp.b16 	%rs253, 1, %rs252, %p205;
	and.b16  	%rs254, %rs253, 255;
	add.s32 	%r206, %r443, 512;
	cvt.s64.s32 	%rd343, %r206;
	add.s64 	%rd344, %rd343, %rd6;
	add.s64 	%rd345, %rd344, %rd4;
	ld.global.f32 	%f71, [%rd331+2048];
	ld.global.f32 	%f72, [%rd332+2048];
	setp.neu.f32 	%p207, %f71, %f72;
	selp.u16 	%rs255, 1, 0, %p207;
	setp.ne.s16 	%p209, %rs254, 0;
	and.pred  	%p210, %p209, %p207;
	min.s64 	%rd346, %rd345, %rd342;
	setp.eq.s16 	%p211, %rs254, 0;
	selp.b64 	%rd347, %rd345, %rd342, %p211;
	selp.b16 	%rs256, %rs255, %rs253, %p211;
	selp.b64 	%rd348, %rd346, %rd347, %p210;
	selp.b16 	%rs257, 1, %rs256, %p210;
	and.b16  	%rs258, %rs257, 255;
	add.s32 	%r207, %r443, 768;
	cvt.s64.s32 	%rd349, %r207;
	add.s64 	%rd350, %rd349, %rd6;
	add.s64 	%rd351, %rd350, %rd4;
	ld.global.f32 	%f73, [%rd331+3072];
	ld.global.f32 	%f74, [%rd332+3072];
	setp.neu.f32 	%p212, %f73, %f74;
	selp.u16 	%rs259, 1, 0, %p212;
	setp.ne.s16 	%p214, %rs258, 0;
	and.pred  	%p215, %p214, %p212;
	min.s64 	%rd352, %rd351, %rd348;
	setp.eq.s16 	%p216, %rs258, 0;
	selp.b64 	%rd353, %rd351, %rd348, %p216;
	selp.b16 	%rs260, %rs259, %rs257, %p216;
	selp.b64 	%rd438, %rd352, %rd353, %p215;
	selp.b16 	%rs369, 1, %rs260, %p215;
	add.s32 	%r443, %r443, 1024;
$L__BB9_11:
	and.b32  	%r208, %r9, 3;
	setp.eq.s32 	%p217, %r208, 0;
	@%p217 bra 	$L__BB9_16;
	setp.eq.s32 	%p218, %r208, 1;
	@%p218 bra 	$L__BB9_14;
	cvt.s64.s32 	%rd355, %r443;
	add.s64 	%rd356, %rd355, %rd6;
	shl.b64 	%rd357, %rd356, 2;
	add.s64 	%rd358, %rd2, %rd357;
	add.s64 	%rd359, %rd3, %rd357;
	add.s64 	%rd360, %rd356, %rd4;
	ld.global.f32 	%f75, [%rd358];
	ld.global.f32 	%f76, [%rd359];
	setp.neu.f32 	%p219, %f75, %f76;
	selp.u16 	%rs262, 1, 0, %p219;
	and.b16  	%rs263, %rs369, 255;
	setp.ne.s16 	%p221, %rs263, 0;
	and.pred  	%p222, %p221, %p219;
	min.s64 	%rd361, %rd360, %rd438;
	setp.eq.s16 	%p223, %rs263, 0;
	selp.b64 	%rd362, %rd360, %rd438, %p223;
	selp.b16 	%rs264, %rs262, %rs369, %p223;
	selp.b64 	%rd363, %rd361, %rd362, %p222;
	selp.b16 	%rs265, 1, %rs264, %p222;
	and.b16  	%rs266, %rs265, 255;
	add.s32 	%r209, %r443, 256;
	cvt.s64.s32 	%rd364, %r209;
	add.s64 	%rd365, %rd364, %rd6;
	add.s64 	%rd366, %rd365, %rd4;
	ld.global.f32 	%f77, [%rd358+1024];
	ld.global.f32 	%f78, [%rd359+1024];
	setp.neu.f32 	%p224, %f77, %f78;
	selp.u16 	%rs267, 1, 0, %p224;
	setp.ne.s16 	%p226, %rs266, 0;
	and.pred  	%p227, %p226, %p224;
	min.s64 	%rd367, %rd366, %rd363;
	setp.eq.s16 	%p228, %rs266, 0;
	selp.b64 	%rd368, %rd366, %rd363, %p228;
	selp.b16 	%rs268, %rs267, %rs265, %p228;
	selp.b64 	%rd438, %rd367, %rd368, %p227;
	selp.b16 	%rs369, 1, %rs268, %p227;
	add.s32 	%r443, %r443, 512;
$L__BB9_14:
	and.b32  	%r210, %r8, 256;
	setp.ne.s32 	%p229, %r210, 0;
	@%p229 bra 	$L__BB9_16;
	cvt.s64.s32 	%rd369, %r443;
	add.s64 	%rd370, %rd369, %rd6;
	shl.b64 	%rd371, %rd370, 2;
	add.s64 	%rd372, %rd2, %rd371;
	add.s64 	%rd373, %rd3, %rd371;
	add.s64 	%rd374, %rd370, %rd4;
	ld.global.f32 	%f79, [%rd372];
	ld.global.f32 	%f80, [%rd373];
	setp.neu.f32 	%p230, %f79, %f80;
	selp.u16 	%rs269, 1, 0, %p230;
	and.b16  	%rs270, %rs369, 255;
	setp.ne.s16 	%p232, %rs270, 0;
	and.pred  	%p233, %p232, %p230;
	min.s64 	%rd375, %rd374, %rd438;
	setp.eq.s16 	%p234, %rs270, 0;
	selp.b64 	%rd376, %rd374, %rd438, %p234;
	selp.b16 	%rs271, %rs269, %rs369, %p234;
	selp.b64 	%rd438, %rd375, %rd376, %p233;
	selp.b16 	%rs369, 1, %rs271, %p233;
$L__BB9_16:
	setp.lt.s32 	%p235, %r4, 256;
	@%p235 bra 	$L__BB9_41;
	// begin inline asm
	mov.u32 %r329, %laneid;
	// end inline asm
	cvt.u32.u16 	%r350, %rs369;
	and.b32  	%r331, %r350, 255;
	mov.b32 	%r347, 1;
	mov.b32 	%r348, 31;
	mov.b32 	%r349, -1;
	// begin inline asm
	shfl.sync.down.b32 %r330, %r331, %r347, %r348, %r349;
	// end inline asm
	// begin inline asm
	shfl.sync.down.b32 %r335, %r336, %r347, %r348, %r349;
	// end inline asm
	mov.b64 	{%r341, %r346}, %rd438;
	// begin inline asm
	shfl.sync.down.b32 %r340, %r341, %r347, %r348, %r349;
	// end inline asm
	// begin inline asm
	shfl.sync.down.b32 %r345, %r346, %r347, %r348, %r349;
	// end inline asm
	mov.b64 	%rd22, {%r340, %r345};
	cvt.u16.u32 	%rs15, %r330;
	setp.gt.s32 	%p285, %r329, 30;
	@%p285 bra 	$L__BB9_21;
	and.b16  	%rs313, %rs369, 255;
	setp.eq.s16 	%p286, %rs313, 0;
	and.b16  	%rs314, %rs15, 255;
	setp.eq.s16 	%p287, %rs314, 0;
	or.pred  	%p288, %p286, %p287;
	@%p288 bra 	$L__BB9_20;
	min.s64 	%rd438, %rd22, %rd438;
	mov.b16 	%rs369, 1;
	bra.uni 	$L__BB9_21;
$L__BB9_20:
	setp.eq.s16 	%p289, %rs313, 0;
	selp.b64 	%rd438, %rd22, %rd438, %p289;
	selp.b16 	%rs369, %rs15, %rs369, %p289;
$L__BB9_21:
	cvt.u32.u16 	%r371, %rs369;
	and.b32  	%r352, %r371, 255;
	mov.b32 	%r368, 2;
	mov.b32 	%r369, 31;
	mov.b32 	%r370, -1;
	// begin inline asm
	shfl.sync.down.b32 %r351, %r352, %r368, %r369, %r370;
	// end inline asm
	// begin inline asm
	shfl.sync.down.b32 %r356, %r357, %r368, %r369, %r370;
	// end inline asm
	mov.b64 	{%r362, %r367}, %rd438;
	// begin inline asm
	shfl.sync.down.b32 %r361, %r362, %r368, %r369, %r370;
	// end inline asm
	// begin inline asm
	shfl.sync.down.b32 %r366, %r367, %r368, %r369, %r370;
	// end inline asm
	mov.b64 	%rd26, {%r361, %r366};
	cvt.u16.u32 	%rs18, %r351;
	setp.gt.s32 	%p290, %r329, 29;
	@%p290 bra 	$L__BB9_25;
	and.b16  	%rs317, %rs369, 255;
	setp.eq.s16 	%p291, %rs317, 0;
	and.b16  	%rs318, %rs18, 255;
	setp.eq.s16 	%p292, %rs318, 0;
	or.pred  	%p293, %p291, %p292;
	@%p293 bra 	$L__BB9_24;
	min.s64 	%rd438, %rd26, %rd438;
	mov.b16 	%rs369, 1;
	bra.uni 	$L__BB9_25;
$L__BB9_24:
	setp.eq.s16 	%p294, %rs317, 0;
	selp.b64 	%rd438, %rd26, %rd438, %p294;
	selp.b16 	%rs369, %rs18, %rs369, %p294;
$L__BB9_25:
	cvt.u32.u16 	%r392, %rs369;
	and.b32  	%r373, %r392, 255;
	mov.b32 	%r389, 4;
	mov.b32 	%r390, 31;
	mov.b32 	%r391, -1;
	// begin inline asm
	shfl.sync.down.b32 %r372, %r373, %r389, %r390, %r391;
	// end inline asm
	// begin inline asm
	shfl.sync.down.b32 %r377, %r378, %r389, %r390, %r391;
	// end inline asm
	mov.b64 	{%r383, %r388}, %rd438;
	// begin inline asm
	shfl.sync.down.b32 %r382, %r383, %r389, %r390, %r391;
	// end inline asm
	// begin inline asm
	shfl.sync.down.b32 %r387, %r388, %r389, %r390, %r391;
	// end inline asm
	mov.b64 	%rd30, {%r382, %r387};
	cvt.u16.u32 	%rs21, %r372;
	setp.gt.s32 	%p295, %r329, 27;
	@%p295 bra 	$L__BB9_29;
	and.b16  	%rs321, %rs369, 255;
	setp.eq.s16 	%p296, %rs321, 0;
	and.b16  	%rs322, %rs21, 255;
	setp.eq.s16 	%p297, %rs322, 0;
	or.pred  	%p298, %p296, %p297;
	@%p298 bra 	$L__BB9_28;
	min.s64 	%rd438, %rd30, %rd438;
	mov.b16 	%rs369, 1;
	bra.uni 	$L__BB9_29;
$L__BB9_28:
	setp.eq.s16 	%p299, %rs321, 0;
	selp.b16 	%rs369, %rs21, %rs369, %p299;
	selp.b64 	%rd438, %rd30, %rd438, %p299;
$L__BB9_29:
	cvt.u32.u16 	%r413, %rs369;
	and.b32  	%r394, %r413, 255;
	mov.b32 	%r410, 8;
	mov.b32 	%r411, 31;
	mov.b32 	%r412, -1;
	// begin inline asm
	shfl.sync.down.b32 %r393, %r394, %r410, %r411, %r412;
	// end inline asm
	// begin inline asm
	shfl.sync.down.b32 %r398, %r399, %r410, %r411, %r412;
	// end inline asm
	mov.b64 	{%r404, %r409}, %rd438;
	// begin inline asm
	shfl.sync.down.b32 %r403, %r404, %r410, %r411, %r412;
	// end inline asm
	// begin inline asm
	shfl.sync.down.b32 %r408, %r409, %r410, %r411, %r412;
	// end inline asm
	mov.b64 	%rd34, {%r403, %r408};
	cvt.u16.u32 	%rs24, %r393;
	setp.gt.s32 	%p300, %r329, 23;
	@%p300 bra 	$L__BB9_33;
	and.b16  	%rs325, %rs369, 255;
	setp.eq.s16 	%p301, %rs325, 0;
	and.b16  	%rs326, %rs24, 255;
	setp.eq.s16 	%p302, %rs326, 0;
	or.pred  	%p303, %p301, %p302;
	@%p303 bra 	$L__BB9_32;
	min.s64 	%rd438, %rd34, %rd438;
	mov.b16 	%rs369, 1;
	bra.uni 	$L__BB9_33;
$L__BB9_32:
	setp.eq.s16 	%p304, %rs325, 0;
	selp.b16 	%rs369, %rs24, %rs369, %p304;
	selp.b64 	%rd438, %rd34, %rd438, %p304;
$L__BB9_33:
	cvt.u32.u16 	%r434, %rs369;
	and.b32  	%r415, %r434, 255;
	mov.b32 	%r431, 16;
	mov.b32 	%r432, 31;
	mov.b32 	%r433, -1;
	// begin inline asm
	shfl.sync.down.b32 %r414, %r415, %r431, %r432, %r433;
	// end inline asm
	// begin inline asm
	shfl.sync.down.b32 %r419, %r420, %r431, %r432, %r433;
	// end inline asm
	mov.b64 	{%r425, %r430}, %rd438;
	// begin inline asm
	shfl.sync.down.b32 %r424, %r425, %r431, %r432, %r433;
	// end inline asm
	// begin inline asm
	shfl.sync.down.b32 %r429, %r430, %r431, %r432, %r433;
	// end inline asm
	mov.b64 	%rd38, {%r424, %r429};
	cvt.u16.u32 	%rs27, %r414;
	setp.gt.s32 	%p305, %r329, 15;
	@%p305 bra 	$L__BB9_37;
	and.b16  	%rs329, %rs369, 255;
	setp.eq.s16 	%p306, %rs329, 0;
	and.b16  	%rs330, %rs27, 255;
	setp.eq.s16 	%p307, %rs330, 0;
	or.pred  	%p308, %p306, %p307;
	@%p308 bra 	$L__BB9_36;
	min.s64 	%rd438, %rd38, %rd438;
	mov.b16 	%rs369, 1;
	bra.uni 	$L__BB9_37;
$L__BB9_36:
	setp.eq.s16 	%p309, %rs329, 0;
	selp.b16 	%rs369, %rs27, %rs369, %p309;
	selp.b64 	%rd438, %rd38, %rd438, %p309;
$L__BB9_37:
	setp.ne.s32 	%p310, %r329, 0;
	@%p310 bra 	$L__BB9_39;
	shr.u32 	%r435, %r5, 1;
	and.b32  	%r436, %r435, 496;
	mov.u32 	%r437, _ZZN3cub18CUB_300001_SM_10006detail6reduce18DeviceReduceKernelINS2_10policy_hubIN4cuda3std3__45tupleIJblEEEyN6thrust24THRUST_300001_SM_1000_NS8cuda_cub9__find_if7functorIS9_EEE10Policy1000ENSB_12zip_iteratorINS8_IJNSD_26transform_input_iterator_tIbNSC_6detail35transform_pair_of_input_iterators_tIbNSB_10device_ptrIfEESN_NS7_8equal_toIfEEEENS7_10__not_fn_tINS7_10__identityEEEEENSB_17counting_iteratorIlNSB_11use_defaultESW_SW_EEEEEEEySF_S9_SS_EEvT0_PT3_T1_NS0_13GridEvenShareIS13_EET2_T4_E12temp_storage;
	add.s32 	%r438, %r437, %r436;
	st.shared.u8 	[%r438+8], %rs369;
	st.shared.u64 	[%r438+16], %rd438;
$L__BB9_39:
	bar.sync 	0;
	setp.ne.s32 	%p311, %r5, 0;
	@%p311 bra 	$L__BB9_122;
	ld.shared.u8 	%rs333, [_ZZN3cub18CUB_300001_SM_10006detail6reduce18DeviceReduceKernelINS2_10policy_hubIN4cuda3std3__45tupleIJblEEEyN6thrust24THRUST_300001_SM_1000_NS8cuda_cub9__find_if7functorIS9_EEE10Policy1000ENSB_12zip_iteratorINS8_IJNSD_26transform_input_iterator_tIbNSC_6detail35transform_pair_of_input_iterators_tIbNSB_10device_ptrIfEESN_NS7_8equal_toIfEEEENS7_10__not_fn_tINS7_10__identityEEEEENSB_17counting_iteratorIlNSB_11use_defaultESW_SW_EEEEEEEySF_S9_SS_EEvT0_PT3_T1_NS0_13GridEvenShareIS13_EET2_T4_E12temp_storage+24];
	ld.shared.u64 	%rd398, [_ZZN3cub18CUB_300001_SM_10006detail6reduce18DeviceReduceKernelINS2_10policy_hubIN4cuda3std3__45tupleIJblEEEyN6thrust24THRUST_300001_SM_1000_NS8cuda_cub9__find_if7functorIS9_EEE10Policy1000ENSB_12zip_iteratorINS8_IJNSD_26transform_input_iterator_tIbNSC_6detail35transform_pair_of_input_iterators_tIbNSB_10device_ptrIfEESN_NS7_8equal_toIfEEEENS7_10__not_fn_tINS7_10__identityEEEEENSB_17counting_iteratorIlNSB_11use_defaultESW_SW_EEEEEEEySF_S9_SS_EEvT0_PT3_T1_NS0_13GridEvenShareIS13_EET2_T4_E12temp_storage+32];
	and.b16  	%rs334, %rs369, 255;
	setp.eq.s16 	%p312, %rs334, 0;
	setp.eq.s16 	%p313, %rs333, 0;
	min.s64 	%rd399, %rd398, %rd438;
	selp.b16 	%rs335, %rs369, 1, %p313;
	selp.b16 	%rs336, %rs333, %rs335, %p312;
	and.b16  	%rs337, %rs336, 255;
	selp.b64 	%rd400, %rd438, %rd399, %p313;
	selp.b64 	%rd401, %rd398, %rd400, %p312;
	ld.shared.u8 	%rs338, [_ZZN3cub18CUB_300001_SM_10006detail6reduce18DeviceReduceKernelINS2_10policy_hubIN4cuda3std3__45tupleIJblEEEyN6thrust24THRUST_300001_SM_1000_NS8cuda_cub9__find_if7functorIS9_EEE10Policy1000ENSB_12zip_iteratorINS8_IJNSD_26transform_input_iterator_tIbNSC_6detail35transform_pair_of_input_iterators_tIbNSB_10device_ptrIfEESN_NS7_8equal_toIfEEEENS7_10__not_fn_tINS7_10__identityEEEEENSB_17counting_iteratorIlNSB_11use_defaultESW_SW_EEEEEEEySF_S9_SS_EEvT0_PT3_T1_NS0_13GridEvenShareIS13_EET2_T4_E12temp_storage+40];
	ld.shared.u64 	%rd402, [_ZZN3cub18CUB_300001_SM_10006detail6reduce18DeviceReduceKernelINS2_10policy_hubIN4cuda3std3__45tupleIJblEEEyN6thrust24THRUST_300001_SM_1000_NS8cuda_cub9__find_if7functorIS9_EEE10Policy1000ENSB_12zip_iteratorINS8_IJNSD_26transform_input_iterator_tIbNSC_6detail35transform_pair_of_input_iterators_tIbNSB_10device_ptrIfEESN_NS7_8equal_toIfEEEENS7_10__not_fn_tINS7_10__identityEEEEENSB_17counting_iteratorIlNSB_11use_defaultESW_SW_EEEEEEEySF_S9_SS_EEvT0_PT3_T1_NS0_13GridEvenShareIS13_EET2_T4_E12temp_storage+48];
	setp.eq.s16 	%p314, %rs337, 0;
	setp.eq.s16 	%p315, %rs338, 0;
	min.s64 	%rd403, %rd402, %rd401;
	selp.b16 	%rs339, %rs336, 1, %p315;
	selp.b16 	%rs340, %rs338, %rs339, %p314;
	and.b16  	%rs341, %rs340, 255;
	selp.b64 	%rd404, %rd401, %rd403, %p315;
	selp.b64 	%rd405, %rd402, %rd404, %p314;
	ld.shared.u8 	%rs342, [_ZZN3cub18CUB_300001_SM_10006detail6reduce18DeviceReduceKernelINS2_10policy_hubIN4cuda3std3__45tupleIJblEEEyN6thrust24THRUST_300001_SM_1000_NS8cuda_cub9__find_if7functorIS9_EEE10Policy1000ENSB_12zip_iteratorINS8_IJNSD_26transform_input_iterator_tIbNSC_6detail35transform_pair_of_input_iterators_tIbNSB_10device_ptrIfEESN_NS7_8equal_toIfEEEENS7_10__not_fn_tINS7_10__identityEEEEENSB_17counting_iteratorIlNSB_11use_defaultESW_SW_EEEEEEEySF_S9_SS_EEvT0_PT3_T1_NS0_13GridEvenShareIS13_EET2_T4_E12temp_storage+56];
	ld.shared.u64 	%rd406, [_ZZN3cub18CUB_300001_SM_10006detail6reduce18DeviceReduceKernelINS2_10policy_hubIN4cuda3std3__45tupleIJblEEEyN6thrust24THRUST_300001_SM_1000_NS8cuda_cub9__find_if7functorIS9_EEE10Policy1000ENSB_12zip_iteratorINS8_IJNSD_26transform_input_iterator_tIbNSC_6detail35transform_pair_of_input_iterators_tIbNSB_10device_ptrIfEESN_NS7_8equal_toIfEEEENS7_10__not_fn_tINS7_10__identityEEEEENSB_17counting_iteratorIlNSB_11use_defaultESW_SW_EEEEEEEySF_S9_SS_EEvT0_PT3_T1_NS0_13GridEvenShareIS13_EET2_T4_E12temp_storage+64];
	setp.eq.s16 	%p316, %rs341, 0;
	setp.eq.s16 	%p317, %rs342, 0;
	min.s64 	%rd407, %rd406, %rd405;
	selp.b16 	%rs343, %rs340, 1, %p317;
	selp.b16 	%rs344, %rs342, %rs343, %p316;
	and.b16  	%rs345, %rs344, 255;
	selp.b64 	%rd408, %rd405, %rd407, %p317;
	selp.b64 	%rd409, %rd406, %rd408, %p316;
	ld.shared.u8 	%rs346, [_ZZN3cub18CUB_300001_SM_10006detail6reduce18DeviceReduceKernelINS2_10policy_hubIN4cuda3std3__45tupleIJblEEEyN6thrust24THRUST_300001_SM_1000_NS8cuda_cub9__find_if7functorIS9_EEE10Policy1000ENSB_12zip_iteratorINS8_IJNSD_26transform_input_iterator_tIbNSC_6detail35transform_pair_of_input_iterators_tIbNSB_10device_ptrIfEESN_NS7_8equal_toIfEEEENS7_10__not_fn_tINS7_10__identityEEEEENSB_17counting_iteratorIlNSB_11use_defaultESW_SW_EEEEEEEySF_S9_SS_EEvT0_PT3_T1_NS0_13GridEvenShareIS13_EET2_T4_E12temp_storage+72];
	ld.shared.u64 	%rd410, [_ZZN3cub18CUB_300001_SM_10006detail6reduce18DeviceReduceKernelINS2_10policy_hubIN4cuda3std3__45tupleIJblEEEyN6thrust24THRUST_300001_SM_1000_NS8cuda_cub9__find_if7functorIS9_EEE10Policy1000ENSB_12zip_iteratorINS8_IJNSD_26transform_input_iterator_tIbNSC_6detail35transform_pair_of_input_iterators_tIbNSB_10device_ptrIfEESN_NS7_8equal_toIfEEEENS7_10__not_fn_tINS7_10__identityEEEEENSB_17counting_iteratorIlNSB_11use_defaultESW_SW_EEEEEEEySF_S9_SS_EEvT0_PT3_T1_NS0_13GridEvenShareIS13_EET2_T4_E12temp_storage+80];
	setp.eq.s16 	%p318, %rs345, 0;
	setp.eq.s16 	%p319, %rs346, 0;
	min.s64 	%rd411, %rd410, %rd409;
	selp.b16 	%rs347, %rs344, 1, %p319;
	selp.b16 	%rs348, %rs346, %rs347, %p318;
	and.b16  	%rs349, %rs348, 255;
	selp.b64 	%rd412, %rd409, %rd411, %p319;
	selp.b64 	%rd413, %rd410, %rd412, %p318;
	ld.shared.u8 	%rs350, [_ZZN3cub18CUB_300001_SM_10006detail6reduce18DeviceReduceKernelINS2_10policy_hubIN4cuda3std3__45tupleIJblEEEyN6thrust24THRUST_300001_SM_1000_NS8cuda_cub9__find_if7functorIS9_EEE10Policy1000ENSB_12zip_iteratorINS8_IJNSD_26transform_input_iterator_tIbNSC_6detail35transform_pair_of_input_iterators_tIbNSB_10device_ptrIfEESN_NS7_8equal_toIfEEEENS7_10__not_fn_tINS7_10__identityEEEEENSB_17counting_iteratorIlNSB_11use_defaultESW_SW_EEEEEEEySF_S9_SS_EEvT0_PT3_T1_NS0_13GridEvenShareIS13_EET2_T4_E12temp_storage+88];
	ld.shared.u64 	%rd414, [_ZZN3cub18CUB_300001_SM_10006detail6reduce18DeviceReduceKernelINS2_10policy_hubIN4cuda3std3__45tupleIJblEEEyN6thrust24THRUST_300001_SM_1000_NS8cuda_cub9__find_if7functorIS9_EEE10Policy1000ENSB_12zip_iteratorINS8_IJNSD_26transform_input_iterator_tIbNSC_6detail35transform_pair_of_input_iterators_tIbNSB_10device_ptrIfEESN_NS7_8equal_toIfEEEENS7_10__not_fn_tINS7_10__identityEEEEENSB_17counting_iteratorIlNSB_11use_defaultESW_SW_EEEEEEEySF_S9_SS_EEvT0_PT3_T1_NS0_13GridEvenShareIS13_EET2_T4_E12temp_storage+96];
	setp.eq.s16 	%p320, %rs349, 0;
	setp.eq.s16 	%p321, %rs350, 0;
	min.s64 	%rd415, %rd414, %rd413;
	selp.b16 	%rs351, %rs348, 1, %p321;
	selp.b16 	%rs352, %rs350, %rs351, %p320;
	and.b16  	%rs353, %rs352, 255;
	selp.b64 	%rd416, %rd413, %rd415, %p321;
	selp.b64 	%rd417, %rd414, %rd416, %p320;
	ld.shared.u8 	%rs354, [_ZZN3cub18CUB_300001_SM_10006detail6reduce18DeviceReduceKernelINS2_10policy_hubIN4cuda3std3__45tupleIJblEEEyN6thrust24THRUST_300001_SM_1000_NS8cuda_cub9__find_if7functorIS9_EEE10Policy1000ENSB_12zip_iteratorINS8_IJNSD_26transform_input_iterator_tIbNSC_6detail35transform_pair_of_input_iterators_tIbNSB_10device_ptrIfEESN_NS7_8equal_toIfEEEENS7_10__not_fn_tINS7_10__identityEEEEENSB_17counting_iteratorIlNSB_11use_defaultESW_SW_EEEEEEEySF_S9_SS_EEvT0_PT3_T1_NS0_13GridEvenShareIS13_EET2_T4_E12temp_storage+104];
	ld.shared.u64 	%rd418, [_ZZN3cub18CUB_300001_SM_10006detail6reduce18DeviceReduceKernelINS2_10policy_hubIN4cuda3std3__45tupleIJblEEEyN6thrust24THRUST_300001_SM_1000_NS8cuda_cub9__find_if7functorIS9_EEE10Policy1000ENSB_12zip_iteratorINS8_IJNSD_26transform_input_iterator_tIbNSC_6detail35transform_pair_of_input_iterators_tIbNSB_10device_ptrIfEESN_NS7_8equal_toIfEEEENS7_10__not_fn_tINS7_10__identityEEEEENSB_17counting_iteratorIlNSB_11use_defaultESW_SW_EEEEEEEySF_S9_SS_EEvT0_PT3_T1_NS0_13GridEvenShareIS13_EET2_T4_E12temp_storage+112];
	setp.eq.s16 	%p322, %rs353, 0;
	setp.eq.s16 	%p323, %rs354, 0;
	min.s64 	%rd419, %rd418, %rd417;
	selp.b16 	%rs355, %rs352, 1, %p323;
	selp.b16 	%rs356, %rs354, %rs355, %p322;
	and.b16  	%rs357, %rs356, 255;
	selp.b64 	%rd420, %rd417, %rd419, %p323;
	selp.b64 	%rd421, %rd418, %rd420, %p322;
	ld.shared.u8 	%rs358, [_ZZN3cub18CUB_300001_SM_10006detail6reduce18DeviceReduceKernelINS2_10policy_hubIN4cuda3std3__45tupleIJblEEEyN6thrust24THRUST_300001_SM_1000_NS8cuda_cub9__find_if7functorIS9_EEE10Policy1000ENSB_12zip_iteratorINS8_IJNSD_26transform_input_iterator_tIbNSC_6detail35transform_pair_of_input_iterators_tIbNSB_10device_ptrIfEESN_NS7_8equal_toIfEEEENS7_10__not_fn_tINS7_10__identityEEEEENSB_17counting_iteratorIlNSB_11use_defaultESW_SW_EEEEEEEySF_S9_SS_EEvT0_PT3_T1_NS0_13GridEvenShareIS13_EET2_T4_E12temp_storage+120];
	ld.shared.u64 	%rd422, [_ZZN3cub18CUB_300001_SM_10006detail6reduce18DeviceReduceKernelINS2_10policy_hubIN4cuda3std3__45tupleIJblEEEyN6thrust24THRUST_300001_SM_1000_NS8cuda_cub9__find_if7functorIS9_EEE10Policy1000ENSB_12zip_iteratorINS8_IJNSD_26transform_input_iterator_tIbNSC_6detail35transform_pair_of_input_iterators_tIbNSB_10device_ptrIfEESN_NS7_8equal_toIfEEEENS7_10__not_fn_tINS7_10__identityEEEEENSB_17counting_iteratorIlNSB_11use_defaultESW_SW_EEEEEEEySF_S9_SS_EEvT0_PT3_T1_NS0_13GridEvenShareIS13_EET2_T4_E12temp_storage+128];
	setp.eq.s16 	%p324, %rs357, 0;
	setp.eq.s16 	%p325, %rs358, 0;
	min.s64 	%rd423, %rd422, %rd421;
	selp.b16 	%rs359, %rs356, 1, %p325;
	selp.b16 	%rs369, %rs358, %rs359, %p324;
	selp.b64 	%rd424, %rd421, %rd423, %p325;
	selp.b64 	%rd438, %rd422, %rd424, %p324;
	bra.uni 	$L__BB9_122;
$L__BB9_41:
	// begin inline asm
	mov.u32 %r211, %laneid;
	// end inline asm
	and.b32  	%r232, %r5, 992;
	add.s32 	%r233, %r232, 32;
	setp.gt.s32 	%p236, %r233, %r4;
	not.b32 	%r234, %r232;
	add.s32 	%r235, %r4, %r234;
	selp.b32 	%r230, %r235, 31, %p236;
	cvt.u32.u16 	%r236, %rs369;
	and.b32  	%r213, %r236, 255;
	mov.b32 	%r229, 1;
	mov.b32 	%r231, -1;
	// begin inline asm
	shfl.sync.down.b32 %r212, %r213, %r229, %r230, %r231;
	// end inline asm
	// begin inline asm
	shfl.sync.down.b32 %r217, %r218, %r229, %r230, %r231;
	// end inline asm
	mov.b64 	{%r223, %r228}, %rd438;
	// begin inline asm
	shfl.sync.down.b32 %r222, %r223, %r229, %r230, %r231;
	// end inline asm
	// begin inline asm
	shfl.sync.down.b32 %r227, %r228, %r229, %r230, %r231;
	// end inline asm
	mov.b64 	%rd43, {%r222, %r227};
	cvt.u16.u32 	%rs31, %r212;
	setp.ge.s32 	%p237, %r211, %r230;
	@%p237 bra 	$L__BB9_45;
	and.b16  	%rs272, %rs369, 255;
	setp.eq.s16 	%p238, %rs272, 0;
	and.b16  	%rs273, %rs31, 255;
	setp.eq.s16 	%p239, %rs273, 0;
	or.pred  	%p240, %p238, %p239;
	@%p240 bra 	$L__BB9_44;
	min.s64 	%rd438, %rd43, %rd438;
	mov.b16 	%rs369, 1;
	bra.uni 	$L__BB9_45;
$L__BB9_44:
	setp.eq.s16 	%p241, %rs272, 0;
	selp.b16 	%rs369, %rs31, %rs369, %p241;
	selp.b64 	%rd438, %rd43, %rd438, %p241;
$L__BB9_45:
	cvt.u32.u16 	%r257, %rs369;
	and.b32  	%r238, %r257, 255;
	mov.b32 	%r254, 2;
	mov.b32 	%r256, -1;
	// begin inline asm
	shfl.sync.down.b32 %r237, %r238, %r254, %r230, %r256;
	// end inline asm
	// begin inline asm
	shfl.sync.down.b32 %r242, %r243, %r254, %r230, %r256;
	// end inline asm
	mov.b64 	{%r248, %r253}, %rd438;
	// begin inline asm
	shfl.sync.down.b32 %r247, %r248, %r254, %r230, %r256;
	// end inline asm
	// begin inline asm
	shfl.sync.down.b32 %r252, %r253, %r254, %r230, %r256;
	// end inline asm
	mov.b64 	%rd47, {%r247, %r252};
	cvt.u16.u32 	%rs34, %r237;
	add.s32 	%r258, %r211, 2;
	setp.gt.s32 	%p242, %r258, %r230;
	@%p242 bra 	$L__BB9_49;
	and.b16  	%rs276, %rs369, 255;
	setp.eq.s16 	%p243, %rs276, 0;
	and.b16  	%rs277, %rs34, 255;
	setp.eq.s16 	%p244, %rs277, 0;
	or.pred  	%p245, %p243, %p244;
	@%p245 bra 	$L__BB9_48;
	min.s64 	%rd438, %rd47, %rd438;
	mov.b16 	%rs369, 1;
	bra.uni 	$L__BB9_49;
$L__BB9_48:
	setp.eq.s16 	%p246, %rs276, 0;
	selp.b16 	%rs369, %rs34, %rs369, %p246;
	selp.b64 	%rd438, %rd47, %rd438, %p246;
$L__BB9_49:
	cvt.u32.u16 	%r279, %rs369;
	and.b32  	%r260, %r279, 255;
	mov.b32 	%r276, 4;
	mov.b32 	%r278, -1;
	// begin inline asm
	shfl.sync.down.b32 %r259, %r260, %r276, %r230, %r278;
	// end inline asm
	// begin inline asm
	shfl.sync.down.b32 %r264, %r265, %r276, %r230, %r278;
	// end inline asm
	mov.b64 	{%r270, %r275}, %rd438;
	// begin inline asm
	shfl.sync.down.b32 %r269, %r270, %r276, %r230, %r278;
	// end inline asm
	// begin inline asm
	shfl.sync.down.b32 %r274, %r275, %r276, %r230, %r278;
	// end inline asm
	mov.b64 	%rd51, {%r269, %r274};
	cvt.u16.u32 	%rs37, %r259;
	add.s32 	%r280, %r211, 4;
	setp.gt.s32 	%p247, %r280, %r230;
	@%p247 bra 	$L__BB9_53;
	and.b16  	%rs280, %rs369, 255;
	setp.eq.s16 	%p248, %rs280, 0;
	and.b16  	%rs281, %rs37, 255;
	setp.eq.s16 	%p249, %rs281, 0;
	or.pred  	%p250, %p248, %p249;
	@%p250 bra 	$L__BB9_52;
	min.s64 	%rd438, %rd51, %rd438;
	mov.b16 	%rs369, 1;
	bra.uni 	$L__BB9_53;
$L__BB9_52:
	setp.eq.s16 	%p251, %rs280, 0;
	selp.b16 	%rs369, %rs37, %rs369, %p251;
	selp.b64 	%rd438, %rd51, %rd438, %p251;
$L__BB9_53:
	cvt.u32.u16 	%r301, %rs369;
	and.b32  	%r282, %r301, 255;
	mov.b32 	%r298, 8;
	mov.b32 	%r300, -1;
	// begin inline asm
	shfl.sync.down.b32 %r281, %r282, %r298, %r230, %r300;
	// end inline asm
	// begin inline asm
	shfl.sync.down.b32 %r286, %r287, %r298, %r230, %r300;
	// end inline asm
	mov.b64 	{%r292, %r297}, %rd438;
	// begin inline asm
	shfl.sync.down.b32 %r291, %r292, %r298, %r230, %r300;
	// end inline asm
	// begin inline asm
	shfl.sync.down.b32 %r296, %r297, %r298, %r230, %r300;
	// end inline asm
	mov.b64 	%rd55, {%r291, %r296};
	cvt.u16.u32 	%rs40, %r281;
	add.s32 	%r302, %r211, 8;
	setp.gt.s32 	%p252, %r302, %r230;
	@%p252 bra 	$L__BB9_57;
	and.b16  	%rs284, %rs369, 255;
	setp.eq.s16 	%p253, %rs284, 0;
	and.b16  	%rs285, %rs40, 255;
	setp.eq.s16 	%p254, %rs285, 0;
	or.pred  	%p255, %p253, %p254;
	@%p255 bra 	$L__BB9_56;
	min.s64 	%rd438, %rd55, %rd438;
	mov.b16 	%rs369, 1;
	bra.uni 	$L__BB9_57;
$L__BB9_56:
	setp.eq.s16 	%p256, %rs284, 0;
	selp.b16 	%rs369, %rs40, %rs369, %p256;
	selp.b64 	%rd438, %rd55, %rd438, %p256;
$L__BB9_57:
	cvt.u32.u16 	%r323, %rs369;
	and.b32  	%r304, %r323, 255;
	mov.b32 	%r320, 16;
	mov.b32 	%r322, -1;
	// begin inline asm
	shfl.sync.down.b32 %r303, %r304, %r320, %r230, %r322;
	// end inline asm
	// begin inline asm
	shfl.sync.down.b32 %r308, %r309, %r320, %r230, %r322;
	// end inline asm
	mov.b64 	{%r314, %r319}, %rd438;
	// begin inline asm
	shfl.sync.down.b32 %r313, %r314, %r320, %r230, %r322;
	// end inline asm
	// begin inline asm
	shfl.sync.down.b32 %r318, %r319, %r320, %r230, %r322;
	// end inline asm
	mov.b64 	%rd59, {%r313, %r318};
	cvt.u16.u32 	%rs43, %r303;
	add.s32 	%r324, %r211, 16;
	setp.gt.s32 	%p257, %r324, %r230;
	@%p257 bra 	$L__BB9_61;
	and.b16  	%rs288, %rs369, 255;
	setp.eq.s16 	%p258, %rs288, 0;
	and.b16  	%rs289, %rs43, 255;
	setp.eq.s16 	%p259, %rs289, 0;
	or.pred  	%p260, %p258, %p259;
	@%p260 bra 	$L__BB9_60;
	min.s64 	%rd438, %rd59, %rd438;
	mov.b16 	%rs369, 1;
	bra.uni 	$L__BB9_61;
$L__BB9_60:
	setp.eq.s16 	%p261, %rs288, 0;
	selp.b16 	%rs369, %rs43, %rs369, %p261;
	selp.b64 	%rd438, %rd59, %rd438, %p261;
$L__BB9_61:
	setp.ne.s32 	%p262, %r211, 0;
	@%p262 bra 	$L__BB9_63;
	shr.u32 	%r325, %r5, 1;
	and.b32  	%r326, %r325, 496;
	mov.u32 	%r327, _ZZN3cub18CUB_300001_SM_10006detail6reduce18DeviceReduceKernelINS2_10policy_hubIN4cuda3std3__45tupleIJblEEEyN6thrust24THRUST_300001_SM_1000_NS8cuda_cub9__find_if7functorIS9_EEE10Policy1000ENSB_12zip_iteratorINS8_IJNSD_26transform_input_iterator_tIbNSC_6detail35transform_pair_of_input_iterators_tIbNSB_10device_ptrIfEESN_NS7_8equal_toIfEEEENS7_10__not_fn_tINS7_10__identityEEEEENSB_17counting_iteratorIlNSB_11use_defaultESW_SW_EEEEEEEySF_S9_SS_EEvT0_PT3_T1_NS0_13GridEvenShareIS13_EET2_T4_E12temp_storage;
	add.s32 	%r328, %r327, %r326;
	st.shared.u8 	[%r328+8], %rs369;
	st.shared.u64 	[%r328+16], %rd438;
$L__BB9_63:
	bar.sync 	0;
	setp.ne.s32 	%p263, %r5, 0;
	@%p263 bra 	$L__BB9_122;
	setp.lt.s32 	%p264, %r4, 33;
	@%p264 bra 	$L__BB9_66;
	ld.shared.u8 	%rs292, [_ZZN3cub18CUB_300001_SM_10006detail6reduce18DeviceReduceKernelINS2_10policy_hubIN4cuda3std3__45tupleIJblEEEyN6thrust24THRUST_300001_SM_1000_NS8cuda_cub9__find_if7functorIS9_EEE10Policy1000ENSB_12zip_iteratorINS8_IJNSD_26transform_input_iterator_tIbNSC_6detail35transform_pair_of_input_iterators_tIbNSB_10device_ptrIfEESN_NS7_8equal_toIfEEEENS7_10__not_fn_tINS7_10__identityEEEEENSB_17counting_iteratorIlNSB_11use_defaultESW_SW_EEEEEEEySF_S9_SS_EEvT0_PT3_T1_NS0_13GridEvenShareIS13_EET2_T4_E12temp_storage+24];
	ld.shared.u64 	%rd377, [_ZZN3cub18CUB_300001_SM_10006detail6reduce18DeviceReduceKernelINS2_10policy_hubIN4cuda3std3__45tupleIJblEEEyN6thrust24THRUST_300001_SM_1000_NS8cuda_cub9__find_if7functorIS9_EEE10Policy1000ENSB_12zip_iteratorINS8_IJNSD_26transform_input_iterator_tIbNSC_6detail35transform_pair_of_input_iterators_tIbNSB_10device_ptrIfEESN_NS7_8equal_toIfEEEENS7_10__not_fn_tINS7_10__identityEEEEENSB_17counting_iteratorIlNSB_11use_defaultESW_SW_EEEEEEEySF_S9_SS_EEvT0_PT3_T1_NS0_13GridEvenShareIS13_EET2_T4_E12temp_storage+32];
	and.b16  	%rs293, %rs369, 255;
	setp.eq.s16 	%p265, %rs293, 0;
	setp.eq.s16 	%p266, %rs292, 0;
	min.s64 	%rd378, %rd377, %rd438;
	selp.b16 	%rs294, %rs369, 1, %p266;
	selp.b16 	%rs369, %rs292, %rs294, %p265;
	selp.b64 	%rd379, %rd438, %rd378, %p266;
	selp.b64 	%rd438, %rd377, %rd379, %p265;
$L__BB9_66:
	setp.lt.s32 	%p267, %r4, 65;
	@%p267 bra 	$L__BB9_68;
	ld.shared.u8 	%rs295, [_ZZN3cub18CUB_300001_SM_10006detail6reduce18DeviceReduceKernelINS2_10policy_hubIN4cuda3std3__45tupleIJblEEEyN6thrust24THRUST_300001_SM_1000_NS8cuda_cub9__find_if7functorIS9_EEE10Policy1000ENSB_12zip_iteratorINS8_IJNSD_26transform_input_iterator_tIbNSC_6detail35transform_pair_of_input_iterators_tIbNSB_10device_ptrIfEESN_NS7_8equal_toIfEEEENS7_10__not_fn_tINS7_10__identityEEEEENSB_17counting_iteratorIlNSB_11use_defaultESW_SW_EEEEEEEySF_S9_SS_EEvT0_PT3_T1_NS0_13GridEvenShareIS13_EET2_T4_E12temp_storage+40];
	ld.shared.u64 	%rd380, [_ZZN3cub18CUB_300001_SM_10006detail6reduce18DeviceReduceKernelINS2_10policy_hubIN4cuda3std3__45tupleIJblEEEyN6thrust24THRUST_300001_SM_1000_NS8cuda_cub9__find_if7functorIS9_EEE10Policy1000ENSB_12zip_iteratorINS8_IJNSD_26transform_input_iterator_tIbNSC_6detail35transform_pair_of_input_iterators_tIbNSB_10device_ptrIfEESN_NS7_8equal_toIfEEEENS7_10__not_fn_tINS7_10__identityEEEEENSB_17counting_iteratorIlNSB_11use_defaultESW_SW_EEEEEEEySF_S9_SS_EEvT0_PT3_T1_NS0_13GridEvenShareIS13_EET2_T4_E12temp_storage+48];
	and.b16  	%rs296, %rs369, 255;
	setp.eq.s16 	%p268, %rs296, 0;
	setp.eq.s16 	%p269, %rs295, 0;
	min.s64 	%rd381, %rd380, %rd438;
	selp.b16 	%rs297, %rs369, 1, %p269;
	selp.b16 	%rs369, %rs295, %rs297, %p268;
	selp.b64 	%rd382, %rd438, %rd381, %p269;
	selp.b64 	%rd438, %rd380, %rd382, %p268;
$L__BB9_68:
	setp.lt.s32 	%p270, %r4, 97;
	@%p270 bra 	$L__BB9_70;
	ld.shared.u8 	%rs298, [_ZZN3cub18CUB_300001_SM_10006detail6reduce18DeviceReduceKernelINS2_10policy_hubIN4cuda3std3__45tupleIJblEEEyN6thrust24THRUST_300001_SM_1000_NS8cuda_cub9__find_if7functorIS9_EEE10Policy1000ENSB_12zip_iteratorINS8_IJNSD_26transform_input_iterator_tIbNSC_6detail35transform_pair_of_input_iterators_tIbNSB_10device_ptrIfEESN_NS7_8equal_toIfEEEENS7_10__not_fn_tINS7_10__identityEEEEENSB_17counting_iteratorIlNSB_11use_defaultESW_SW_EEEEEEEySF_S9_SS_EEvT0_PT3_T1_NS0_13GridEvenShareIS13_EET2_T4_E12temp_storage+56];
	ld.shared.u64 	%rd383, [_ZZN3cub18CUB_300001_SM_10006detail6reduce18DeviceReduceKernelINS2_10policy_hubIN4cuda3std3__45tupleIJblEEEyN6thrust24THRUST_300001_SM_1000_NS8cuda_cub9__find_if7functorIS9_EEE10Policy1000ENSB_12zip_iteratorINS8_IJNSD_26transform_input_iterator_tIbNSC_6detail35transform_pair_of_input_iterators_tIbNSB_10device_ptrIfEESN_NS7_8equal_toIfEEEENS7_10__not_fn_tINS7_10__identityEEEEENSB_17counting_iteratorIlNSB_11use_defaultESW_SW_EEEEEEEySF_S9_SS_EEvT0_PT3_T1_NS0_13GridEvenShareIS13_EET2_T4_E12temp_storage+64];
	and.b16  	%rs299, %rs369, 255;
	setp.eq.s16 	%p271, %rs299, 0;
	setp.eq.s16 	%p272, %rs298, 0;
	min.s64 	%rd384, %rd383, %rd438;
	selp.b16 	%rs300, %rs369, 1, %p272;
	selp.b16 	%rs369, %rs298, %rs300, %p271;
	selp.b64 	%rd385, %rd438, %rd384, %p272;
	selp.b64 	%rd438, %rd383, %rd385, %p271;
$L__BB9_70:
	setp.lt.s32 	%p273, %r4, 129;
	@%p273 bra 	$L__BB9_72;
	ld.shared.u8 	%rs301, [_ZZN3cub18CUB_300001_SM_10006detail6reduce18DeviceReduceKernelINS2_10policy_hubIN4cuda3std3__45tupleIJblEEEyN6thrust24THRUST_300001_SM_1000_NS8cuda_cub9__find_if7functorIS9_EEE10Policy1000ENSB_12zip_iteratorINS8_IJNSD_26transform_input_iterator_tIbNSC_6detail35transform_pair_of_input_iterators_tIbNSB_10device_ptrIfEESN_NS7_8equal_toIfEEEENS7_10__not_fn_tINS7_10__identityEEEEENSB_17counting_iteratorIlNSB_11use_defaultESW_SW_EEEEEEEySF_S9_SS_EEvT0_PT3_T1_NS0_13GridEvenShareIS13_EET2_T4_E12temp_storage+72];
	ld.shared.u64 	%rd386, [_ZZN3cub18CUB_300001_SM_10006detail6reduce18DeviceReduceKernelINS2_10policy_hubIN4cuda3std3__45tupleIJblEEEyN6thrust24THRUST_300001_SM_1000_NS8cuda_cub9__find_if7functorIS9_EEE10Policy1000ENSB_12zip_iteratorINS8_IJNSD_26transform_input_iterator_tIbNSC_6detail35transform_pair_of_input_iterators_tIbNSB_10device_ptrIfEESN_NS7_8equal_toIfEEEENS7_10__not_fn_tINS7_10__identityEEEEENSB_17counting_iteratorIlNSB_11use_defaultESW_SW_EEEEEEEySF_S9_SS_EEvT0_PT3_T1_NS0_13GridEvenShareIS13_EET2_T4_E12temp_storage+80];
	and.b16  	%rs302, %rs369, 255;
	setp.eq.s16 	%p274, %rs302, 0;
	setp.eq.s16 	%p275, %rs301, 0;
	min.s64 	%rd387, %rd386, %rd438;
	selp.b16 	%rs303, %rs369, 1, %p275;
	selp.b16 	%rs369, %rs301, %rs303, %p274;
	selp.b64 	%rd388, %rd438, %rd387, %p275;
	selp.b64 	%rd438, %rd386, %rd388, %p274;
$L__BB9_72:
	setp.lt.s32 	%p276, %r4, 161;
	@%p276 bra 	$L__BB9_74;
	ld.shared.u8 	%rs304, [_ZZN3cub18CUB_300001_SM_10006detail6reduce18DeviceReduceKernelINS2_10policy_hubIN4cuda3std3__45tupleIJblEEEyN6thrust24THRUST_300001_SM_1000_NS8cuda_cub9__find_if7functorIS9_EEE10Policy1000ENSB_12zip_iteratorINS8_IJNSD_26transform_input_iterator_tIbNSC_6detail35transform_pair_of_input_iterators_tIbNSB_10device_ptrIfEESN_NS7_8equal_toIfEEEENS7_10__not_fn_tINS7_10__identityEEEEENSB_17counting_iteratorIlNSB_11use_defaultESW_SW_EEEEEEEySF_S9_SS_EEvT0_PT3_T1_NS0_13GridEvenShareIS13_EET2_T4_E12temp_storage+88];
	ld.shared.u64 	%rd389, [_ZZN3cub18CUB_300001_SM_10006detail6reduce18DeviceReduceKernelINS2_10policy_hubIN4cuda3std3__45tupleIJblEEEyN6thrust24THRUST_300001_SM_1000_NS8cuda_cub9__find_if7functorIS9_EEE10Policy1000ENSB_12zip_iteratorINS8_IJNSD_26transform_input_iterator_tIbNSC_6detail35transform_pair_of_input_iterators_tIbNSB_10device_ptrIfEESN_NS7_8equal_toIfEEEENS7_10__not_fn_tINS7_10__identityEEEEENSB_17counting_iteratorIlNSB_11use_defaultESW_SW_EEEEEEEySF_S9_SS_EEvT0_PT3_T1_NS0_13GridEvenShareIS13_EET2_T4_E12temp_storage+96];
	and.b16  	%rs305, %rs369, 255;
	setp.eq.s16 	%p277, %rs305, 0;
	setp.eq.s16 	%p278, %rs304, 0;
	min.s64 	%rd390, %rd389, %rd438;
	selp.b16 	%rs306, %rs369, 1, %p278;
	selp.b16 	%rs369, %rs304, %rs306, %p277;
	selp.b64 	%rd391, %rd438, %rd390, %p278;
	selp.b64 	%rd438, %rd389, %rd391, %p277;
$L__BB9_74:
	setp.lt.s32 	%p279, %r4, 193;
	@%p279 bra 	$L__BB9_76;
	ld.shared.u8 	%rs307, [_ZZN3cub18CUB_300001_SM_10006detail6reduce18DeviceReduceKernelINS2_10policy_hubIN4cuda3std3__45tupleIJblEEEyN6thrust24THRUST_300001_SM_1000_NS8cuda_cub9__find_if7functorIS9_EEE10Policy1000ENSB_12zip_iteratorINS8_IJNSD_26transform_input_iterator_tIbNSC_6detail35transform_pair_of_input_iterators_tIbNSB_10device_ptrIfEESN_NS7_8equal_toIfEEEENS7_10__not_fn_tINS7_10__identityEEEEENSB_17counting_iteratorIlNSB_11use_defaultESW_SW_EEEEEEEySF_S9_SS_EEvT0_PT3_T1_NS0_13GridEvenShareIS13_EET2_T4_E12temp_storage+104];
	ld.shared.u64 	%rd392, [_ZZN3cub18CUB_300001_SM_10006detail6reduce18DeviceReduceKernelINS2_10policy_hubIN4cuda3std3__45tupleIJblEEEyN6thrust24THRUST_300001_SM_1000_NS8cuda_cub9__find_if7functorIS9_EEE10Policy1000ENSB_12zip_iteratorINS8_IJNSD_26transform_input_iterator_tIbNSC_6detail35transform_pair_of_input_iterators_tIbNSB_10device_ptrIfEESN_NS7_8equal_toIfEEEENS7_10__not_fn_tINS7_10__identityEEEEENSB_17counting_iteratorIlNSB_11use_defaultESW_SW_EEEEEEEySF_S9_SS_EEvT0_PT3_T1_NS0_13GridEvenShareIS13_EET2_T4_E12temp_storage+112];
	and.b16  	%rs308, %rs369, 255;
	setp.eq.s16 	%p280, %rs308, 0;
	setp.eq.s16 	%p281, %rs307, 0;
	min.s64 	%rd393, %rd392, %rd438;
	selp.b16 	%rs309, %rs369, 1, %p281;
	selp.b16 	%rs369, %rs307, %rs309, %p280;
	selp.b64 	%rd394, %rd438, %rd393, %p281;
	selp.b64 	%rd438, %rd392, %rd394, %p280;
$L__BB9_76:
	setp.lt.s32 	%p282, %r4, 225;
	@%p282 bra 	$L__BB9_122;
	ld.shared.u8 	%rs310, [_ZZN3cub18CUB_300001_SM_10006detail6reduce18DeviceReduceKernelINS2_10policy_hubIN4cuda3std3__45tupleIJblEEEyN6thrust24THRUST_300001_SM_1000_NS8cuda_cub9__find_if7functorIS9_EEE10Policy1000ENSB_12zip_iteratorINS8_IJNSD_26transform_input_iterator_tIbNSC_6detail35transform_pair_of_input_iterators_tIbNSB_10device_ptrIfEESN_NS7_8equal_toIfEEEENS7_10__not_fn_tINS7_10__identityEEEEENSB_17counting_iteratorIlNSB_11use_defaultESW_SW_EEEEEEEySF_S9_SS_EEvT0_PT3_T1_NS0_13GridEvenShareIS13_EET2_T4_E12temp_storage+120];
	ld.shared.u64 	%rd395, [_ZZN3cub18CUB_300001_SM_10006detail6reduce18DeviceReduceKernelINS2_10policy_hubIN4cuda3std3__45tupleIJblEEEyN6thrust24THRUST_300001_SM_1000_NS8cuda_cub9__find_if7functorIS9_EEE10Policy1000ENSB_12zip_iteratorINS8_IJNSD_26transform_input_iterator_tIbNSC_6detail35transform_pair_of_input_iterators_tIbNSB_10device_ptrIfEESN_NS7_8equal_toIfEEEENS7_10__not_fn_tINS7_10__identityEEEEENSB_17counting_iteratorIlNSB_11use_defaultESW_SW_EEEEEEEySF_S9_SS_EEvT0_PT3_T1_NS0_13GridEvenShareIS13_EET2_T4_E12temp_storage+128];
	and.b16  	%rs311, %rs369, 255;
	setp.eq.s16 	%p283, %rs311, 0;
	setp.eq.s16 	%p284, %rs310, 0;
	min.s64 	%rd396, %rd395, %rd438;
	selp.b16 	%rs312, %rs369, 1, %p284;
	selp.b16 	%rs369, %rs310, %rs312, %p283;
	selp.b64 	%rd397, %rd438, %rd396, %p284;
	selp.b64 	%rd438, %rd395, %rd397, %p283;
	bra.uni 	$L__BB9_122;
$L__BB9_78:
	mov.u32 	%r26, %tid.x;
	add.s64 	%rd122, %rd4, %rd6;
	cvt.u64.u32 	%rd76, %r26;
	add.s64 	%rd123, %rd76, %rd6;
	shl.b64 	%rd124, %rd123, 2;
	add.s64 	%rd125, %rd2, %rd124;
	add.s64 	%rd126, %rd3, %rd124;
	ld.global.f32 	%f9, [%rd125];
	ld.global.f32 	%f10, [%rd126];
	setp.eq.f32 	%p2, %f9, %f10;
	add.s32 	%r49, %r26, 256;
	cvt.u64.u32 	%rd127, %r49;
	ld.global.f32 	%f11, [%rd125+1024];
	ld.global.f32 	%f13, [%rd126+1024];
	setp.eq.f32 	%p3, %f11, %f13;
	add.s32 	%r50, %r26, 512;
	cvt.u64.u32 	%rd128, %r50;
	add.s64 	%rd129, %rd122, %rd128;
	ld.global.f32 	%f15, [%rd125+2048];
	ld.global.f32 	%f16, [%rd126+2048];
	setp.eq.f32 	%p4, %f15, %f16;
	add.s64 	%rd130, %rd129, 256;
	ld.global.f32 	%f17, [%rd125+3072];
	ld.global.f32 	%f18, [%rd126+3072];
	setp.neu.f32 	%p6, %f17, %f18;
	and.pred  	%p8, %p2, %p3;
	selp.b64 	%rd131, %rd127, %rd76, %p2;
	add.s64 	%rd132, %rd122, %rd131;
	min.s64 	%rd133, %rd129, %rd132;
	and.pred  	%p9, %p8, %p4;
	selp.b64 	%rd134, %rd132, %rd133, %p4;
	selp.b64 	%rd135, %rd129, %rd134, %p8;
	min.s64 	%rd136, %rd130, %rd135;
	not.pred 	%p10, %p9;
	or.pred  	%p11, %p10, %p6;
	selp.u16 	%rs369, 1, 0, %p11;
	selp.b64 	%rd137, %rd136, %rd135, %p6;
	selp.b64 	%rd438, %rd130, %rd137, %p9;
	setp.lt.u64 	%p12, %rd7, %rd5;
	@%p12 bra 	$L__BB9_98;
	cvt.u32.u64 	%r52, %rd5;
	cvt.u32.u64 	%r53, %rd6;
	cvt.u32.u64 	%r27, %rd1;
	not.b32 	%r54, %r26;
	add.s32 	%r55, %r54, %r27;
	sub.s32 	%r56, %r55, %r52;
	sub.s32 	%r446, %r56, %r53;
	mov.b32 	%r447, 0;
	mov.u64 	%rd455, %rd6;
$L__BB9_80:
	add.s64 	%rd455, %rd455, %rd5;
	add.s64 	%rd138, %rd1, -1024;
	setp.gt.u64 	%p13, %rd455, %rd138;
	@%p13 bra 	$L__BB9_86;
	add.s64 	%rd139, %rd455, %rd76;
	shl.b64 	%rd140, %rd139, 2;
	add.s64 	%rd141, %rd2, %rd140;
	add.s64 	%rd142, %rd3, %rd140;
	add.s64 	%rd81, %rd139, %rd4;
	ld.global.f32 	%f1, [%rd141];
	ld.global.f32 	%f2, [%rd142];
	ld.global.f32 	%f3, [%rd141+1024];
	ld.global.f32 	%f4, [%rd142+1024];
	ld.global.f32 	%f5, [%rd141+2048];
	ld.global.f32 	%f6, [%rd142+2048];
	ld.global.f32 	%f7, [%rd141+3072];
	ld.global.f32 	%f8, [%rd142+3072];
	and.b16  	%rs93, %rs369, 255;
	setp.eq.s16 	%p14, %rs93, 0;
	@%p14 bra 	$L__BB9_84;
	setp.eq.f32 	%p15, %f1, %f2;
	@%p15 bra 	$L__BB9_85;
	min.s64 	%rd438, %rd81, %rd438;
	mov.b16 	%rs369, 1;
	bra.uni 	$L__BB9_85;
$L__BB9_84:
	setp.neu.f32 	%p16, %f1, %f2;
	selp.u16 	%rs369, 1, 0, %p16;
	mov.u64 	%rd438, %rd81;
$L__BB9_85:
	add.s64 	%rd143, %rd455, %rd76;
	add.s64 	%rd144, %rd143, %rd4;
	add.s64 	%rd145, %rd144, 256;
	add.s64 	%rd146, %rd144, 512;
	add.s64 	%rd147, %rd144, 768;
	setp.neu.f32 	%p17, %f7, %f8;
	setp.neu.f32 	%p18, %f5, %f6;
	setp.neu.f32 	%p19, %f3, %f4;
	cvt.u32.u64 	%r57, %rd5;
	and.b16  	%rs95, %rs369, 255;
	setp.eq.s16 	%p20, %rs95, 0;
	min.s64 	%rd148, %rd145, %rd438;
	selp.b16 	%rs96, 1, %rs369, %p19;
	selp.u16 	%rs97, 1, 0, %p19;
	selp.b16 	%rs98, %rs97, %rs96, %p20;
	and.b16  	%rs99, %rs98, 255;
	selp.b64 	%rd149, %rd148, %rd438, %p19;
	selp.b64 	%rd150, %rd145, %rd149, %p20;
	setp.eq.s16 	%p21, %rs99, 0;
	min.s64 	%rd151, %rd146, %rd150;
	selp.b16 	%rs100, 1, %rs98, %p18;
	selp.u16 	%rs101, 1, 0, %p18;
	selp.b16 	%rs102, %rs101, %rs100, %p21;
	and.b16  	%rs103, %rs102, 255;
	selp.b64 	%rd152, %rd151, %rd150, %p18;
	selp.b64 	%rd153, %rd146, %rd152, %p21;
	setp.eq.s16 	%p22, %rs103, 0;
	min.s64 	%rd154, %rd147, %rd153;
	selp.b16 	%rs104, 1, %rs102, %p17;
	selp.u16 	%rs105, 1, 0, %p17;
	selp.b16 	%rs369, %rs105, %rs104, %p22;
	selp.b64 	%rd155, %rd154, %rd153, %p17;
	selp.b64 	%rd438, %rd147, %rd155, %p22;
	sub.s64 	%rd156, %rd1, %rd455;
	setp.lt.u64 	%p23, %rd156, %rd5;
	add.s32 	%r447, %r447, 1;
	sub.s32 	%r446, %r446, %r57;
	@%p23 bra 	$L__BB9_98;
	bra.uni 	$L__BB9_80;
$L__BB9_86:
	setp.le.u64 	%p24, %rd1, %rd455;
	cvt.u32.u64 	%r58, %rd455;
	cvt.u32.u64 	%r59, %rd1;
	sub.s32 	%r60, %r59, %r58;
	setp.ge.s32 	%p25, %r26, %r60;
	or.pred  	%p26, %p24, %p25;
	@%p26 bra 	$L__BB9_98;
	cvt.u32.u64 	%r62, %rd5;
	cvt.u32.u64 	%r63, %rd6;
	not.b32 	%r64, %r26;
	add.s32 	%r33, %r64, %r27;
	add.s32 	%r65, %r62, %r63;
	sub.s32 	%r66, %r33, %r65;
	mul.lo.s32 	%r67, %r1, %r447;
	shl.b32 	%r68, %r67, 10;
	sub.s32 	%r69, %r66, %r68;
	shr.u32 	%r70, %r69, 8;
	add.s32 	%r34, %r70, 1;
	and.b32  	%r35, %r34, 7;
	setp.lt.u32 	%p27, %r69, 1792;
	mov.u32 	%r450, %r26;
	@%p27 bra 	$L__BB9_90;
	shr.u32 	%r71, %r446, 8;
	add.s32 	%r72, %r71, 1;
	and.b32  	%r73, %r72, 33554424;
	neg.s32 	%r448, %r73;
	mov.u32 	%r450, %r26;
$L__BB9_89:
	.pragma "nounroll";
	cvt.u64.u32 	%rd158, %r450;
	add.s64 	%rd159, %rd455, %rd158;
	shl.b64 	%rd160, %rd159, 2;
	add.s64 	%rd161, %rd2, %rd160;
	add.s64 	%rd162, %rd3, %rd160;
	add.s64 	%rd163, %rd159, %rd4;
	ld.global.f32 	%f19, [%rd161];
	ld.global.f32 	%f20, [%rd162];
	setp.neu.f32 	%p28, %f19, %f20;
	selp.u16 	%rs107, 1, 0, %p28;
	and.b16  	%rs108, %rs369, 255;
	setp.ne.s16 	%p30, %rs108, 0;
	and.pred  	%p31, %p30, %p28;
	min.s64 	%rd164, %rd163, %rd438;
	setp.eq.s16 	%p32, %rs108, 0;
	selp.b16 	%rs109, %rs107, %rs369, %p32;
	selp.b64 	%rd165, %rd163, %rd438, %p32;
	selp.b16 	%rs110, 1, %rs109, %p31;
	and.b16  	%rs111, %rs110, 255;
	selp.b64 	%rd166, %rd164, %rd165, %p31;
	add.s64 	%rd167, %rd163, 256;
	ld.global.f32 	%f21, [%rd161+1024];
	ld.global.f32 	%f22, [%rd162+1024];
	setp.neu.f32 	%p33, %f21, %f22;
	selp.u16 	%rs112, 1, 0, %p33;
	setp.ne.s16 	%p35, %rs111, 0;
	and.pred  	%p36, %p35, %p33;
	min.s64 	%rd168, %rd167, %rd166;
	setp.eq.s16 	%p37, %rs111, 0;
	selp.b16 	%rs113, %rs112, %rs110, %p37;
	selp.b64 	%rd169, %rd167, %rd166, %p37;
	selp.b16 	%rs114, 1, %rs113, %p36;
	and.b16  	%rs115, %rs114, 255;
	selp.b64 	%rd170, %rd168, %rd169, %p36;
	add.s64 	%rd171, %rd163, 512;
	ld.global.f32 	%f23, [%rd161+2048];
	ld.global.f32 	%f24, [%rd162+2048];
	setp.neu.f32 	%p38, %f23, %f24;
	selp.u16 	%rs116, 1, 0, %p38;
	setp.ne.s16 	%p40, %rs115, 0;
	and.pred  	%p41, %p40, %p38;
	min.s64 	%rd172, %rd171, %rd170;
	setp.eq.s16 	%p42, %rs115, 0;
	selp.b16 	%rs117, %rs116, %rs114, %p42;
	selp.b64 	%rd173, %rd171, %rd170, %p42;
	selp.b16 	%rs118, 1, %rs117, %p41;
	and.b16  	%rs119, %rs118, 255;
	selp.b64 	%rd174, %rd172, %rd173, %p41;
	add.s64 	%rd175, %rd163, 768;
	ld.global.f32 	%f25, [%rd161+3072];
	ld.global.f32 	%f26, [%rd162+3072];
	setp.neu.f32 	%p43, %f25, %f26;
	selp.u16 	%rs120, 1, 0, %p43;
	setp.ne.s16 	%p45, %rs119, 0;
	and.pred  	%p46, %p45, %p43;
	min.s64 	%rd176, %rd175, %rd174;
	setp.eq.s16 	%p47, %rs119, 0;
	selp.b16 	%rs121, %rs120, %rs118, %p47;
	selp.b64 	%rd177, %rd175, %rd174, %p47;
	selp.b16 	%rs122, 1, %rs121, %p46;
	and.b16  	%rs123, %rs122, 255;
	selp.b64 	%rd178, %rd176, %rd177, %p46;
	add.s64 	%rd179, %rd163, 1024;
	ld.global.f32 	%f27, [%rd161+4096];
	ld.global.f32 	%f28, [%rd162+4096];
	setp.neu.f32 	%p48, %f27, %f28;
	selp.u16 	%rs124, 1, 0, %p48;
	setp.ne.s16 	%p50, %rs123, 0;
	and.pred  	%p51, %p50, %p48;
	min.s64 	%rd180, %rd179, %rd178;
	setp.eq.s16 	%p52, %rs123, 0;
	selp.b16 	%rs125, %rs124, %rs122, %p52;
	selp.b64 	%rd181, %rd179, %rd178, %p52;
	selp.b16 	%rs126, 1, %rs125, %p51;
	and.b16  	%rs127, %rs126, 255;
	selp.b64 	%rd182, %rd180, %rd181, %p51;
	add.s64 	%rd183, %rd163, 1280;
	ld.global.f32 	%f29, [%rd161+5120];
	ld.global.f32 	%f30, [%rd162+5120];
	setp.neu.f32 	%p53, %f29, %f30;
	selp.u16 	%rs128, 1, 0, %p53;
	setp.ne.s16 	%p55, %rs127, 0;
	and.pred  	%p56, %p55, %p53;
	min.s64 	%rd184, %rd183, %rd182;
	setp.eq.s16 	%p57, %rs127, 0;
	selp.b16 	%rs129, %rs128, %rs126, %p57;
	selp.b64 	%rd185, %rd183, %rd182, %p57;
	selp.b16 	%rs130, 1, %rs129, %p56;
	and.b16  	%rs131, %rs130, 255;
	selp.b64 	%rd186, %rd184, %rd185, %p56;
	add.s64 	%rd187, %rd163, 1536;
	ld.global.f32 	%f31, [%rd161+6144];
	ld.global.f32 	%f32, [%rd162+6144];
	setp.neu.f32 	%p58, %f31, %f32;
	selp.u16 	%rs132, 1, 0, %p58;
	setp.ne.s16 	%p60, %rs131, 0;
	and.pred  	%p61, %p60, %p58;
	min.s64 	%rd188, %rd187, %rd186;
	setp.eq.s16 	%p62, %rs131, 0;
	selp.b16 	%rs133, %rs132, %rs130, %p62;
	selp.b64 	%rd189, %rd187, %rd186, %p62;
	selp.b16 	%rs134, 1, %rs133, %p61;
	and.b16  	%rs135, %rs134, 255;
	selp.b64 	%rd190, %rd188, %rd189, %p61;
	add.s64 	%rd191, %rd163, 1792;
	ld.global.f32 	%f33, [%rd161+7168];
	ld.global.f32 	%f34, [%rd162+7168];
	setp.neu.f32 	%p63, %f33, %f34;
	selp.u16 	%rs136, 1, 0, %p63;
	setp.ne.s16 	%p65, %rs135, 0;
	and.pred  	%p66, %p65, %p63;
	min.s64 	%rd192, %rd191, %rd190;
	setp.eq.s16 	%p67, %rs135, 0;
	selp.b16 	%rs137, %rs136, %rs134, %p67;
	selp.b64 	%rd193, %rd191, %rd190, %p67;
	selp.b16 	%rs369, 1, %rs137, %p66;
	selp.b64 	%rd438, %rd192, %rd193, %p66;
	add.s32 	%r450, %r450, 2048;
	add.s32 	%r448, %r448, 8;
	setp.ne.s32 	%p68, %r448, 0;
	@%p68 bra 	$L__BB9_89;
$L__BB9_90:
	setp.eq.s32 	%p69, %r35, 0;
	@%p69 bra 	$L__BB9_98;
	setp.lt.u32 	%p70, %r35, 4;
	@%p70 bra 	$L__BB9_93;
	cvt.u64.u32 	%rd195, %r450;
	add.s64 	%rd196, %rd455, %rd195;
	shl.b64 	%rd197, %rd196, 2;
	add.s64 	%rd198, %rd2, %rd197;
	add.s64 	%rd199, %rd3, %rd197;
	add.s64 	%rd200, %rd196, %rd4;
	ld.global.f32 	%f35, [%rd198];
	ld.global.f32 	%f36, [%rd199];
	setp.neu.f32 	%p71, %f35, %f36;
	selp.u16 	%rs139, 1, 0, %p71;
	and.b16  	%rs140, %rs369, 255;
	setp.ne.s16 	%p73, %rs140, 0;
	and.pred  	%p74, %p73, %p71;
	min.s64 	%rd201, %rd200, %rd438;
	setp.eq.s16 	%p75, %rs140, 0;
	selp.b16 	%rs141, %rs139, %rs369, %p75;
	selp.b64 	%rd202, %rd200, %rd438, %p75;
	selp.b16 	%rs142, 1, %rs141, %p74;
	and.b16  	%rs143, %rs142, 255;
	selp.b64 	%rd203, %rd201, %rd202, %p74;
	add.s32 	%r74, %r450, 256;
	cvt.u64.u32 	%rd204, %r74;
	add.s64 	%rd205, %rd455, %rd204;
	add.s64 	%rd206, %rd205, %rd4;
	ld.global.f32 	%f37, [%rd198+1024];
	ld.global.f32 	%f38, [%rd199+1024];
	setp.neu.f32 	%p76, %f37, %f38;
	selp.u16 	%rs144, 1, 0, %p76;
	setp.ne.s16 	%p78, %rs143, 0;
	and.pred  	%p79, %p78, %p76;
	min.s64 	%rd207, %rd206, %rd203;
	setp.eq.s16 	%p80, %rs143, 0;
	selp.b16 	%rs145, %rs144, %rs142, %p80;
	selp.b64 	%rd208, %rd206, %rd203, %p80;
	selp.b16 	%rs146, 1, %rs145, %p79;
	and.b16  	%rs147, %rs146, 255;
	selp.b64 	%rd209, %rd207, %rd208, %p79;
	add.s32 	%r75, %r450, 512;
	cvt.u64.u32 	%rd210, %r75;
	add.s64 	%rd211, %rd455, %rd210;
	add.s64 	%rd212, %rd211, %rd4;
	ld.global.f32 	%f39, [%rd198+2048];
	ld.global.f32 	%f40, [%rd199+2048];
	setp.neu.f32 	%p81, %f39, %f40;
	selp.u16 	%rs148, 1, 0, %p81;
	setp.ne.s16 	%p83, %rs147, 0;
	and.pred  	%p84, %p83, %p81;
	min.s64 	%rd213, %rd212, %rd209;
	setp.eq.s16 	%p85, %rs147, 0;
	selp.b16 	%rs149, %rs148, %rs146, %p85;
	selp.b64 	%rd214, %rd212, %rd209, %p85;
	selp.b16 	%rs150, 1, %rs149, %p84;
	and.b16  	%rs151, %rs150, 255;
	selp.b64 	%rd215, %rd213, %rd214, %p84;
	add.s32 	%r76, %r450, 768;
	cvt.u64.u32 	%rd216, %r76;
	add.s64 	%rd217, %rd455, %rd216;
	add.s64 	%rd218, %rd217, %rd4;
	ld.global.f32 	%f41, [%rd198+3072];
	ld.global.f32 	%f42, [%rd199+3072];
	setp.neu.f32 	%p86, %f41, %f42;
	selp.u16 	%rs152, 1, 0, %p86;
	setp.ne.s16 	%p88, %rs151, 0;
	and.pred  	%p89, %p88, %p86;
	min.s64 	%rd219, %rd218, %rd215;
	setp.eq.s16 	%p90, %rs151, 0;
	selp.b16 	%rs153, %rs152, %rs150, %p90;
	selp.b64 	%rd220, %rd218, %rd215, %p90;
	selp.b16 	%rs369, 1, %rs153, %p89;
	selp.b64 	%rd438, %rd219, %rd220, %p89;
	add.s32 	%r450, %r450, 1024;
$L__BB9_93:
	and.b32  	%r77, %r34, 3;
	setp.eq.s32 	%p91, %r77, 0;
	@%p91 bra 	$L__BB9_98;
	setp.eq.s32 	%p92, %r77, 1;
	@%p92 bra 	$L__BB9_96;
	cvt.u64.u32 	%rd222, %r450;
	add.s64 	%rd223, %rd455, %rd222;
	shl.b64 	%rd224, %rd223, 2;
	add.s64 	%rd225, %rd2, %rd224;
	add.s64 	%rd226, %rd3, %rd224;
	add.s64 	%rd227, %rd223, %rd4;
	ld.global.f32 	%f43, [%rd225];
	ld.global.f32 	%f44, [%rd226];
	setp.neu.f32 	%p93, %f43, %f44;
	selp.u16 	%rs155, 1, 0, %p93;
	and.b16  	%rs156, %rs369, 255;
	setp.ne.s16 	%p95, %rs156, 0;
	and.pred  	%p96, %p95, %p93;
	min.s64 	%rd228, %rd227, %rd438;
	setp.eq.s16 	%p97, %rs156, 0;
	selp.b16 	%rs157, %rs155, %rs369, %p97;
	selp.b64 	%rd229, %rd227, %rd438, %p97;
	selp.b16 	%rs158, 1, %rs157, %p96;
	and.b16  	%rs159, %rs158, 255;
	selp.b64 	%rd230, %rd228, %rd229, %p96;
	add.s32 	%r78, %r450, 256;
	cvt.u64.u32 	%rd231, %r78;
	add.s64 	%rd232, %rd455, %rd231;
	add.s64 	%rd233, %rd232, %rd4;
	ld.global.f32 	%f45, [%rd225+1024];
	ld.global.f32 	%f46, [%rd226+1024];
	setp.neu.f32 	%p98, %f45, %f46;
	selp.u16 	%rs160, 1, 0, %p98;
	setp.ne.s16 	%p100, %rs159, 0;
	and.pred  	%p101, %p100, %p98;
	min.s64 	%rd234, %rd233, %rd230;
	setp.eq.s16 	%p102, %rs159, 0;
	selp.b16 	%rs161, %rs160, %rs158, %p102;
	selp.b64 	%rd235, %rd233, %rd230, %p102;
	selp.b16 	%rs369, 1, %rs161, %p101;
	selp.b64 	%rd438, %rd234, %rd235, %p101;
	add.s32 	%r450, %r450, 512;
$L__BB9_96:
	and.b32  	%r79, %r33, 256;
	setp.ne.s32 	%p103, %r79, 0;
	@%p103 bra 	$L__BB9_98;
	cvt.u64.u32 	%rd236, %r450;
	add.s64 	%rd237, %rd455, %rd236;
	shl.b64 	%rd238, %rd237, 2;
	add.s64 	%rd239, %rd2, %rd238;
	add.s64 	%rd240, %rd3, %rd238;
	add.s64 	%rd241, %rd237, %rd4;
	ld.global.f32 	%f47, [%rd239];
	ld.global.f32 	%f48, [%rd240];
	setp.neu.f32 	%p104, %f47, %f48;
	selp.u16 	%rs162, 1, 0, %p104;
	and.b16  	%rs163, %rs369, 255;
	setp.ne.s16 	%p106, %rs163, 0;
	and.pred  	%p107, %p106, %p104;
	min.s64 	%rd242, %rd241, %rd438;
	setp.eq.s16 	%p108, %rs163, 0;
	selp.b16 	%rs164, %rs162, %rs369, %p108;
	selp.b64 	%rd243, %rd241, %rd438, %p108;
	selp.b16 	%rs369, 1, %rs164, %p107;
	selp.b64 	%rd438, %rd242, %rd243, %p107;
$L__BB9_98:
	// begin inline asm
	mov.u32 %r80, %laneid;
	// end inline asm
	cvt.u32.u16 	%r101, %rs369;
	and.b32  	%r82, %r101, 255;
	mov.b32 	%r98, 1;
	mov.b32 	%r99, 31;
	mov.b32 	%r100, -1;
	// begin inline asm
	shfl.sync.down.b32 %r81, %r82, %r98, %r99, %r100;
	// end inline asm
	// begin inline asm
	shfl.sync.down.b32 %r86, %r87, %r98, %r99, %r100;
	// end inline asm
	mov.b64 	{%r92, %r97}, %rd438;
	// begin inline asm
	shfl.sync.down.b32 %r91, %r92, %r98, %r99, %r100;
	// end inline asm
	// begin inline asm
	shfl.sync.down.b32 %r96, %r97, %r98, %r99, %r100;
	// end inline asm
	mov.b64 	%rd97, {%r91, %r96};
	cvt.u16.u32 	%rs76, %r81;
	setp.gt.s32 	%p109, %r80, 30;
	@%p109 bra 	$L__BB9_102;
	and.b16  	%rs165, %rs369, 255;
	setp.eq.s16 	%p110, %rs165, 0;
	and.b16  	%rs166, %rs76, 255;
	setp.eq.s16 	%p111, %rs166, 0;
	or.pred  	%p112, %p110, %p111;
	@%p112 bra 	$L__BB9_101;
	min.s64 	%rd438, %rd97, %rd438;
	mov.b16 	%rs369, 1;
	bra.uni 	$L__BB9_102;
$L__BB9_101:
	setp.eq.s16 	%p113, %rs165, 0;
	selp.b16 	%rs369, %rs76, %rs369, %p113;
	selp.b64 	%rd438, %rd97, %rd438, %p113;
$L__BB9_102:
	cvt.u32.u16 	%r122, %rs369;
	and.b32  	%r103, %r122, 255;
	mov.b32 	%r119, 2;
	mov.b32 	%r120, 31;
	mov.b32 	%r121, -1;
	// begin inline asm
	shfl.sync.down.b32 %r102, %r103, %r119, %r120, %r121;
	// end inline asm
	// begin inline asm
	shfl.sync.down.b32 %r107, %r108, %r119, %r120, %r121;
	// end inline asm
	mov.b64 	{%r113, %r118}, %rd438;
	// begin inline asm
	shfl.sync.down.b32 %r112, %r113, %r119, %r120, %r121;
	// end inline asm
	// begin inline asm
	shfl.sync.down.b32 %r117, %r118, %r119, %r120, %r121;
	// end inline asm
	mov.b64 	%rd101, {%r112, %r117};
	cvt.u16.u32 	%rs79, %r102;
	setp.gt.s32 	%p114, %r80, 29;
	@%p114 bra 	$L__BB9_106;
	and.b16  	%rs169, %rs369, 255;
	setp.eq.s16 	%p115, %rs169, 0;
	and.b16  	%rs170, %rs79, 255;
	setp.eq.s16 	%p116, %rs170, 0;
	or.pred  	%p117, %p115, %p116;
	@%p117 bra 	$L__BB9_105;
	min.s64 	%rd438, %rd101, %rd438;
	mov.b16 	%rs369, 1;
	bra.uni 	$L__BB9_106;
$L__BB9_105:
	setp.eq.s16 	%p118, %rs169, 0;
	selp.b16 	%rs369, %rs79, %rs369, %p118;
	selp.b64 	%rd438, %rd101, %rd438, %p118;
$L__BB9_106:
	cvt.u32.u16 	%r143, %rs369;
	and.b32  	%r124, %r143, 255;
	mov.b32 	%r140, 4;
	mov.b32 	%r141, 31;
	mov.b32 	%r142, -1;
	// begin inline asm
	shfl.sync.down.b32 %r123, %r124, %r140, %r141, %r142;
	// end inline asm
	// begin inline asm
	shfl.sync.down.b32 %r128, %r129, %r140, %r141, %r142;
	// end inline asm
	mov.b64 	{%r134, %r139}, %rd438;
	// begin inline asm
	shfl.sync.down.b32 %r133, %r134, %r140, %r141, %r142;
	// end inline asm
	// begin inline asm
	shfl.sync.down.b32 %r138, %r139, %r140, %r141, %r142;
	// end inline asm
	mov.b64 	%rd105, {%r133, %r138};
	cvt.u16.u32 	%rs82, %r123;
	setp.gt.s32 	%p119, %r80, 27;
	@%p119 bra 	$L__BB9_110;
	and.b16  	%rs173, %rs369, 255;
	setp.eq.s16 	%p120, %rs173, 0;
	and.b16  	%rs174, %rs82, 255;
	setp.eq.s16 	%p121, %rs174, 0;
	or.pred  	%p122, %p120, %p121;
	@%p122 bra 	$L__BB9_109;
	min.s64 	%rd438, %rd105, %rd438;
	mov.b16 	%rs369, 1;
	bra.uni 	$L__BB9_110;
$L__BB9_109:
	setp.eq.s16 	%p123, %rs173, 0;
	selp.b16 	%rs369, %rs82, %rs369, %p123;
	selp.b64 	%rd438, %rd105, %rd438, %p123;
$L__BB9_110:
	cvt.u32.u16 	%r164, %rs369;
	and.b32  	%r145, %r164, 255;
	mov.b32 	%r161, 8;
	mov.b32 	%r162, 31;
	mov.b32 	%r163, -1;
	// begin inline asm
	shfl.sync.down.b32 %r144, %r145, %r161, %r162, %r163;
	// end inline asm
	// begin inline asm
	shfl.sync.down.b32 %r149, %r150, %r161, %r162, %r163;
	// end inline asm
	mov.b64 	{%r155, %r160}, %rd438;
	// begin inline asm
	shfl.sync.down.b32 %r154, %r155, %r161, %r162, %r163;
	// end inline asm
	// begin inline asm
	shfl.sync.down.b32 %r159, %r160, %r161, %r162, %r163;
	// end inline asm
	mov.b64 	%rd109, {%r154, %r159};
	cvt.u16.u32 	%rs85, %r144;
	setp.gt.s32 	%p124, %r80, 23;
	@%p124 bra 	$L__BB9_114;
	and.b16  	%rs177, %rs369, 255;
	setp.eq.s16 	%p125, %rs177, 0;
	and.b16  	%rs178, %rs85, 255;
	setp.eq.s16 	%p126, %rs178, 0;
	or.pred  	%p127, %p125, %p126;
	@%p127 bra 	$L__BB9_113;
	min.s64 	%rd438, %rd109, %rd438;
	mov.b16 	%rs369, 1;
	bra.uni 	$L__BB9_114;
$L__BB9_113:
	setp.eq.s16 	%p128, %rs177, 0;
	selp.b16 	%rs369, %rs85, %rs369, %p128;
	selp.b64 	%rd438, %rd109, %rd438, %p128;
$L__BB9_114:
	cvt.u32.u16 	%r185, %rs369;
	and.b32  	%r166, %r185, 255;
	mov.b32 	%r182, 16;
	mov.b32 	%r183, 31;
	mov.b32 	%r184, -1;
	// begin inline asm
	shfl.sync.down.b32 %r165, %r166, %r182, %r183, %r184;
	// end inline asm
	// begin inline asm
	shfl.sync.down.b32 %r170, %r171, %r182, %r183, %r184;
	// end inline asm
	mov.b64 	{%r176, %r181}, %rd438;
	// begin inline asm
	shfl.sync.down.b32 %r175, %r176, %r182, %r183, %r184;
	// end inline asm
	// begin inline asm
	shfl.sync.down.b32 %r180, %r181, %r182, %r183, %r184;
	// end inline asm
	mov.b64 	%rd113, {%r175, %r180};
	cvt.u16.u32 	%rs88, %r165;
	setp.gt.s32 	%p129, %r80, 15;
	@%p129 bra 	$L__BB9_118;
	and.b16  	%rs181, %rs369, 255;
	setp.eq.s16 	%p130, %rs181, 0;
	and.b16  	%rs182, %rs88, 255;
	setp.eq.s16 	%p131, %rs182, 0;
	or.pred  	%p132, %p130, %p131;
	@%p132 bra 	$L__BB9_117;
	min.s64 	%rd438, %rd113, %rd438;
	mov.b16 	%rs369, 1;
	bra.uni 	$L__BB9_118;
$L__BB9_117:
	setp.eq.s16 	%p133, %rs181, 0;
	selp.b16 	%rs369, %rs88, %rs369, %p133;
	selp.b64 	%rd438, %rd113, %rd438, %p133;
$L__BB9_118:
	setp.ne.s32 	%p134, %r80, 0;
	@%p134 bra 	$L__BB9_120;
	shr.u32 	%r186, %r26, 1;
	and.b32  	%r187, %r186, 496;
	mov.u32 	%r188, _ZZN3cub18CUB_300001_SM_10006detail6reduce18DeviceReduceKernelINS2_10policy_hubIN4cuda3std3__45tupleIJblEEEyN6thrust24THRUST_300001_SM_1000_NS8cuda_cub9__find_if7functorIS9_EEE10Policy1000ENSB_12zip_iteratorINS8_IJNSD_26transform_input_iterator_tIbNSC_6detail35transform_pair_of_input_iterators_tIbNSB_10device_ptrIfEESN_NS7_8equal_toIfEEEENS7_10__not_fn_tINS7_10__identityEEEEENSB_17counting_iteratorIlNSB_11use_defaultESW_SW_EEEEEEEySF_S9_SS_EEvT0_PT3_T1_NS0_13GridEvenShareIS13_EET2_T4_E12temp_storage;
	add.s32 	%r189, %r188, %r187;
	st.shared.u8 	[%r189+8], %rs369;
	st.shared.u64 	[%r189+16], %rd438;
$L__BB9_120:
	bar.sync 	0;
	setp.ne.s32 	%p135, %r26, 0;
	@%p135 bra 	$L__BB9_122;
	ld.shared.u8 	%rs185, [_ZZN3cub18CUB_300001_SM_10006detail6reduce18DeviceReduceKernelINS2_10policy_hubIN4cuda3std3__45tupleIJblEEEyN6thrust24THRUST_300001_SM_1000_NS8cuda_cub9__find_if7functorIS9_EEE10Policy1000ENSB_12zip_iteratorINS8_IJNSD_26transform_input_iterator_tIbNSC_6detail35transform_pair_of_input_iterators_tIbNSB_10device_ptrIfEESN_NS7_8equal_toIfEEEENS7_10__not_fn_tINS7_10__identityEEEEENSB_17counting_iteratorIlNSB_11use_defaultESW_SW_EEEEEEEySF_S9_SS_EEvT0_PT3_T1_NS0_13GridEvenShareIS13_EET2_T4_E12temp_storage+24];
	ld.shared.u64 	%rd244, [_ZZN3cub18CUB_300001_SM_10006detail6reduce18DeviceReduceKernelINS2_10policy_hubIN4cuda3std3__45tupleIJblEEEyN6thrust24THRUST_300001_SM_1000_NS8cuda_cub9__find_if7functorIS9_EEE10Policy1000ENSB_12zip_iteratorINS8_IJNSD_26transform_input_iterator_tIbNSC_6detail35transform_pair_of_input_iterators_tIbNSB_10device_ptrIfEESN_NS7_8equal_toIfEEEENS7_10__not_fn_tINS7_10__identityEEEEENSB_17counting_iteratorIlNSB_11use_defaultESW_SW_EEEEEEEySF_S9_SS_EEvT0_PT3_T1_NS0_13GridEvenShareIS13_EET2_T4_E12temp_storage+32];
	and.b16  	%rs186, %rs369, 255;
	setp.eq.s16 	%p136, %rs186, 0;
	setp.eq.s16 	%p137, %rs185, 0;
	min.s64 	%rd245, %rd244, %rd438;
	selp.b16 	%rs187, %rs369, 1, %p137;
	selp.b16 	%rs188, %rs185, %rs187, %p136;
	and.b16  	%rs189, %rs188, 255;
	selp.b64 	%rd246, %rd438, %rd245, %p137;
	selp.b64 	%rd247, %rd244, %rd246, %p136;
	ld.shared.u8 	%rs190, [_ZZN3cub18CUB_300001_SM_10006detail6reduce18DeviceReduceKernelINS2_10policy_hubIN4cuda3std3__45tupleIJblEEEyN6thrust24THRUST_300001_SM_1000_NS8cuda_cub9__find_if7functorIS9_EEE10Policy1000ENSB_12zip_iteratorINS8_IJNSD_26transform_input_iterator_tIbNSC_6detail35transform_pair_of_input_iterators_tIbNSB_10device_ptrIfEESN_NS7_8equal_toIfEEEENS7_10__not_fn_tINS7_10__identityEEEEENSB_17counting_iteratorIlNSB_11use_defaultESW_SW_EEEEEEEySF_S9_SS_EEvT0_PT3_T1_NS0_13GridEvenShareIS13_EET2_T4_E12temp_storage+40];
	ld.shared.u64 	%rd248, [_ZZN3cub18CUB_300001_SM_10006detail6reduce18DeviceReduceKernelINS2_10policy_hubIN4cuda3std3__45tupleIJblEEEyN6thrust24THRUST_300001_SM_1000_NS8cuda_cub9__find_if7functorIS9_EEE10Policy1000ENSB_12zip_iteratorINS8_IJNSD_26transform_input_iterator_tIbNSC_6detail35transform_pair_of_input_iterators_tIbNSB_10device_ptrIfEESN_NS7_8equal_toIfEEEENS7_10__not_fn_tINS7_10__identityEEEEENSB_17counting_iteratorIlNSB_11use_defaultESW_SW_EEEEEEEySF_S9_SS_EEvT0_PT3_T1_NS0_13GridEvenShareIS13_EET2_T4_E12temp_storage+48];
	setp.eq.s16 	%p138, %rs189, 0;
	setp.eq.s16 	%p139, %rs190, 0;
	min.s64 	%rd249, %rd248, %rd247;
	selp.b16 	%rs191, %rs188, 1, %p139;
	selp.b16 	%rs192, %rs190, %rs191, %p138;
	and.b16  	%rs193, %rs192, 255;
	selp.b64 	%rd250, %rd247, %rd249, %p139;
	selp.b64 	%rd251, %rd248, %rd250, %p138;
	ld.shared.u8 	%rs194, [_ZZN3cub18CUB_300001_SM_10006detail6reduce18DeviceReduceKernelINS2_10policy_hubIN4cuda3std3__45tupleIJblEEEyN6thrust24THRUST_300001_SM_1000_NS8cuda_cub9__find_if7functorIS9_EEE10Policy1000ENSB_12zip_iteratorINS8_IJNSD_26transform_input_iterator_tIbNSC_6detail35transform_pair_of_input_iterators_tIbNSB_10device_ptrIfEESN_NS7_8equal_toIfEEEENS7_10__not_fn_tINS7_10__identityEEEEENSB_17counting_iteratorIlNSB_11use_defaultESW_SW_EEEEEEEySF_S9_SS_EEvT0_PT3_T1_NS0_13GridEvenShareIS13_EET2_T4_E12temp_storage+56];
	ld.shared.u64 	%rd252, [_ZZN3cub18CUB_300001_SM_10006detail6reduce18DeviceReduceKernelINS2_10policy_hubIN4cuda3std3__45tupleIJblEEEyN6thrust24THRUST_300001_SM_1000_NS8cuda_cub9__find_if7functorIS9_EEE10Policy1000ENSB_12zip_iteratorINS8_IJNSD_26transform_input_iterator_tIbNSC_6detail35transform_pair_of_input_iterators_tIbNSB_10device_ptrIfEESN_NS7_8equal_toIfEEEENS7_10__not_fn_tINS7_10__identityEEEEENSB_17counting_iteratorIlNSB_11use_defaultESW_SW_EEEEEEEySF_S9_SS_EEvT0_PT3_T1_NS0_13GridEvenShareIS13_EET2_T4_E12temp_storage+64];
	setp.eq.s16 	%p140, %rs193, 0;
	setp.eq.s16 	%p141, %rs194, 0;
	min.s64 	%rd253, %rd252, %rd251;
	selp.b16 	%rs195, %rs192, 1, %p141;
	selp.b16 	%rs196, %rs194, %rs195, %p140;
	and.b16  	%rs197, %rs196, 255;
	selp.b64 	%rd254, %rd251, %rd253, %p141;
	selp.b64 	%rd255, %rd252, %rd254, %p140;
	ld.shared.u8 	%rs198, [_ZZN3cub18CUB_300001_SM_10006detail6reduce18DeviceReduceKernelINS2_10policy_hubIN4cuda3std3__45tupleIJblEEEyN6thrust24THRUST_300001_SM_1000_NS8cuda_cub9__find_if7functorIS9_EEE10Policy1000ENSB_12zip_iteratorINS8_IJNSD_26transform_input_iterator_tIbNSC_6detail35transform_pair_of_input_iterators_tIbNSB_10device_ptrIfEESN_NS7_8equal_toIfEEEENS7_10__not_fn_tINS7_10__identityEEEEENSB_17counting_iteratorIlNSB_11use_defaultESW_SW_EEEEEEEySF_S9_SS_EEvT0_PT3_T1_NS0_13GridEvenShareIS13_EET2_T4_E12temp_storage+72];
	ld.shared.u64 	%rd256, [_ZZN3cub18CUB_300001_SM_10006detail6reduce18DeviceReduceKernelINS2_10policy_hubIN4cuda3std3__45tupleIJblEEEyN6thrust24THRUST_300001_SM_1000_NS8cuda_cub9__find_if7functorIS9_EEE10Policy1000ENSB_12zip_iteratorINS8_IJNSD_26transform_input_iterator_tIbNSC_6detail35transform_pair_of_input_iterators_tIbNSB_10device_ptrIfEESN_NS7_8equal_toIfEEEENS7_10__not_fn_tINS7_10__identityEEEEENSB_17counting_iteratorIlNSB_11use_defaultESW_SW_EEEEEEEySF_S9_SS_EEvT0_PT3_T1_NS0_13GridEvenShareIS13_EET2_T4_E12temp_storage+80];
	setp.eq.s16 	%p142, %rs197, 0;
	setp.eq.s16 	%p143, %rs198, 0;
	min.s64 	%rd257, %rd256, %rd255;
	selp.b16 	%rs199, %rs196, 1, %p143;
	selp.b16 	%rs200, %rs198, %rs199, %p142;
	and.b16  	%rs201, %rs200, 255;
	selp.b64 	%rd258, %rd255, %rd257, %p143;
	selp.b64 	%rd259, %rd256, %rd258, %p142;
	ld.shared.u8 	%rs202, [_ZZN3cub18CUB_300001_SM_10006detail6reduce18DeviceReduceKernelINS2_10policy_hubIN4cuda3std3__45tupleIJblEEEyN6thrust24THRUST_300001_SM_1000_NS8cuda_cub9__find_if7functorIS9_EEE10Policy1000ENSB_12zip_iteratorINS8_IJNSD_26transform_input_iterator_tIbNSC_6detail35transform_pair_of_input_iterators_tIbNSB_10device_ptrIfEESN_NS7_8equal_toIfEEEENS7_10__not_fn_tINS7_10__identityEEEEENSB_17counting_iteratorIlNSB_11use_defaultESW_SW_EEEEEEEySF_S9_SS_EEvT0_PT3_T1_NS0_13GridEvenShareIS13_EET2_T4_E12temp_storage+88];
	ld.shared.u64 	%rd260, [_ZZN3cub18CUB_300001_SM_10006detail6reduce18DeviceReduceKernelINS2_10policy_hubIN4cuda3std3__45tupleIJblEEEyN6thrust24THRUST_300001_SM_1000_NS8cuda_cub9__find_if7functorIS9_EEE10Policy1000ENSB_12zip_iteratorINS8_IJNSD_26transform_input_iterator_tIbNSC_6detail35transform_pair_of_input_iterators_tIbNSB_10device_ptrIfEESN_NS7_8equal_toIfEEEENS7_10__not_fn_tINS7_10__identityEEEEENSB_17counting_iteratorIlNSB_11use_defaultESW_SW_EEEEEEEySF_S9_SS_EEvT0_PT3_T1_NS0_13GridEvenShareIS13_EET2_T4_E12temp_storage+96];
	setp.eq.s16 	%p144, %rs201, 0;
	setp.eq.s16 	%p145, %rs202, 0;
	min.s64 	%rd261, %rd260, %rd259;
	selp.b16 	%rs203, %rs200, 1, %p145;
	selp.b16 	%rs204, %rs202, %rs203, %p144;
	and.b16  	%rs205, %rs204, 255;
	selp.b64 	%rd262, %rd259, %rd261, %p145;
	selp.b64 	%rd263, %rd260, %rd262, %p144;
	ld.shared.u8 	%rs206, [_ZZN3cub18CUB_300001_SM_10006detail6reduce18DeviceReduceKernelINS2_10policy_hubIN4cuda3std3__45tupleIJblEEEyN6thrust24THRUST_300001_SM_1000_NS8cuda_cub9__find_if7functorIS9_EEE10Policy1000ENSB_12zip_iteratorINS8_IJNSD_26transform_input_iterator_tIbNSC_6detail35transform_pair_of_input_iterators_tIbNSB_10device_ptrIfEESN_NS7_8equal_toIfEEEENS7_10__not_fn_tINS7_10__identityEEEEENSB_17counting_iteratorIlNSB_11use_defaultESW_SW_EEEEEEEySF_S9_SS_EEvT0_PT3_T1_NS0_13GridEvenShareIS13_EET2_T4_E12temp_storage+104];
	ld.shared.u64 	%rd264, [_ZZN3cub18CUB_300001_SM_10006detail6reduce18DeviceReduceKernelINS2_10policy_hubIN4cuda3std3__45tupleIJblEEEyN6thrust24THRUST_300001_SM_1000_NS8cuda_cub9__find_if7functorIS9_EEE10Policy1000ENSB_12zip_iteratorINS8_IJNSD_26transform_input_iterator_tIbNSC_6detail35transform_pair_of_input_iterators_tIbNSB_10device_ptrIfEESN_NS7_8equal_toIfEEEENS7_10__not_fn_tINS7_10__identityEEEEENSB_17counting_iteratorIlNSB_11use_defaultESW_SW_EEEEEEEySF_S9_SS_EEvT0_PT3_T1_NS0_13GridEvenShareIS13_EET2_T4_E12temp_storage+112];
	setp.eq.s16 	%p146, %rs205, 0;
	setp.eq.s16 	%p147, %rs206, 0;
	min.s64 	%rd265, %rd264, %rd263;
	selp.b16 	%rs207, %rs204, 1, %p147;
	selp.b16 	%rs208, %rs206, %rs207, %p146;
	and.b16  	%rs209, %rs208, 255;
	selp.b64 	%rd266, %rd263, %rd265, %p147;
	selp.b64 	%rd267, %rd264, %rd266, %p146;
	ld.shared.u8 	%rs210, [_ZZN3cub18CUB_300001_SM_10006detail6reduce18DeviceReduceKernelINS2_10policy_hubIN4cuda3std3__45tupleIJblEEEyN6thrust24THRUST_300001_SM_1000_NS8cuda_cub9__find_if7functorIS9_EEE10Policy1000ENSB_12zip_iteratorINS8_IJNSD_26transform_input_iterator_tIbNSC_6detail35transform_pair_of_input_iterators_tIbNSB_10device_ptrIfEESN_NS7_8equal_toIfEEEENS7_10__not_fn_tINS7_10__identityEEEEENSB_17counting_iteratorIlNSB_11use_defaultESW_SW_EEEEEEEySF_S9_SS_EEvT0_PT3_T1_NS0_13GridEvenShareIS13_EET2_T4_E12temp_storage+120];
	ld.shared.u64 	%rd268, [_ZZN3cub18CUB_300001_SM_10006detail6reduce18DeviceReduceKernelINS2_10policy_hubIN4cuda3std3__45tupleIJblEEEyN6thrust24THRUST_300001_SM_1000_NS8cuda_cub9__find_if7functorIS9_EEE10Policy1000ENSB_12zip_iteratorINS8_IJNSD_26transform_input_iterator_tIbNSC_6detail35transform_pair_of_input_iterators_tIbNSB_10device_ptrIfEESN_NS7_8equal_toIfEEEENS7_10__not_fn_tINS7_10__identityEEEEENSB_17counting_iteratorIlNSB_11use_defaultESW_SW_EEEEEEEySF_S9_SS_EEvT0_PT3_T1_NS0_13GridEvenShareIS13_EET2_T4_E12temp_storage+128];
	setp.eq.s16 	%p148, %rs209, 0;
	setp.eq.s16 	%p149, %rs210, 0;
	min.s64 	%rd269, %rd268, %rd267;
	selp.b16 	%rs211, %rs208, 1, %p149;
	selp.b16 	%rs369, %rs210, %rs211, %p148;
	selp.b64 	%rd270, %rd267, %rd269, %p149;
	selp.b64 	%rd438, %rd268, %rd270, %p148;
$L__BB9_122:
	mov.u32 	%r439, %tid.x;
	setp.ne.s32 	%p326, %r439, 0;
	@%p326 bra 	$L__BB9_124;
	ld.param.u64 	%rd428, [_ZN3cub18CUB_300001_SM_10006detail6reduce18DeviceReduceKernelINS2_10policy_hubIN4cuda3std3__45tupleIJblEEEyN6thrust24THRUST_300001_SM_1000_NS8cuda_cub9__find_if7functorIS9_EEE10Policy1000ENSB_12zip_iteratorINS8_IJNSD_26transform_input_iterator_tIbNSC_6detail35transform_pair_of_input_iterators_tIbNSB_10device_ptrIfEESN_NS7_8equal_toIfEEEENS7_10__not_fn_tINS7_10__identityEEEEENSB_17counting_iteratorIlNSB_11use_defaultESW_SW_EEEEEEEySF_S9_SS_EEvT0_PT3_T1_NS0_13GridEvenShareIS13_EET2_T4__param_1];
	cvta.to.global.u64 	%rd425, %rd428;
	mul.wide.u32 	%rd426, %r2, 16;
	add.s64 	%rd427, %rd425, %rd426;
	st.global.u8 	[%rd427], %rs369;
	st.global.u64 	[%rd427+8], %rd438;
$L__BB9_124:
	ret;

}
	// .globl	_ZN3cub18CUB_300001_SM_10006detail6reduce28DeviceReduceSingleTileKernelINS2_10policy_hubIN4cuda3std3__45tupleIJblEEEyN6thrust24THRUST_300001_SM_1000_NS8cuda_cub9__find_if7functorIS9_EEE10Policy1000EPS9_SI_iSF_S9_S9_NS7_10__identityEEEvT0_T1_T2_T3_T4_T6_
.visible .entry _ZN3cub18CUB_300001_SM_10006detail6reduce28DeviceReduceSingleTileKernelINS2_10policy_hubIN4cuda3std3__45tupleIJblEEEyN6thrust24THRUST_300001_SM_1000_NS8cuda_cub9__find_if7functorIS9_EEE10Policy1000EPS9_SI_iSF_S9_S9_NS7_10__identityEEEvT0_T1_T2_T3_T4_T6_(
	.param .u64 .ptr .align 1 _ZN3cub18CUB_300001_SM_10006detail6reduce28DeviceReduceSingleTileKernelINS2_10policy_hubIN4cuda3std3__45tupleIJblEEEyN6thrust24THRUST_300001_SM_1000_NS8cuda_cub9__find_if7functorIS9_EEE10Policy1000EPS9_SI_iSF_S9_S9_NS7_10__identityEEEvT0_T1_T2_T3_T4_T6__param_0,
	.param .u64 .ptr .align 1 _ZN3cub18CUB_300001_SM_10006detail6reduce28DeviceReduceSingleTileKernelINS2_10policy_hubIN4cuda3std3__45tupleIJblEEEyN6thrust24THRUST_300001_SM_1000_NS8cuda_cub9__find_if7functorIS9_EEE10Policy1000EPS9_SI_iSF_S9_S9_NS7_10__identityEEEvT0_T1_T2_T3_T4_T6__param_1,
	.param .u32 _ZN3cub18CUB_300001_SM_10006detail6reduce28DeviceReduceSingleTileKernelINS2_10policy_hubIN4cuda3std3__45tupleIJblEEEyN6thrust24THRUST_300001_SM_1000_NS8cuda_cub9__find_if7functorIS9_EEE10Policy1000EPS9_SI_iSF_S9_S9_NS7_10__identityEEEvT0_T1_T2_T3_T4_T6__param_2,
	.param .align 1 .b8 _ZN3cub18CUB_300001_SM_10006detail6reduce28DeviceReduceSingleTileKernelINS2_10policy_hubIN4cuda3std3__45tupleIJblEEEyN6thrust24THRUST_300001_SM_1000_NS8cuda_cub9__find_if7functorIS9_EEE10Policy1000EPS9_SI_iSF_S9_S9_NS7_10__identityEEEvT0_T1_T2_T3_T4_T6__param_3[1],
	.param .align 8 .b8 _ZN3cub18CUB_300001_SM_10006detail6reduce28DeviceReduceSingleTileKernelINS2_10policy_hubIN4cuda3std3__45tupleIJblEEEyN6thrust24THRUST_300001_SM_1000_NS8cuda_cub9__find_if7functorIS9_EEE10Policy1000EPS9_SI_iSF_S9_S9_NS7_10__identityEEEvT0_T1_T2_T3_T4_T6__param_4[16],
	.param .align 1 .b8 _ZN3cub18CUB_300001_SM_10006detail6reduce28DeviceReduceSingleTileKernelINS2_10policy_hubIN4cuda3std3__45tupleIJblEEEyN6thrust24THRUST_300001_SM_1000_NS8cuda_cub9__find_if7functorIS9_EEE10Policy1000EPS9_SI_iSF_S9_S9_NS7_10__identityEEEvT0_T1_T2_T3_T4_T6__param_5[1]
)
.maxntid 256
.minnctapersm 1
{
	.reg .pred 	%p<188>;
	.reg .b16 	%rs<340>;
	.reg .b32 	%r<406>;
	.reg .b64 	%rd<359>;
	// demoted variable
	.shared .align 8 .b8 _ZZN3cub18CUB_300001_SM_10006detail6reduce28DeviceReduceSingleTileKernelINS2_10policy_hubIN4cuda3std3__45tupleIJblEEEyN6thrust24THRUST_300001_SM_1000_NS8cuda_cub9__find_if7functorIS9_EEE10Policy1000EPS9_SI_iSF_S9_S9_NS7_10__identityEEEvT0_T1_T2_T3_T4_T6_E12temp_storage[152];
	ld.param.u64 	%rd106, [_ZN3cub18CUB_300001_SM_10006detail6reduce28DeviceReduceSingleTileKernelINS2_10policy_hubIN4cuda3std3__45tupleIJblEEEyN6thrust24THRUST_300001_SM_1000_NS8cuda_cub9__find_if7functorIS9_EEE10Policy1000EPS9_SI_iSF_S9_S9_NS7_10__identityEEEvT0_T1_T2_T3_T4_T6__param_4+8];
	ld.param.u64 	%rd105, [_ZN3cub18CUB_300001_SM_10006detail6reduce28DeviceReduceSingleTileKernelINS2_10policy_hubIN4cuda3std3__45tupleIJblEEEyN6thrust24THRUST_300001_SM_1000_NS8cuda_cub9__find_if7functorIS9_EEE10Policy1000EPS9_SI_iSF_S9_S9_NS7_10__identityEEEvT0_T1_T2_T3_T4_T6__param_0];
	ld.param.u64 	%rd107, [_ZN3cub18CUB_300001_SM_10006detail6reduce28DeviceReduceSingleTileKernelINS2_10policy_hubIN4cuda3std3__45tupleIJblEEEyN6thrust24THRUST_300001_SM_1000_NS8cuda_cub9__find_if7functorIS9_EEE10Policy1000EPS9_SI_iSF_S9_S9_NS7_10__identityEEEvT0_T1_T2_T3_T4_T6__param_1];
	ld.param.u32 	%r38, [_ZN3cub18CUB_300001_SM_10006detail6reduce28DeviceReduceSingleTileKernelINS2_10policy_hubIN4cuda3std3__45tupleIJblEEEyN6thrust24THRUST_300001_SM_1000_NS8cuda_cub9__find_if7functorIS9_EEE10Policy1000EPS9_SI_iSF_S9_S9_NS7_10__identityEEEvT0_T1_T2_T3_T4_T6__param_2];
	ld.param.u8 	%rs82, [_ZN3cub18CUB_300001_SM_10006detail6reduce28DeviceReduceSingleTileKernelINS2_10policy_hubIN4cuda3std3__45tupleIJblEEEyN6thrust24THRUST_300001_SM_1000_NS8cuda_cub9__find_if7functorIS9_EEE10Policy1000EPS9_SI_iSF_S9_S9_NS7_10__identityEEEvT0_T1_T2_T3_T4_T6__param_4];
	cvta.to.global.u64 	%rd1, %rd107;
	setp.ne.s32 	%p1, %r38, 0;
	@%p1 bra 	$L__BB10_3;
	mov.u32 	%r392, %tid.x;
	setp.ne.s32 	%p187, %r392, 0;
	@%p187 bra 	$L__BB10_112;
	st.global.u8 	[%rd1], %rs82;
	st.global.u64 	[%rd1+8], %rd106;
	bra.uni 	$L__BB10_112;
$L__BB10_3:
	setp.gt.s32 	%p2, %r38, 1023;
	@%p2 bra 	$L__BB10_74;
	mov.u32 	%r1, %tid.x;
	setp.ge.s32 	%p77, %r1, %r38;
	mov.b16 	%rs311, 0;
	mov.b64 	%rd329, 0;
	mov.u32 	%r396, %r1;
	@%p77 bra 	$L__BB10_6;
	mul.wide.u32 	%rd234, %r1, 16;
	add.s64 	%rd231, %rd105, %rd234;
	// begin inline asm
	ld.global.nc.u64 %rd230, [%rd231];
	// end inline asm
	add.s64 	%rd233, %rd231, 8;
	// begin inline asm
	ld.global.nc.u64 %rd329, [%rd233];
	// end inline asm
	cvt.u16.u64 	%rs311, %rd230;
	add.s32 	%r396, %r1, 256;
$L__BB10_6:
	setp.ge.s32 	%p78, %r396, %r38;
	@%p78 bra 	$L__BB10_12;
	not.b32 	%r158, %r396;
	add.s32 	%r4, %r38, %r158;
	and.b32  	%r159, %r4, 768;
	setp.eq.s32 	%p79, %r159, 768;
	@%p79 bra 	$L__BB10_10;
	mul.wide.u32 	%rd236, %r396, 16;
	add.s64 	%rd323, %rd105, %rd236;
	shr.u32 	%r160, %r4, 8;
	add.s32 	%r161, %r160, 1;
	and.b32  	%r162, %r161, 3;
	neg.s32 	%r394, %r162;
$L__BB10_9:
	.pragma "nounroll";
	// begin inline asm
	ld.global.nc.u64 %rd237, [%rd323];
	// end inline asm
	add.s64 	%rd240, %rd323, 8;
	// begin inline asm
	ld.global.nc.u64 %rd239, [%rd240];
	// end inline asm
	cvt.u16.u64 	%rs190, %rd237;
	and.b16  	%rs191, %rs190, 255;
	and.b16  	%rs192, %rs311, 255;
	setp.eq.s16 	%p80, %rs192, 0;
	setp.eq.s16 	%p81, %rs191, 0;
	min.s64 	%rd241, %rd239, %rd329;
	selp.b64 	%rd242, %rd329, %rd241, %p81;
	selp.b64 	%rd329, %rd239, %rd242, %p80;
	selp.b16 	%rs193, %rs311, 1, %p81;
	selp.b16 	%rs311, %rs190, %rs193, %p80;
	add.s32 	%r396, %r396, 256;
	add.s64 	%rd323, %rd323, 4096;
	add.s32 	%r394, %r394, 1;
	setp.ne.s32 	%p82, %r394, 0;
	@%p82 bra 	$L__BB10_9;
$L__BB10_10:
	setp.lt.u32 	%p83, %r4, 768;
	@%p83 bra 	$L__BB10_12;
$L__BB10_11:
	mul.wide.s32 	%rd259, %r396, 16;
	add.s64 	%rd244, %rd105, %rd259;
	// begin inline asm
	ld.global.nc.u64 %rd243, [%rd244];
	// end inline asm
	add.s64 	%rd246, %rd244, 8;
	// begin inline asm
	ld.global.nc.u64 %rd245, [%rd246];
	// end inline asm
	cvt.u16.u64 	%rs194, %rd243;
	and.b16  	%rs195, %rs194, 255;
	and.b16  	%rs196, %rs311, 255;
	setp.eq.s16 	%p84, %rs196, 0;
	setp.eq.s16 	%p85, %rs195, 0;
	min.s64 	%rd260, %rd245, %rd329;
	selp.b64 	%rd261, %rd329, %rd260, %p85;
	selp.b64 	%rd262, %rd245, %rd261, %p84;
	selp.b16 	%rs197, %rs311, 1, %p85;
	selp.b16 	%rs198, %rs194, %rs197, %p84;
	and.b16  	%rs199, %rs198, 255;
	add.s64 	%rd248, %rd244, 4096;
	// begin inline asm
	ld.global.nc.u64 %rd247, [%rd248];
	// end inline asm
	add.s64 	%rd250, %rd244, 4104;
	// begin inline asm
	ld.global.nc.u64 %rd249, [%rd250];
	// end inline asm
	cvt.u16.u64 	%rs200, %rd247;
	and.b16  	%rs201, %rs200, 255;
	setp.eq.s16 	%p86, %rs199, 0;
	setp.eq.s16 	%p87, %rs201, 0;
	min.s64 	%rd263, %rd249, %rd262;
	selp.b64 	%rd264, %rd262, %rd263, %p87;
	selp.b64 	%rd265, %rd249, %rd264, %p86;
	selp.b16 	%rs202, %rs198, 1, %p87;
	selp.b16 	%rs203, %rs200, %rs202, %p86;
	and.b16  	%rs204, %rs203, 255;
	add.s64 	%rd252, %rd244, 8192;
	// begin inline asm
	ld.global.nc.u64 %rd251, [%rd252];
	// end inline asm
	add.s64 	%rd254, %rd244, 8200;
	// begin inline asm
	ld.global.nc.u64 %rd253, [%rd254];
	// end inline asm
	cvt.u16.u64 	%rs205, %rd251;
	and.b16  	%rs206, %rs205, 255;
	setp.eq.s16 	%p88, %rs204, 0;
	setp.eq.s16 	%p89, %rs206, 0;
	min.s64 	%rd266, %rd253, %rd265;
	selp.b64 	%rd267, %rd265, %rd266, %p89;
	selp.b64 	%rd268, %rd253, %rd267, %p88;
	selp.b16 	%rs207, %rs203, 1, %p89;
	selp.b16 	%rs208, %rs205, %rs207, %p88;
	and.b16  	%rs209, %rs208, 255;
	add.s64 	%rd256, %rd244, 12288;
	// begin inline asm
	ld.global.nc.u64 %rd255, [%rd256];
	// end inline asm
	add.s64 	%rd258, %rd244, 12296;
	// begin inline asm
	ld.global.nc.u64 %rd257, [%rd258];
	// end inline asm
	cvt.u16.u64 	%rs210, %rd255;
	and.b16  	%rs211, %rs210, 255;
	setp.eq.s16 	%p90, %rs209, 0;
	setp.eq.s16 	%p91, %rs211, 0;
	min.s64 	%rd269, %rd257, %rd268;
	selp.b64 	%rd270, %rd268, %rd269, %p91;
	selp.b64 	%rd329, %rd257, %rd270, %p90;
	selp.b16 	%rs212, %rs208, 1, %p91;
	selp.b16 	%rs311, %rs210, %rs212, %p90;
	add.s32 	%r396, %r396, 1024;
	setp.lt.s32 	%p92, %r396, %r38;
	@%p92 bra 	$L__BB10_11;
$L__BB10_12:
	setp.lt.s32 	%p93, %r38, 256;
	@%p93 bra 	$L__BB10_37;
	// begin inline asm
	mov.u32 %r281, %laneid;
	// end inline asm
	cvt.u32.u16 	%r302, %rs311;
	and.b32  	%r283, %r302, 255;
	mov.b32 	%r299, 1;
	mov.b32 	%r300, 31;
	mov.b32 	%r301, -1;
	// begin inline asm
	shfl.sync.down.b32 %r282, %r283, %r299, %r300, %r301;
	// end inline asm
	// begin inline asm
	shfl.sync.down.b32 %r287, %r288, %r299, %r300, %r301;
	// end inline asm
	mov.b64 	{%r293, %r298}, %rd329;
	// begin inline asm
	shfl.sync.down.b32 %r292, %r293, %r299, %r300, %r301;
	// end inline asm
	// begin inline asm
	shfl.sync.down.b32 %r297, %r298, %r299, %r300, %r301;
	// end inline asm
	mov.b64 	%rd14, {%r292, %r297};
	cvt.u16.u32 	%rs10, %r282;
	setp.gt.s32 	%p143, %r281, 30;
	@%p143 bra 	$L__BB10_17;
	and.b16  	%rs254, %rs311, 255;
	setp.eq.s16 	%p144, %rs254, 0;
	and.b16  	%rs255, %rs10, 255;
	setp.eq.s16 	%p145, %rs255, 0;
	or.pred  	%p146, %p144, %p145;
	@%p146 bra 	$L__BB10_16;
	min.s64 	%rd329, %rd14, %rd329;
	mov.b16 	%rs311, 1;
	bra.uni 	$L__BB10_17;
$L__BB10_16:
	setp.eq.s16 	%p147, %rs254, 0;
	selp.b64 	%rd329, %rd14, %rd329, %p147;
	selp.b16 	%rs311, %rs10, %rs311, %p147;
$L__BB10_17:
	cvt.u32.u16 	%r323, %rs311;
	and.b32  	%r304, %r323, 255;
	mov.b32 	%r320, 2;
	mov.b32 	%r321, 31;
	mov.b32 	%r322, -1;
	// begin inline asm
	shfl.sync.down.b32 %r303, %r304, %r320, %r321, %r322;
	// end inline asm
	// begin inline asm
	shfl.sync.down.b32 %r308, %r309, %r320, %r321, %r322;
	// end inline asm
	mov.b64 	{%r314, %r319}, %rd329;
	// begin inline asm
	shfl.sync.down.b32 %r313, %r314, %r320, %r321, %r322;
	// end inline asm
	// begin inline asm
	shfl.sync.down.b32 %r318, %r319, %r320, %r321, %r322;
	// end inline asm
	mov.b64 	%rd18, {%r313, %r318};
	cvt.u16.u32 	%rs13, %r303;
	setp.gt.s32 	%p148, %r281, 29;
	@%p148 bra 	$L__BB10_21;
	and.b16  	%rs258, %rs311, 255;
	setp.eq.s16 	%p149, %rs258, 0;
	and.b16  	%rs259, %rs13, 255;
	setp.eq.s16 	%p150, %rs259, 0;
	or.pred  	%p151, %p149, %p150;
	@%p151 bra 	$L__BB10_20;
	min.s64 	%rd329, %rd18, %rd329;
	mov.b16 	%rs311, 1;
	bra.uni 	$L__BB10_21;
$L__BB10_20:
	setp.eq.s16 	%p152, %rs258, 0;
	selp.b64 	%rd329, %rd18, %rd329, %p152;
	selp.b16 	%rs311, %rs13, %rs311, %p152;
$L__BB10_21:
	cvt.u32.u16 	%r344, %rs311;
	and.b32  	%r325, %r344, 255;
	mov.b32 	%r341, 4;
	mov.b32 	%r342, 31;
	mov.b32 	%r343, -1;
	// begin inline asm
	shfl.sync.down.b32 %r324, %r325, %r341, %r342, %r343;
	// end inline asm
	// begin inline asm
	shfl.sync.down.b32 %r329, %r330, %r341, %r342, %r343;
	// end inline asm
	mov.b64 	{%r335, %r340}, %rd329;
	// begin inline asm
	shfl.sync.down.b32 %r334, %r335, %r341, %r342, %r343;
	// end inline asm
	// begin inline asm
	shfl.sync.down.b32 %r339, %r340, %r341, %r342, %r343;
	// end inline asm
	mov.b64 	%rd22, {%r334, %r339};
	cvt.u16.u32 	%rs16, %r324;
	setp.gt.s32 	%p153, %r281, 27;
	@%p153 bra 	$L__BB10_25;
	and.b16  	%rs262, %rs311, 255;
	setp.eq.s16 	%p154, %rs262, 0;
	and.b16  	%rs263, %rs16, 255;
	setp.eq.s16 	%p155, %rs263, 0;
	or.pred  	%p156, %p154, %p155;
	@%p156 bra 	$L__BB10_24;
	min.s64 	%rd329, %rd22, %rd329;
	mov.b16 	%rs311, 1;
	bra.uni 	$L__BB10_25;
$L__BB10_24:
	setp.eq.s16 	%p157, %rs262, 0;
	selp.b64 	%rd329, %rd22, %rd329, %p157;
	selp.b16 	%rs311, %rs16, %rs311, %p157;
$L__BB10_25:
	cvt.u32.u16 	%r365, %rs311;
	and.b32  	%r346, %r365, 255;
	mov.b32 	%r362, 8;
	mov.b32 	%r363, 31;
	mov.b32 	%r364, -1;
	// begin inline asm
	shfl.sync.down.b32 %r345, %r346, %r362, %r363, %r364;
	// end inline asm
	// begin inline asm
	shfl.sync.down.b32 %r350, %r351, %r362, %r363, %r364;
	// end inline asm
	mov.b64 	{%r356, %r361}, %rd329;
	// begin inline asm
	shfl.sync.down.b32 %r355, %r356, %r362, %r363, %r364;
	// end inline asm
	// begin inline asm
	shfl.sync.down.b32 %r360, %r361, %r362, %r363, %r364;
	// end inline asm
	mov.b64 	%rd26, {%r355, %r360};
	cvt.u16.u32 	%rs19, %r345;
	setp.gt.s32 	%p158, %r281, 23;
	@%p158 bra 	$L__BB10_29;
	and.b16  	%rs266, %rs311, 255;
	setp.eq.s16 	%p159, %rs266, 0;
	and.b16  	%rs267, %rs19, 255;
	setp.eq.s16 	%p160, %rs267, 0;
	or.pred  	%p161, %p159, %p160;
	@%p161 bra 	$L__BB10_28;
	min.s64 	%rd329, %rd26, %rd329;
	mov.b16 	%rs311, 1;
	bra.uni 	$L__BB10_29;
$L__BB10_28:
	setp.eq.s16 	%p162, %rs266, 0;
	selp.b64 	%rd329, %rd26, %rd329, %p162;
	selp.b16 	%rs311, %rs19, %rs311, %p162;
$L__BB10_29:
	cvt.u32.u16 	%r386, %rs311;
	and.b32  	%r367, %r386, 255;
	mov.b32 	%r383, 16;
	mov.b32 	%r384, 31;
	mov.b32 	%r385, -1;
	// begin inline asm
	shfl.sync.down.b32 %r366, %r367, %r383, %r384, %r385;
	// end inline asm
	// begin inline asm
	shfl.sync.down.b32 %r371, %r372, %r383, %r384, %r385;
	// end inline asm
	mov.b64 	{%r377, %r382}, %rd329;
	// begin inline asm
	shfl.sync.down.b32 %r376, %r377, %r383, %r384, %r385;
	// end inline asm
	// begin inline asm
	shfl.sync.down.b32 %r381, %r382, %r383, %r384, %r385;
	// end inline asm
	mov.b64 	%rd30, {%r376, %r381};
	cvt.u16.u32 	%rs22, %r366;
	setp.gt.s32 	%p163, %r281, 15;
	@%p163 bra 	$L__BB10_33;
	and.b16  	%rs270, %rs311, 255;
	setp.eq.s16 	%p164, %rs270, 0;
	and.b16  	%rs271, %rs22, 255;
	setp.eq.s16 	%p165, %rs271, 0;
	or.pred  	%p166, %p164, %p165;
	@%p166 bra 	$L__BB10_32;
	min.s64 	%rd329, %rd30, %rd329;
	mov.b16 	%rs311, 1;
	bra.uni 	$L__BB10_33;
$L__BB10_32:
	setp.eq.s16 	%p167, %rs270, 0;
	selp.b64 	%rd329, %rd30, %rd329, %p167;
	selp.b16 	%rs311, %rs22, %rs311, %p167;
$L__BB10_33:
	setp.ne.s32 	%p168, %r281, 0;
	@%p168 bra 	$L__BB10_35;
	shr.u32 	%r387, %r1, 1;
	and.b32  	%r388, %r387, 496;
	mov.u32 	%r389, _ZZN3cub18CUB_300001_SM_10006detail6reduce28DeviceReduceSingleTileKernelINS2_10policy_hubIN4cuda3std3__45tupleIJblEEEyN6thrust24THRUST_300001_SM_1000_NS8cuda_cub9__find_if7functorIS9_EEE10Policy1000EPS9_SI_iSF_S9_S9_NS7_10__identityEEEvT0_T1_T2_T3_T4_T6_E12temp_storage;
	add.s32 	%r390, %r389, %r388;
	st.shared.u8 	[%r390+8], %rs311;
	st.shared.u64 	[%r390+16], %rd329;
$L__BB10_35:
	bar.sync 	0;
	setp.ne.s32 	%p169, %r1, 0;
	@%p169 bra 	$L__BB10_110;
	ld.shared.u8 	%rs274, [_ZZN3cub18CUB_300001_SM_10006detail6reduce28DeviceReduceSingleTileKernelINS2_10policy_hubIN4cuda3std3__45tupleIJblEEEyN6thrust24THRUST_300001_SM_1000_NS8cuda_cub9__find_if7functorIS9_EEE10Policy1000EPS9_SI_iSF_S9_S9_NS7_10__identityEEEvT0_T1_T2_T3_T4_T6_E12temp_storage+24];
	ld.shared.u64 	%rd292, [_ZZN3cub18CUB_300001_SM_10006detail6reduce28DeviceReduceSingleTileKernelINS2_10policy_hubIN4cuda3std3__45tupleIJblEEEyN6thrust24THRUST_300001_SM_1000_NS8cuda_cub9__find_if7functorIS9_EEE10Policy1000EPS9_SI_iSF_S9_S9_NS7_10__identityEEEvT0_T1_T2_T3_T4_T6_E12temp_storage+32];
	and.b16  	%rs275, %rs311, 255;
	setp.eq.s16 	%p170, %rs275, 0;
	setp.eq.s16 	%p171, %rs274, 0;
	min.s64 	%rd293, %rd292, %rd329;
	selp.b64 	%rd294, %rd329, %rd293, %p171;
	selp.b64 	%rd295, %rd292, %rd294, %p170;
	selp.b16 	%rs276, %rs311, 1, %p171;
	selp.b16 	%rs277, %rs274, %rs276, %p170;
	and.b16  	%rs278, %rs277, 255;
	ld.shared.u8 	%rs279, [_ZZN3cub18CUB_300001_SM_10006detail6reduce28DeviceReduceSingleTileKernelINS2_10policy_hubIN4cuda3std3__45tupleIJblEEEyN6thrust24THRUST_300001_SM_1000_NS8cuda_cub9__find_if7functorIS9_EEE10Policy1000EPS9_SI_iSF_S9_S9_NS7_10__identityEEEvT0_T1_T2_T3_T4_T6_E12temp_storage+40];
	ld.shared.u64 	%rd296, [_ZZN3cub18CUB_300001_SM_10006detail6reduce28DeviceReduceSingleTileKernelINS2_10policy_hubIN4cuda3std3__45tupleIJblEEEyN6thrust24THRUST_300001_SM_1000_NS8cuda_cub9__find_if7functorIS9_EEE10Policy1000EPS9_SI_iSF_S9_S9_NS7_10__identityEEEvT0_T1_T2_T3_T4_T6_E12temp_storage+48];
	setp.eq.s16 	%p172, %rs278, 0;
	setp.eq.s16 	%p173, %rs279, 0;
	min.s64 	%rd297, %rd296, %rd295;
	selp.b64 	%rd298, %rd295, %rd297, %p173;
	selp.b64 	%rd299, %rd296, %rd298, %p172;
	selp.b16 	%rs280, %rs277, 1, %p173;
	selp.b16 	%rs281, %rs279, %rs280, %p172;
	and.b16  	%rs282, %rs281, 255;
	ld.shared.u8 	%rs283, [_ZZN3cub18CUB_300001_SM_10006detail6reduce28DeviceReduceSingleTileKernelINS2_10policy_hubIN4cuda3std3__45tupleIJblEEEyN6thrust24THRUST_300001_SM_1000_NS8cuda_cub9__find_if7functorIS9_EEE10Policy1000EPS9_SI_iSF_S9_S9_NS7_10__identityEEEvT0_T1_T2_T3_T4_T6_E12temp_storage+56];
	ld.shared.u64 	%rd300, [_ZZN3cub18CUB_300001_SM_10006detail6reduce28DeviceReduceSingleTileKernelINS2_10policy_hubIN4cuda3std3__45tupleIJblEEEyN6thrust24THRUST_300001_SM_1000_NS8cuda_cub9__find_if7functorIS9_EEE10Policy1000EPS9_SI_iSF_S9_S9_NS7_10__identityEEEvT0_T1_T2_T3_T4_T6_E12temp_storage+64];
	setp.eq.s16 	%p174, %rs282, 0;
	setp.eq.s16 	%p175, %rs283, 0;
	min.s64 	%rd301, %rd300, %rd299;
	selp.b16 	%rs284, %rs281, 1, %p175;
	selp.b16 	%rs285, %rs283, %rs284, %p174;
	and.b16  	%rs286, %rs285, 255;
	selp.b64 	%rd302, %rd299, %rd301, %p175;
	selp.b64 	%rd303, %rd300, %rd302, %p174;
	ld.shared.u8 	%rs287, [_ZZN3cub18CUB_300001_SM_10006detail6reduce28DeviceReduceSingleTileKernelINS2_10policy_hubIN4cuda3std3__45tupleIJblEEEyN6thrust24THRUST_300001_SM_1000_NS8cuda_cub9__find_if7functorIS9_EEE10Policy1000EPS9_SI_iSF_S9_S9_NS7_10__identityEEEvT0_T1_T2_T3_T4_T6_E12temp_storage+72];
	ld.shared.u64 	%rd304, [_ZZN3cub18CUB_300001_SM_10006detail6reduce28DeviceReduceSingleTileKernelINS2_10policy_hubIN4cuda3std3__45tupleIJblEEEyN6thrust24THRUST_300001_SM_1000_NS8cuda_cub9__find_if7functorIS9_EEE10Policy1000EPS9_SI_iSF_S9_S9_NS7_10__identityEEEvT0_T1_T2_T3_T4_T6_E12temp_storage+80];
	setp.eq.s16 	%p176, %rs286, 0;
	setp.eq.s16 	%p177, %rs287, 0;
	min.s64 	%rd305, %rd304, %rd303;
	selp.b16 	%rs288, %rs285, 1, %p177;
	selp.b16 	%rs289, %rs287, %rs288, %p176;
	and.b16  	%rs290, %rs289, 255;
	selp.b64 	%rd306, %rd303, %rd305, %p177;
	selp.b64 	%rd307, %rd304, %rd306, %p176;
	ld.shared.u8 	%rs291, [_ZZN3cub18CUB_300001_SM_10006detail6reduce28DeviceReduceSingleTileKernelINS2_10policy_hubIN4cuda3std3__45tupleIJblEEEyN6thrust24THRUST_300001_SM_1000_NS8cuda_cub9__find_if7functorIS9_EEE10Policy1000EPS9_SI_iSF_S9_S9_NS7_10__identityEEEvT0_T1_T2_T3_T4_T6_E12temp_storage+88];
	ld.shared.u64 	%rd308, [_ZZN3cub18CUB_300001_SM_10006detail6reduce28DeviceReduceSingleTileKernelINS2_10policy_hubIN4cuda3std3__45tupleIJblEEEyN6thrust24THRUST_300001_SM_1000_NS8cuda_cub9__find_if7functorIS9_EEE10Policy1000EPS9_SI_iSF_S9_S9_NS7_10__identityEEEvT0_T1_T2_T3_T4_T6_E12temp_storage+96];
	setp.eq.s16 	%p178, %rs290, 0;
	setp.eq.s16 	%p179, %rs291, 0;
	min.s64 	%rd309, %rd308, %rd307;
	selp.b16 	%rs292, %rs289, 1, %p179;
	selp.b16 	%rs293, %rs291, %rs292, %p178;
	and.b16  	%rs294, %rs293, 255;
	selp.b64 	%rd310, %rd307, %rd309, %p179;
	selp.b64 	%rd311, %rd308, %rd310, %p178;
	ld.shared.u8 	%rs295, [_ZZN3cub18CUB_300001_SM_10006detail6reduce28DeviceReduceSingleTileKernelINS2_10policy_hubIN4cuda3std3__45tupleIJblEEEyN6thrust24THRUST_300001_SM_1000_NS8cuda_cub9__find_if7functorIS9_EEE10Policy1000EPS9_SI_iSF_S9_S9_NS7_10__identityEEEvT0_T1_T2_T3_T4_T6_E12temp_storage+104];
	ld.shared.u64 	%rd312, [_ZZN3cub18CUB_300001_SM_10006detail6reduce28DeviceReduceSingleTileKernelINS2_10policy_hubIN4cuda3std3__45tupleIJblEEEyN6thrust24THRUST_300001_SM_1000_NS8cuda_cub9__find_if7functorIS9_EEE10Policy1000EPS9_SI_iSF_S9_S9_NS7_10__identityEEEvT0_T1_T2_T3_T4_T6_E12temp_storage+112];
	setp.eq.s16 	%p180, %rs294, 0;
	setp.eq.s16 	%p181, %rs295, 0;
	min.s64 	%rd313, %rd312, %rd311;
	selp.b16 	%rs296, %rs293, 1, %p181;
	selp.b16 	%rs297, %rs295, %rs296, %p180;
	and.b16  	%rs298, %rs297, 255;
	selp.b64 	%rd314, %rd311, %rd313, %p181;
	selp.b64 	%rd315, %rd312, %rd314, %p180;
	ld.shared.u8 	%rs299, [_ZZN3cub18CUB_300001_SM_10006detail6reduce28DeviceReduceSingleTileKernelINS2_10policy_hubIN4cuda3std3__45tupleIJblEEEyN6thrust24THRUST_300001_SM_1000_NS8cuda_cub9__find_if7functorIS9_EEE10Policy1000EPS9_SI_iSF_S9_S9_NS7_10__identityEEEvT0_T1_T2_T3_T4_T6_E12temp_storage+120];
	ld.shared.u64 	%rd316, [_ZZN3cub18CUB_300001_SM_10006detail6reduce28DeviceReduceSingleTileKernelINS2_10policy_hubIN4cuda3std3__45tupleIJblEEEyN6thrust24THRUST_300001_SM_1000_NS8cuda_cub9__find_if7functorIS9_EEE10Policy1000EPS9_SI_iSF_S9_S9_NS7_10__identityEEEvT0_T1_T2_T3_T4_T6_E12temp_storage+128];
	setp.eq.s16 	%p182, %rs298, 0;
	setp.eq.s16 	%p183, %rs299, 0;
	min.s64 	%rd317, %rd316, %rd315;
	selp.b16 	%rs300, %rs297, 1, %p183;
	selp.b16 	%rs311, %rs299, %rs300, %p182;
	selp.b64 	%rd318, %rd315, %rd317, %p183;
	selp.b64 	%rd329, %rd316, %rd318, %p182;
	bra.uni 	$L__BB10_110;
$L__BB10_37:
	// begin inline asm
	mov.u32 %r163, %laneid;
	// end inline asm
	and.b32  	%r184, %r1, 992;
	add.s32 	%r185, %r184, 32;
	setp.gt.s32 	%p94, %r185, %r38;
	not.b32 	%r186, %r184;
	add.s32 	%r187, %r38, %r186;
	selp.b32 	%r182, %r187, 31, %p94;
	cvt.u32.u16 	%r188, %rs311;
	and.b32  	%r165, %r188, 255;
	mov.b32 	%r181, 1;
	mov.b32 	%r183, -1;
	// begin inline asm
	shfl.sync.down.b32 %r164, %r165, %r181, %r182, %r183;
	// end inline asm
	// begin inline asm
	shfl.sync.down.b32 %r169, %r170, %r181, %r182, %r183;
	// end inline asm
	mov.b64 	{%r175, %r180}, %rd329;
	// begin inline asm
	shfl.sync.down.b32 %r174, %r175, %r181, %r182, %r183;
	// end inline asm
	// begin inline asm
	shfl.sync.down.b32 %r179, %r180, %r181, %r182, %r183;
	// end inline asm
	mov.b64 	%rd35, {%r174, %r179};
	cvt.u16.u32 	%rs26, %r164;
	setp.ge.s32 	%p95, %r163, %r182;
	@%p95 bra 	$L__BB10_41;
	and.b16  	%rs213, %rs311, 255;
	setp.eq.s16 	%p96, %rs213, 0;
	and.b16  	%rs214, %rs26, 255;
	setp.eq.s16 	%p97, %rs214, 0;
	or.pred  	%p98, %p96, %p97;
	@%p98 bra 	$L__BB10_40;
	min.s64 	%rd329, %rd35, %rd329;
	mov.b16 	%rs311, 1;
	bra.uni 	$L__BB10_41;
$L__BB10_40:
	setp.eq.s16 	%p99, %rs213, 0;
	selp.b16 	%rs311, %rs26, %rs311, %p99;
	selp.b64 	%rd329, %rd35, %rd329, %p99;
$L__BB10_41:
	cvt.u32.u16 	%r209, %rs311;
	and.b32  	%r190, %r209, 255;
	mov.b32 	%r206, 2;
	mov.b32 	%r208, -1;
	// begin inline asm
	shfl.sync.down.b32 %r189, %r190, %r206, %r182, %r208;
	// end inline asm
	// begin inline asm
	shfl.sync.down.b32 %r194, %r195, %r206, %r182, %r208;
	// end inline asm
	mov.b64 	{%r200, %r205}, %rd329;
	// begin inline asm
	shfl.sync.down.b32 %r199, %r200, %r206, %r182, %r208;
	// end inline asm
	// begin inline asm
	shfl.sync.down.b32 %r204, %r205, %r206, %r182, %r208;
	// end inline asm
	mov.b64 	%rd39, {%r199, %r204};
	cvt.u16.u32 	%rs29, %r189;
	add.s32 	%r210, %r163, 2;
	setp.gt.s32 	%p100, %r210, %r182;
	@%p100 bra 	$L__BB10_45;
	and.b16  	%rs217, %rs311, 255;
	setp.eq.s16 	%p101, %rs217, 0;
	and.b16  	%rs218, %rs29, 255;
	setp.eq.s16 	%p102, %rs218, 0;
	or.pred  	%p103, %p101, %p102;
	@%p103 bra 	$L__BB10_44;
	min.s64 	%rd329, %rd39, %rd329;
	mov.b16 	%rs311, 1;
	bra.uni 	$L__BB10_45;
$L__BB10_44:
	setp.eq.s16 	%p104, %rs217, 0;
	selp.b16 	%rs311, %rs29, %rs311, %p104;
	selp.b64 	%rd329, %rd39, %rd329, %p104;
$L__BB10_45:
	cvt.u32.u16 	%r231, %rs311;
	and.b32  	%r212, %r231, 255;
	mov.b32 	%r228, 4;
	mov.b32 	%r230, -1;
	// begin inline asm
	shfl.sync.down.b32 %r211, %r212, %r228, %r182, %r230;
	// end inline asm
	// begin inline asm
	shfl.sync.down.b32 %r216, %r217, %r228, %r182, %r230;
	// end inline asm
	mov.b64 	{%r222, %r227}, %rd329;
	// begin inline asm
	shfl.sync.down.b32 %r221, %r222, %r228, %r182, %r230;
	// end inline asm
	// begin inline asm
	shfl.sync.down.b32 %r226, %r227, %r228, %r182, %r230;
	// end inline asm
	mov.b64 	%rd43, {%r221, %r226};
	cvt.u16.u32 	%rs32, %r211;
	add.s32 	%r232, %r163, 4;
	setp.gt.s32 	%p105, %r232, %r182;
	@%p105 bra 	$L__BB10_49;
	and.b16  	%rs221, %rs311, 255;
	setp.eq.s16 	%p106, %rs221, 0;
	and.b16  	%rs222, %rs32, 255;
	setp.eq.s16 	%p107, %rs222, 0;
	or.pred  	%p108, %p106, %p107;
	@%p108 bra 	$L__BB10_48;
	min.s64 	%rd329, %rd43, %rd329;
	mov.b16 	%rs311, 1;
	bra.uni 	$L__BB10_49;
$L__BB10_48:
	setp.eq.s16 	%p109, %rs221, 0;
	selp.b16 	%rs311, %rs32, %rs311, %p109;
	selp.b64 	%rd329, %rd43, %rd329, %p109;
$L__BB10_49:
	cvt.u32.u16 	%r253, %rs311;
	and.b32  	%r234, %r253, 255;
	mov.b32 	%r250, 8;
	mov.b32 	%r252, -1;
	// begin inline asm
	shfl.sync.down.b32 %r233, %r234, %r250, %r182, %r252;
	// end inline asm
	// begin inline asm
	shfl.sync.down.b32 %r238, %r239, %r250, %r182, %r252;
	// end inline asm
	mov.b64 	{%r244, %r249}, %rd329;
	// begin inline asm
	shfl.sync.down.b32 %r243, %r244, %r250, %r182, %r252;
	// end inline asm
	// begin inline asm
	shfl.sync.down.b32 %r248, %r249, %r250, %r182, %r252;
	// end inline asm
	mov.b64 	%rd47, {%r243, %r248};
	cvt.u16.u32 	%rs35, %r233;
	add.s32 	%r254, %r163, 8;
	setp.gt.s32 	%p110, %r254, %r182;
	@%p110 bra 	$L__BB10_53;
	and.b16  	%rs225, %rs311, 255;
	setp.eq.s16 	%p111, %rs225, 0;
	and.b16  	%rs226, %rs35, 255;
	setp.eq.s16 	%p112, %rs226, 0;
	or.pred  	%p113, %p111, %p112;
	@%p113 bra 	$L__BB10_52;
	min.s64 	%rd329, %rd47, %rd329;
	mov.b16 	%rs311, 1;
	bra.uni 	$L__BB10_53;
$L__BB10_52:
	setp.eq.s16 	%p114, %rs225, 0;
	selp.b16 	%rs311, %rs35, %rs311, %p114;
	selp.b64 	%rd329, %rd47, %rd329, %p114;
$L__BB10_53:
	cvt.u32.u16 	%r275, %rs311;
	and.b32  	%r256, %r275, 255;
	mov.b32 	%r272, 16;
	mov.b32 	%r274, -1;
	// begin inline asm
	shfl.sync.down.b32 %r255, %r256, %r272, %r182, %r274;
	// end inline asm
	// begin inline asm
	shfl.sync.down.b32 %r260, %r261, %r272, %r182, %r274;
	// end inline asm
	mov.b64 	{%r266, %r271}, %rd329;
	// begin inline asm
	shfl.sync.down.b32 %r265, %r266, %r272, %r182, %r274;
	// end inline asm
	// begin inline asm
	shfl.sync.down.b32 %r270, %r271, %r272, %r182, %r274;
	// end inline asm
	mov.b64 	%rd51, {%r265, %r270};
	cvt.u16.u32 	%rs38, %r255;
	add.s32 	%r276, %r163, 16;
	setp.gt.s32 	%p115, %r276, %r182;
	@%p115 bra 	$L__BB10_57;
	and.b16  	%rs229, %rs311, 255;
	setp.eq.s16 	%p116, %rs229, 0;
	and.b16  	%rs230, %rs38, 255;
	setp.eq.s16 	%p117, %rs230, 0;
	or.pred  	%p118, %p116, %p117;
	@%p118 bra 	$L__BB10_56;
	min.s64 	%rd329, %rd51, %rd329;
	mov.b16 	%rs311, 1;
	bra.uni 	$L__BB10_57;
$L__BB10_56:
	setp.eq.s16 	%p119, %rs229, 0;
	selp.b16 	%rs311, %rs38, %rs311, %p119;
	selp.b64 	%rd329, %rd51, %rd329, %p119;
$L__BB10_57:
	setp.ne.s32 	%p120, %r163, 0;
	@%p120 bra 	$L__BB10_59;
	shr.u32 	%r277, %r1, 1;
	and.b32  	%r278, %r277, 496;
	mov.u32 	%r279, _ZZN3cub18CUB_300001_SM_10006detail6reduce28DeviceReduceSingleTileKernelINS2_10policy_hubIN4cuda3std3__45tupleIJblEEEyN6thrust24THRUST_300001_SM_1000_NS8cuda_cub9__find_if7functorIS9_EEE10Policy1000EPS9_SI_iSF_S9_S9_NS7_10__identityEEEvT0_T1_T2_T3_T4_T6_E12temp_storage;
	add.s32 	%r280, %r279, %r278;
	st.shared.u8 	[%r280+8], %rs311;
	st.shared.u64 	[%r280+16], %rd329;
$L__BB10_59:
	bar.sync 	0;
	setp.ne.s32 	%p121, %r1, 0;
	@%p121 bra 	$L__BB10_110;
	setp.lt.s32 	%p122, %r38, 33;
	@%p122 bra 	$L__BB10_62;
	ld.shared.u8 	%rs233, [_ZZN3cub18CUB_300001_SM_10006detail6reduce28DeviceReduceSingleTileKernelINS2_10policy_hubIN4cuda3std3__45tupleIJblEEEyN6thrust24THRUST_300001_SM_1000_NS8cuda_cub9__find_if7functorIS9_EEE10Policy1000EPS9_SI_iSF_S9_S9_NS7_10__identityEEEvT0_T1_T2_T3_T4_T6_E12temp_storage+24];
	ld.shared.u64 	%rd271, [_ZZN3cub18CUB_300001_SM_10006detail6reduce28DeviceReduceSingleTileKernelINS2_10policy_hubIN4cuda3std3__45tupleIJblEEEyN6thrust24THRUST_300001_SM_1000_NS8cuda_cub9__find_if7functorIS9_EEE10Policy1000EPS9_SI_iSF_S9_S9_NS7_10__identityEEEvT0_T1_T2_T3_T4_T6_E12temp_storage+32];
	and.b16  	%rs234, %rs311, 255;
	setp.eq.s16 	%p123, %rs234, 0;
	setp.eq.s16 	%p124, %rs233, 0;
	min.s64 	%rd272, %rd271, %rd329;
	selp.b16 	%rs235, %rs311, 1, %p124;
	selp.b16 	%rs311, %rs233, %rs235, %p123;
	selp.b64 	%rd273, %rd329, %rd272, %p124;
	selp.b64 	%rd329, %rd271, %rd273, %p123;
$L__BB10_62:
	setp.lt.s32 	%p125, %r38, 65;
	@%p125 bra 	$L__BB10_64;
	ld.shared.u8 	%rs236, [_ZZN3cub18CUB_300001_SM_10006detail6reduce28DeviceReduceSingleTileKernelINS2_10policy_hubIN4cuda3std3__45tupleIJblEEEyN6thrust24THRUST_300001_SM_1000_NS8cuda_cub9__find_if7functorIS9_EEE10Policy1000EPS9_SI_iSF_S9_S9_NS7_10__identityEEEvT0_T1_T2_T3_T4_T6_E12temp_storage+40];
	ld.shared.u64 	%rd274, [_ZZN3cub18CUB_300001_SM_10006detail6reduce28DeviceReduceSingleTileKernelINS2_10policy_hubIN4cuda3std3__45tupleIJblEEEyN6thrust24THRUST_300001_SM_1000_NS8cuda_cub9__find_if7functorIS9_EEE10Policy1000EPS9_SI_iSF_S9_S9_NS7_10__identityEEEvT0_T1_T2_T3_T4_T6_E12temp_storage+48];
	and.b16  	%rs237, %rs311, 255;
	setp.eq.s16 	%p126, %rs237, 0;
	setp.eq.s16 	%p127, %rs236, 0;
	min.s64 	%rd275, %rd274, %rd329;
	selp.b16 	%rs238, %rs311, 1, %p127;
	selp.b16 	%rs311, %rs236, %rs238, %p126;
	selp.b64 	%rd276, %rd329, %rd275, %p127;
	selp.b64 	%rd329, %rd274, %rd276, %p126;
$L__BB10_64:
	setp.lt.s32 	%p128, %r38, 97;
	@%p128 bra 	$L__BB10_66;
	ld.shared.u8 	%rs239, [_ZZN3cub18CUB_300001_SM_10006detail6reduce28DeviceReduceSingleTileKernelINS2_10policy_hubIN4cuda3std3__45tupleIJblEEEyN6thrust24THRUST_300001_SM_1000_NS8cuda_cub9__find_if7functorIS9_EEE10Policy1000EPS9_SI_iSF_S9_S9_NS7_10__identityEEEvT0_T1_T2_T3_T4_T6_E12temp_storage+56];
	ld.shared.u64 	%rd277, [_ZZN3cub18CUB_300001_SM_10006detail6reduce28DeviceReduceSingleTileKernelINS2_10policy_hubIN4cuda3std3__45tupleIJblEEEyN6thrust24THRUST_300001_SM_1000_NS8cuda_cub9__find_if7functorIS9_EEE10Policy1000EPS9_SI_iSF_S9_S9_NS7_10__identityEEEvT0_T1_T2_T3_T4_T6_E12temp_storage+64];
	and.b16  	%rs240, %rs311, 255;
	setp.eq.s16 	%p129, %rs240, 0;
	setp.eq.s16 	%p130, %rs239, 0;
	min.s64 	%rd278, %rd277, %rd329;
	selp.b16 	%rs241, %rs311, 1, %p130;
	selp.b16 	%rs311, %rs239, %rs241, %p129;
	selp.b64 	%rd279, %rd329, %rd278, %p130;
	selp.b64 	%rd329, %rd277, %rd279, %p129;
$L__BB10_66:
	setp.lt.s32 	%p131, %r38, 129;
	@%p131 bra 	$L__BB10_68;
	ld.shared.u8 	%rs242, [_ZZN3cub18CUB_300001_SM_10006detail6reduce28DeviceReduceSingleTileKernelINS2_10policy_hubIN4cuda3std3__45tupleIJblEEEyN6thrust24THRUST_300001_SM_1000_NS8cuda_cub9__find_if7functorIS9_EEE10Policy1000EPS9_SI_iSF_S9_S9_NS7_10__identityEEEvT0_T1_T2_T3_T4_T6_E12temp_storage+72];
	ld.shared.u64 	%rd280, [_ZZN3cub18CUB_300001_SM_10006detail6reduce28DeviceReduceSingleTileKernelINS2_10policy_hubIN4cuda3std3__45tupleIJblEEEyN6thrust24THRUST_300001_SM_1000_NS8cuda_cub9__find_if7functorIS9_EEE10Policy1000EPS9_SI_iSF_S9_S9_NS7_10__identityEEEvT0_T1_T2_T3_T4_T6_E12temp_storage+80];
	and.b16  	%rs243, %rs311, 255;
	setp.eq.s16 	%p132, %rs243, 0;
	setp.eq.s16 	%p133, %rs242, 0;
	min.s64 	%rd281, %rd280, %rd329;
	selp.b16 	%rs244, %rs311, 1, %p133;
	selp.b16 	%rs311, %rs242, %rs244, %p132;
	selp.b64 	%rd282, %rd329, %rd281, %p133;
	selp.b64 	%rd329, %rd280, %rd282, %p132;
$L__BB10_68:
	setp.lt.s32 	%p134, %r38, 161;
	@%p134 bra 	$L__BB10_70;
	ld.shared.u8 	%rs245, [_ZZN3cub18CUB_300001_SM_10006detail6reduce28DeviceReduceSingleTileKernelINS2_10policy_hubIN4cuda3std3__45tupleIJblEEEyN6thrust24THRUST_300001_SM_1000_NS8cuda_cub9__find_if7functorIS9_EEE10Policy1000EPS9_SI_iSF_S9_S9_NS7_10__identityEEEvT0_T1_T2_T3_T4_T6_E12temp_storage+88];
	ld.shared.u64 	%rd283, [_ZZN3cub18CUB_300001_SM_10006detail6reduce28DeviceReduceSingleTileKernelINS2_10policy_hubIN4cuda3std3__45tupleIJblEEEyN6thrust24THRUST_300001_SM_1000_NS8cuda_cub9__find_if7functorIS9_EEE10Policy1000EPS9_SI_iSF_S9_S9_NS7_10__identityEEEvT0_T1_T2_T3_T4_T6_E12temp_storage+96];
	and.b16  	%rs246, %rs311, 255;
	setp.eq.s16 	%p135, %rs246, 0;
	setp.eq.s16 	%p136, %rs245, 0;
	min.s64 	%rd284, %rd283, %rd329;
	selp.b16 	%rs247, %rs311, 1, %p136;
	selp.b16 	%rs311, %rs245, %rs247, %p135;
	selp.b64 	%rd285, %rd329, %rd284, %p136;
	selp.b64 	%rd329, %rd283, %rd285, %p135;
$L__BB10_70:
	setp.lt.s32 	%p137, %r38, 193;
	@%p137 bra 	$L__BB10_72;
	ld.shared.u8 	%rs248, [_ZZN3cub18CUB_300001_SM_10006detail6reduce28DeviceReduceSingleTileKernelINS2_10policy_hubIN4cuda3std3__45tupleIJblEEEyN6thrust24THRUST_300001_SM_1000_NS8cuda_cub9__find_if7functorIS9_EEE10Policy1000EPS9_SI_iSF_S9_S9_NS7_10__identityEEEvT0_T1_T2_T3_T4_T6_E12temp_storage+104];
	ld.shared.u64 	%rd286, [_ZZN3cub18CUB_300001_SM_10006detail6reduce28DeviceReduceSingleTileKernelINS2_10policy_hubIN4cuda3std3__45tupleIJblEEEyN6thrust24THRUST_300001_SM_1000_NS8cuda_cub9__find_if7functorIS9_EEE10Policy1000EPS9_SI_iSF_S9_S9_NS7_10__identityEEEvT0_T1_T2_T3_T4_T6_E12temp_storage+112];
	and.b16  	%rs249, %rs311, 255;
	setp.eq.s16 	%p138, %rs249, 0;
	setp.eq.s16 	%p139, %rs248, 0;
	min.s64 	%rd287, %rd286, %rd329;
	selp.b16 	%rs250, %rs311, 1, %p139;
	selp.b16 	%rs311, %rs248, %rs250, %p138;
	selp.b64 	%rd288, %rd329, %rd287, %p139;
	selp.b64 	%rd329, %rd286, %rd288, %p138;
$L__BB10_72:
	setp.lt.s32 	%p140, %r38, 225;
	@%p140 bra 	$L__BB10_110;
	ld.shared.u8 	%rs251, [_ZZN3cub18CUB_300001_SM_10006detail6reduce28DeviceReduceSingleTileKernelINS2_10policy_hubIN4cuda3std3__45tupleIJblEEEyN6thrust24THRUST_300001_SM_1000_NS8cuda_cub9__find_if7functorIS9_EEE10Policy1000EPS9_SI_iSF_S9_S9_NS7_10__identityEEEvT0_T1_T2_T3_T4_T6_E12temp_storage+120];
	ld.shared.u64 	%rd289, [_ZZN3cub18CUB_300001_SM_10006detail6reduce28DeviceReduceSingleTileKernelINS2_10policy_hubIN4cuda3std3__45tupleIJblEEEyN6thrust24THRUST_300001_SM_1000_NS8cuda_cub9__find_if7functorIS9_EEE10Policy1000EPS9_SI_iSF_S9_S9_NS7_10__identityEEEvT0_T1_T2_T3_T4_T6_E12temp_storage+128];
	and.b16  	%rs252, %rs311, 255;
	setp.eq.s16 	%p141, %rs252, 0;
	setp.eq.s16 	%p142, %rs251, 0;
	min.s64 	%rd290, %rd289, %rd329;
	selp.b16 	%rs253, %rs311, 1, %p142;
	selp.b16 	%rs311, %rs251, %rs253, %p141;
	selp.b64 	%rd291, %rd329, %rd290, %p142;
	selp.b64 	%rd329, %rd289, %rd291, %p141;
	bra.uni 	$L__BB10_110;
$L__BB10_74:
	mov.u32 	%r16, %tid.x;
	mul.wide.u32 	%rd124, %r16, 16;
	add.s64 	%rd109, %rd105, %rd124;
	// begin inline asm
	ld.global.nc.u64 %rd108, [%rd109];
	// end inline asm
	add.s64 	%rd111, %rd109, 8;
	// begin inline asm
	ld.global.nc.u64 %rd110, [%rd111];
	// end inline asm
	cvt.u16.u64 	%rs83, %rd108;
	and.b16  	%rs84, %rs83, 255;
	add.s64 	%rd113, %rd109, 4096;
	// begin inline asm
	ld.global.nc.u64 %rd112, [%rd113];
	// end inline asm
	add.s64 	%rd115, %rd109, 4104;
	// begin inline asm
	ld.global.nc.u64 %rd114, [%rd115];
	// end inline asm
	cvt.u16.u64 	%rs85, %rd112;
	and.b16  	%rs86, %rs85, 255;
	add.s64 	%rd117, %rd109, 8192;
	// begin inline asm
	ld.global.nc.u64 %rd116, [%rd117];
	// end inline asm
	add.s64 	%rd119, %rd109, 8200;
	// begin inline asm
	ld.global.nc.u64 %rd118, [%rd119];
	// end inline asm
	cvt.u16.u64 	%rs87, %rd116;
	and.b16  	%rs88, %rs87, 255;
	add.s64 	%rd121, %rd109, 12288;
	// begin inline asm
	ld.global.nc.u64 %rd120, [%rd121];
	// end inline asm
	add.s64 	%rd123, %rd109, 12296;
	// begin inline asm
	ld.global.nc.u64 %rd122, [%rd123];
	// end inline asm
	cvt.u16.u64 	%rs89, %rd120;
	and.b16  	%rs90, %rs89, 255;
	setp.eq.s16 	%p3, %rs84, 0;
	setp.eq.s16 	%p4, %rs86, 0;
	min.s64 	%rd125, %rd114, %rd110;
	selp.b16 	%rs91, %rs83, 1, %p4;
	selp.b64 	%rd126, %rd110, %rd125, %p4;
	selp.b16 	%rs92, %rs85, %rs91, %p3;
	and.b16  	%rs93, %rs92, 255;
	selp.b64 	%rd127, %rd114, %rd126, %p3;
	setp.eq.s16 	%p5, %rs93, 0;
	setp.eq.s16 	%p6, %rs88, 0;
	min.s64 	%rd128, %rd118, %rd127;
	selp.b16 	%rs94, %rs92, 1, %p6;
	selp.b64 	%rd129, %rd127, %rd128, %p6;
	selp.b16 	%rs95, %rs87, %rs94, %p5;
	and.b16  	%rs96, %rs95, 255;
	selp.b64 	%rd130, %rd118, %rd129, %p5;
	setp.eq.s16 	%p7, %rs96, 0;
	setp.eq.s16 	%p8, %rs90, 0;
	min.s64 	%rd131, %rd122, %rd130;
	selp.b16 	%rs97, %rs95, 1, %p8;
	selp.b64 	%rd132, %rd130, %rd131, %p8;
	selp.b16 	%rs311, %rs89, %rs97, %p7;
	selp.b64 	%rd329, %rd122, %rd132, %p7;
	setp.lt.u32 	%p9, %r38, 2048;
	mov.b32 	%r399, 1024;
	@%p9 bra 	$L__BB10_78;
	add.s32 	%r17, %r38, -1024;
	mov.b32 	%r399, 1024;
$L__BB10_76:
	mul.wide.s32 	%rd149, %r399, 16;
	add.s64 	%rd134, %rd109, %rd149;
	// begin inline asm
	ld.global.nc.u64 %rd133, [%rd134];
	// end inline asm
	add.s64 	%rd136, %rd134, 8;
	// begin inline asm
	ld.global.nc.u64 %rd135, [%rd136];
	// end inline asm
	cvt.u16.u64 	%rs98, %rd133;
	and.b16  	%rs99, %rs98, 255;
	add.s64 	%rd138, %rd134, 4096;
	// begin inline asm
	ld.global.nc.u64 %rd137, [%rd138];
	// end inline asm
	add.s64 	%rd140, %rd134, 4104;
	// begin inline asm
	ld.global.nc.u64 %rd139, [%rd140];
	// end inline asm
	cvt.u16.u64 	%rs100, %rd137;
	and.b16  	%rs101, %rs100, 255;
	add.s64 	%rd142, %rd134, 8192;
	// begin inline asm
	ld.global.nc.u64 %rd141, [%rd142];
	// end inline asm
	add.s64 	%rd144, %rd134, 8200;
	// begin inline asm
	ld.global.nc.u64 %rd143, [%rd144];
	// end inline asm
	cvt.u16.u64 	%rs102, %rd141;
	and.b16  	%rs103, %rs102, 255;
	add.s64 	%rd146, %rd134, 12288;
	// begin inline asm
	ld.global.nc.u64 %rd145, [%rd146];
	// end inline asm
	add.s64 	%rd148, %rd134, 12296;
	// begin inline asm
	ld.global.nc.u64 %rd147, [%rd148];
	// end inline asm
	cvt.u16.u64 	%rs104, %rd145;
	and.b16  	%rs105, %rs104, 255;
	and.b16  	%rs106, %rs311, 255;
	setp.eq.s16 	%p10, %rs106, 0;
	setp.eq.s16 	%p11, %rs99, 0;
	min.s64 	%rd150, %rd135, %rd329;
	selp.b16 	%rs107, %rs311, 1, %p11;
	selp.b64 	%rd151, %rd329, %rd150, %p11;
	selp.b16 	%rs108, %rs98, %rs107, %p10;
	and.b16  	%rs109, %rs108, 255;
	selp.b64 	%rd152, %rd135, %rd151, %p10;
	setp.eq.s16 	%p12, %rs109, 0;
	setp.eq.s16 	%p13, %rs101, 0;
	min.s64 	%rd153, %rd139, %rd152;
	selp.b16 	%rs110, %rs108, 1, %p13;
	selp.b64 	%rd154, %rd152, %rd153, %p13;
	selp.b16 	%rs111, %rs100, %rs110, %p12;
	and.b16  	%rs112, %rs111, 255;
	selp.b64 	%rd155, %rd139, %rd154, %p12;
	setp.eq.s16 	%p14, %rs112, 0;
	setp.eq.s16 	%p15, %rs103, 0;
	min.s64 	%rd156, %rd143, %rd155;
	selp.b16 	%rs113, %rs111, 1, %p15;
	selp.b64 	%rd157, %rd155, %rd156, %p15;
	selp.b16 	%rs114, %rs102, %rs113, %p14;
	and.b16  	%rs115, %rs114, 255;
	selp.b64 	%rd158, %rd143, %rd157, %p14;
	setp.eq.s16 	%p16, %rs115, 0;
	setp.eq.s16 	%p17, %rs105, 0;
	min.s64 	%rd159, %rd147, %rd158;
	selp.b16 	%rs116, %rs114, 1, %p17;
	selp.b64 	%rd160, %rd158, %rd159, %p17;
	selp.b16 	%rs311, %rs104, %rs116, %p16;
	selp.b64 	%rd329, %rd147, %rd160, %p16;
	sub.s32 	%r41, %r38, %r399;
	setp.lt.s32 	%p18, %r41, 1024;
	@%p18 bra 	$L__BB10_86;
	add.s32 	%r399, %r399, 1024;
	setp.le.s32 	%p19, %r399, %r17;
	@%p19 bra 	$L__BB10_76;
$L__BB10_78:
	setp.le.s32 	%p20, %r38, %r399;
	@%p20 bra 	$L__BB10_86;
	sub.s32 	%r21, %r38, %r399;
	setp.ge.s32 	%p21, %r16, %r21;
	@%p21 bra 	$L__BB10_86;
	not.b32 	%r42, %r16;
	add.s32 	%r43, %r38, %r42;
	sub.s32 	%r22, %r43, %r399;
	and.b32  	%r44, %r22, 768;
	setp.eq.s32 	%p22, %r44, 768;
	mov.u32 	%r403, %r16;
	@%p22 bra 	$L__BB10_83;
	add.s32 	%r401, %r16, %r399;
	shr.u32 	%r45, %r22, 8;
	add.s32 	%r46, %r45, 1;
	and.b32  	%r47, %r46, 3;
	neg.s32 	%r400, %r47;
	mov.u32 	%r403, %r16;
$L__BB10_82:
	.pragma "nounroll";
	mul.wide.u32 	%rd166, %r401, 16;
	add.s64 	%rd163, %rd105, %rd166;
	// begin inline asm
	ld.global.nc.u64 %rd162, [%rd163];
	// end inline asm
	add.s64 	%rd165, %rd163, 8;
	// begin inline asm
	ld.global.nc.u64 %rd164, [%rd165];
	// end inline asm
	cvt.u16.u64 	%rs118, %rd162;
	and.b16  	%rs119, %rs118, 255;
	and.b16  	%rs120, %rs311, 255;
	setp.eq.s16 	%p23, %rs120, 0;
	setp.eq.s16 	%p24, %rs119, 0;
	min.s64 	%rd167, %rd164, %rd329;
	selp.b16 	%rs121, %rs311, 1, %p24;
	selp.b16 	%rs311, %rs118, %rs121, %p23;
	selp.b64 	%rd168, %rd329, %rd167, %p24;
	selp.b64 	%rd329, %rd164, %rd168, %p23;
	add.s32 	%r403, %r403, 256;
	add.s32 	%r401, %r401, 256;
	add.s32 	%r400, %r400, 1;
	setp.ne.s32 	%p25, %r400, 0;
	@%p25 bra 	$L__BB10_82;
$L__BB10_83:
	setp.lt.u32 	%p26, %r22, 768;
	@%p26 bra 	$L__BB10_86;
	cvt.u64.u32 	%rd169, %r403;
	cvt.u64.u32 	%rd170, %r399;
	add.s64 	%rd171, %rd169, %rd170;
	shl.b64 	%rd172, %rd171, 4;
	add.s64 	%rd173, %rd172, %rd105;
	add.s64 	%rd350, %rd173, 12296;
	add.s32 	%r404, %r403, %r399;
$L__BB10_85:
	mul.wide.u32 	%rd190, %r404, 16;
	add.s64 	%rd175, %rd105, %rd190;
	// begin inline asm
	ld.global.nc.u64 %rd174, [%rd175];
	// end inline asm
	add.s64 	%rd177, %rd175, 8;
	// begin inline asm
	ld.global.nc.u64 %rd176, [%rd177];
	// end inline asm
	cvt.u16.u64 	%rs122, %rd174;
	and.b16  	%rs123, %rs122, 255;
	and.b16  	%rs124, %rs311, 255;
	setp.eq.s16 	%p27, %rs124, 0;
	setp.eq.s16 	%p28, %rs123, 0;
	min.s64 	%rd191, %rd176, %rd329;
	selp.b16 	%rs125, %rs311, 1, %p28;
	selp.b16 	%rs126, %rs122, %rs125, %p27;
	and.b16  	%rs127, %rs126, 255;
	selp.b64 	%rd192, %rd329, %rd191, %p28;
	selp.b64 	%rd193, %rd176, %rd192, %p27;
	add.s64 	%rd179, %rd350, -8200;
	// begin inline asm
	ld.global.nc.u64 %rd178, [%rd179];
	// end inline asm
	add.s64 	%rd181, %rd350, -8192;
	// begin inline asm
	ld.global.nc.u64 %rd180, [%rd181];
	// end inline asm
	cvt.u16.u64 	%rs128, %rd178;
	and.b16  	%rs129, %rs128, 255;
	setp.eq.s16 	%p29, %rs127, 0;
	setp.eq.s16 	%p30, %rs129, 0;
	min.s64 	%rd194, %rd180, %rd193;
	selp.b16 	%rs130, %rs126, 1, %p30;
	selp.b16 	%rs131, %rs128, %rs130, %p29;
	and.b16  	%rs132, %rs131, 255;
	selp.b64 	%rd195, %rd193, %rd194, %p30;
	selp.b64 	%rd196, %rd180, %rd195, %p29;
	add.s64 	%rd183, %rd350, -4104;
	// begin inline asm
	ld.global.nc.u64 %rd182, [%rd183];
	// end inline asm
	add.s64 	%rd185, %rd350, -4096;
	// begin inline asm
	ld.global.nc.u64 %rd184, [%rd185];
	// end inline asm
	cvt.u16.u64 	%rs133, %rd182;
	and.b16  	%rs134, %rs133, 255;
	setp.eq.s16 	%p31, %rs132, 0;
	setp.eq.s16 	%p32, %rs134, 0;
	min.s64 	%rd197, %rd184, %rd196;
	selp.b16 	%rs135, %rs131, 1, %p32;
	selp.b16 	%rs136, %rs133, %rs135, %p31;
	and.b16  	%rs137, %rs136, 255;
	selp.b64 	%rd198, %rd196, %rd197, %p32;
	selp.b64 	%rd199, %rd184, %rd198, %p31;
	add.s64 	%rd187, %rd350, -8;
	// begin inline asm
	ld.global.nc.u64 %rd186, [%rd187];
	// end inline asm
	// begin inline asm
	ld.global.nc.u64 %rd188, [%rd350];
	// end inline asm
	cvt.u16.u64 	%rs138, %rd186;
	and.b16  	%rs139, %rs138, 255;
	setp.eq.s16 	%p33, %rs137, 0;
	setp.eq.s16 	%p34, %rs139, 0;
	min.s64 	%rd200, %rd188, %rd199;
	selp.b16 	%rs140, %rs136, 1, %p34;
	selp.b16 	%rs311, %rs138, %rs140, %p33;
	selp.b64 	%rd201, %rd199, %rd200, %p34;
	selp.b64 	%rd329, %rd188, %rd201, %p33;
	add.s32 	%r403, %r403, 1024;
	add.s64 	%rd350, %rd350, 16384;
	add.s32 	%r404, %r404, 1024;
	setp.lt.s32 	%p35, %r403, %r21;
	@%p35 bra 	$L__BB10_85;
$L__BB10_86:
	// begin inline asm
	mov.u32 %r48, %laneid;
	// end inline asm
	cvt.u32.u16 	%r69, %rs311;
	and.b32  	%r50, %r69, 255;
	mov.b32 	%r66, 1;
	mov.b32 	%r67, 31;
	mov.b32 	%r68, -1;
	// begin inline asm
	shfl.sync.down.b32 %r49, %r50, %r66, %r67, %r68;
	// end inline asm
	// begin inline asm
	shfl.sync.down.b32 %r54, %r55, %r66, %r67, %r68;
	// end inline asm
	mov.b64 	{%r60, %r65}, %rd329;
	// begin inline asm
	shfl.sync.down.b32 %r59, %r60, %r66, %r67, %r68;
	// end inline asm
	// begin inline asm
	shfl.sync.down.b32 %r64, %r65, %r66, %r67, %r68;
	// end inline asm
	mov.b64 	%rd83, {%r59, %r64};
	cvt.u16.u32 	%rs65, %r49;
	setp.gt.s32 	%p36, %r48, 30;
	@%p36 bra 	$L__BB10_90;
	and.b16  	%rs141, %rs311, 255;
	setp.eq.s16 	%p37, %rs141, 0;
	and.b16  	%rs142, %rs65, 255;
	setp.eq.s16 	%p38, %rs142, 0;
	or.pred  	%p39, %p37, %p38;
	@%p39 bra 	$L__BB10_89;
	min.s64 	%rd329, %rd83, %rd329;
	mov.b16 	%rs311, 1;
	bra.uni 	$L__BB10_90;
$L__BB10_89:
	setp.eq.s16 	%p40, %rs141, 0;
	selp.b16 	%rs311, %rs65, %rs311, %p40;
	selp.b64 	%rd329, %rd83, %rd329, %p40;
$L__BB10_90:
	cvt.u32.u16 	%r90, %rs311;
	and.b32  	%r71, %r90, 255;
	mov.b32 	%r87, 2;
	mov.b32 	%r88, 31;
	mov.b32 	%r89, -1;
	// begin inline asm
	shfl.sync.down.b32 %r70, %r71, %r87, %r88, %r89;
	// end inline asm
	// begin inline asm
	shfl.sync.down.b32 %r75, %r76, %r87, %r88, %r89;
	// end inline asm
	mov.b64 	{%r81, %r86}, %rd329;
	// begin inline asm
	shfl.sync.down.b32 %r80, %r81, %r87, %r88, %r89;
	// end inline asm
	// begin inline asm
	shfl.sync.down.b32 %r85, %r86, %r87, %r88, %r89;
	// end inline asm
	mov.b64 	%rd87, {%r80, %r85};
	cvt.u16.u32 	%rs68, %r70;
	setp.gt.s32 	%p41, %r48, 29;
	@%p41 bra 	$L__BB10_94;
	and.b16  	%rs145, %rs311, 255;
	setp.eq.s16 	%p42, %rs145, 0;
	and.b16  	%rs146, %rs68, 255;
	setp.eq.s16 	%p43, %rs146, 0;
	or.pred  	%p44, %p42, %p43;
	@%p44 bra 	$L__BB10_93;
	min.s64 	%rd329, %rd87, %rd329;
	mov.b16 	%rs311, 1;
	bra.uni 	$L__BB10_94;
$L__BB10_93:
	setp.eq.s16 	%p45, %rs145, 0;
	selp.b16 	%rs311, %rs68, %rs311, %p45;
	selp.b64 	%rd329, %rd87, %rd329, %p45;
$L__BB10_94:
	cvt.u32.u16 	%r111, %rs311;
	and.b32  	%r92, %r111, 255;
	mov.b32 	%r108, 4;
	mov.b32 	%r109, 31;
	mov.b32 	%r110, -1;
	// begin inline asm
	shfl.sync.down.b32 %r91, %r92, %r108, %r109, %r110;
	// end inline asm
	// begin inline asm
	shfl.sync.down.b32 %r96, %r97, %r108, %r109, %r110;
	// end inline asm
	mov.b64 	{%r102, %r107}, %rd329;
	// begin inline asm
	shfl.sync.down.b32 %r101, %r102, %r108, %r109, %r110;
	// end inline asm
	// begin inline asm
	shfl.sync.down.b32 %r106, %r107, %r108, %r109, %r110;
	// end inline asm
	mov.b64 	%rd91, {%r101, %r106};
	cvt.u16.u32 	%rs71, %r91;
	setp.gt.s32 	%p46, %r48, 27;
	@%p46 bra 	$L__BB10_98;
	and.b16  	%rs149, %rs311, 255;
	setp.eq.s16 	%p47, %rs149, 0;
	and.b16  	%rs150, %rs71, 255;
	setp.eq.s16 	%p48, %rs150, 0;
	or.pred  	%p49, %p47, %p48;
	@%p49 bra 	$L__BB10_97;
	min.s64 	%rd329, %rd91, %rd329;
	mov.b16 	%rs311, 1;
	bra.uni 	$L__BB10_98;
$L__BB10_97:
	setp.eq.s16 	%p50, %rs149, 0;
	selp.b16 	%rs311, %rs71, %rs311, %p50;
	selp.b64 	%rd329, %rd91, %rd329, %p50;
$L__BB10_98:
	cvt.u32.u16 	%r132, %rs311;
	and.b32  	%r113, %r132, 255;
	mov.b32 	%r129, 8;
	mov.b32 	%r130, 31;
	mov.b32 	%r131, -1;
	// begin inline asm
	shfl.sync.down.b32 %r112, %r113, %r129, %r130, %r131;
	// end inline asm
	// begin inline asm
	shfl.sync.down.b32 %r117, %r118, %r129, %r130, %r131;
	// end inline asm
	mov.b64 	{%r123, %r128}, %rd329;
	// begin inline asm
	shfl.sync.down.b32 %r122, %r123, %r129, %r130, %r131;
	// end inline asm
	// begin inline asm
	shfl.sync.down.b32 %r127, %r128, %r129, %r130, %r131;
	// end inline asm
	mov.b64 	%rd95, {%r122, %r127};
	cvt.u16.u32 	%rs74, %r112;
	setp.gt.s32 	%p51, %r48, 23;
	@%p51 bra 	$L__BB10_102;
	and.b16  	%rs153, %rs311, 255;
	setp.eq.s16 	%p52, %rs153, 0;
	and.b16  	%rs154, %rs74, 255;
	setp.eq.s16 	%p53, %rs154, 0;
	or.pred  	%p54, %p52, %p53;
	@%p54 bra 	$L__BB10_101;
	min.s64 	%rd329, %rd95, %rd329;
	mov.b16 	%rs311, 1;
	bra.uni 	$L__BB10_102;
$L__BB10_101:
	setp.eq.s16 	%p55, %rs153, 0;
	selp.b16 	%rs311, %rs74, %rs311, %p55;
	selp.b64 	%rd329, %rd95, %rd329, %p55;
$L__BB10_102:
	cvt.u32.u16 	%r153, %rs311;
	and.b32  	%r134, %r153, 255;
	mov.b32 	%r150, 16;
	mov.b32 	%r151, 31;
	mov.b32 	%r152, -1;
	// begin inline asm
	shfl.sync.down.b32 %r133, %r134, %r150, %r151, %r152;
	// end inline asm
	// begin inline asm
	shfl.sync.down.b32 %r138, %r139, %r150, %r151, %r152;
	// end inline asm
	mov.b64 	{%r144, %r149}, %rd329;
	// begin inline asm
	shfl.sync.down.b32 %r143, %r144, %r150, %r151, %r152;
	// end inline asm
	// begin inline asm
	shfl.sync.down.b32 %r148, %r149, %r150, %r151, %r152;
	// end inline asm
	mov.b64 	%rd99, {%r143, %r148};
	cvt.u16.u32 	%rs77, %r133;
	setp.gt.s32 	%p56, %r48, 15;
	@%p56 bra 	$L__BB10_106;
	and.b16  	%rs157, %rs311, 255;
	setp.eq.s16 	%p57, %rs157, 0;
	and.b16  	%rs158, %rs77, 255;
	setp.eq.s16 	%p58, %rs158, 0;
	or.pred  	%p59, %p57, %p58;
	@%p59 bra 	$L__BB10_105;
	min.s64 	%rd329, %rd99, %rd329;
	mov.b16 	%rs311, 1;
	bra.uni 	$L__BB10_106;
$L__BB10_105:
	setp.eq.s16 	%p60, %rs157, 0;
	selp.b16 	%rs311, %rs77, %rs311, %p60;
	selp.b64 	%rd329, %rd99, %rd329, %p60;
$L__BB10_106:
	setp.ne.s32 	%p61, %r48, 0;
	@%p61 bra 	$L__BB10_108;
	shr.u32 	%r154, %r16, 1;
	and.b32  	%r155, %r154, 496;
	mov.u32 	%r156, _ZZN3cub18CUB_300001_SM_10006detail6reduce28DeviceReduceSingleTileKernelINS2_10policy_hubIN4cuda3std3__45tupleIJblEEEyN6thrust24THRUST_300001_SM_1000_NS8cuda_cub9__find_if7functorIS9_EEE10Policy1000EPS9_SI_iSF_S9_S9_NS7_10__identityEEEvT0_T1_T2_T3_T4_T6_E12temp_storage;
	add.s32 	%r157, %r156, %r155;
	st.shared.u8 	[%r157+8], %rs311;
	st.shared.u64 	[%r157+16], %rd329;
$L__BB10_108:
	bar.sync 	0;
	setp.ne.s32 	%p62, %r16, 0;
	@%p62 bra 	$L__BB10_110;
	ld.shared.u8 	%rs161, [_ZZN3cub18CUB_300001_SM_10006detail6reduce28DeviceReduceSingleTileKernelINS2_10policy_hubIN4cuda3std3__45tupleIJblEEEyN6thrust24THRUST_300001_SM_1000_NS8cuda_cub9__find_if7functorIS9_EEE10Policy1000EPS9_SI_iSF_S9_S9_NS7_10__identityEEEvT0_T1_T2_T3_T4_T6_E12temp_storage+24];
	ld.shared.u64 	%rd202, [_ZZN3cub18CUB_300001_SM_10006detail6reduce28DeviceReduceSingleTileKernelINS2_10policy_hubIN4cuda3std3__45tupleIJblEEEyN6thrust24THRUST_300001_SM_1000_NS8cuda_cub9__find_if7functorIS9_EEE10Policy1000EPS9_SI_iSF_S9_S9_NS7_10__identityEEEvT0_T1_T2_T3_T4_T6_E12temp_storage+32];
	and.b16  	%rs162, %rs311, 255;
	setp.eq.s16 	%p63, %rs162, 0;
	setp.eq.s16 	%p64, %rs161, 0;
	min.s64 	%rd203, %rd202, %rd329;
	selp.b16 	%rs163, %rs311, 1, %p64;
	selp.b16 	%rs164, %rs161, %rs163, %p63;
	and.b16  	%rs165, %rs164, 255;
	selp.b64 	%rd204, %rd329, %rd203, %p64;
	selp.b64 	%rd205, %rd202, %rd204, %p63;
	ld.shared.u8 	%rs166, [_ZZN3cub18CUB_300001_SM_10006detail6reduce28DeviceReduceSingleTileKernelINS2_10policy_hubIN4cuda3std3__45tupleIJblEEEyN6thrust24THRUST_300001_SM_1000_NS8cuda_cub9__find_if7functorIS9_EEE10Policy1000EPS9_SI_iSF_S9_S9_NS7_10__identityEEEvT0_T1_T2_T3_T4_T6_E12temp_storage+40];
	ld.shared.u64 	%rd206, [_ZZN3cub18CUB_300001_SM_10006detail6reduce28DeviceReduceSingleTileKernelINS2_10policy_hubIN4cuda3std3__45tupleIJblEEEyN6thrust24THRUST_300001_SM_1000_NS8cuda_cub9__find_if7functorIS9_EEE10Policy1000EPS9_SI_iSF_S9_S9_NS7_10__identityEEEvT0_T1_T2_T3_T4_T6_E12temp_storage+48];
	setp.eq.s16 	%p65, %rs165, 0;
	setp.eq.s16 	%p66, %rs166, 0;
	min.s64 	%rd207, %rd206, %rd205;
	selp.b16 	%rs167, %rs164, 1, %p66;
	selp.b16 	%rs168, %rs166, %rs167, %p65;
	and.b16  	%rs169, %rs168, 255;
	selp.b64 	%rd208, %rd205, %rd207, %p66;
	selp.b64 	%rd209, %rd206, %rd208, %p65;
	ld.shared.u8 	%rs170, [_ZZN3cub18CUB_300001_SM_10006detail6reduce28DeviceReduceSingleTileKernelINS2_10policy_hubIN4cuda3std3__45tupleIJblEEEyN6thrust24THRUST_300001_SM_1000_NS8cuda_cub9__find_if7functorIS9_EEE10Policy1000EPS9_SI_iSF_S9_S9_NS7_10__identityEEEvT0_T1_T2_T3_T4_T6_E12temp_storage+56];
	ld.shared.u64 	%rd210, [_ZZN3cub18CUB_300001_SM_10006detail6reduce28DeviceReduceSingleTileKernelINS2_10policy_hubIN4cuda3std3__45tupleIJblEEEyN6thrust24THRUST_300001_SM_1000_NS8cuda_cub9__find_if7functorIS9_EEE10Policy1000EPS9_SI_iSF_S9_S9_NS7_10__identityEEEvT0_T1_T2_T3_T4_T6_E12temp_storage+64];
	setp.eq.s16 	%p67, %rs169, 0;
	setp.eq.s16 	%p68, %rs170, 0;
	min.s64 	%rd211, %rd210, %rd209;
	selp.b16 	%rs171, %rs168, 1, %p68;
	selp.b16 	%rs172, %rs170, %rs171, %p67;
	and.b16  	%rs173, %rs172, 255;
	selp.b64 	%rd212, %rd209, %rd211, %p68;
	selp.b64 	%rd213, %rd210, %rd212, %p67;
	ld.shared.u8 	%rs174, [_ZZN3cub18CUB_300001_SM_10006detail6reduce28DeviceReduceSingleTileKernelINS2_10policy_hubIN4cuda3std3__45tupleIJblEEEyN6thrust24THRUST_300001_SM_1000_NS8cuda_cub9__find_if7functorIS9_EEE10Policy1000EPS9_SI_iSF_S9_S9_NS7_10__identityEEEvT0_T1_T2_T3_T4_T6_E12temp_storage+72];
	ld.shared.u64 	%rd214, [_ZZN3cub18CUB_300001_SM_10006detail6reduce28DeviceReduceSingleTileKernelINS2_10policy_hubIN4cuda3std3__45tupleIJblEEEyN6thrust24THRUST_300001_SM_1000_NS8cuda_cub9__find_if7functorIS9_EEE10Policy1000EPS9_SI_iSF_S9_S9_NS7_10__identityEEEvT0_T1_T2_T3_T4_T6_E12temp_storage+80];
	setp.eq.s16 	%p69, %rs173, 0;
	setp.eq.s16 	%p70, %rs174, 0;
	min.s64 	%rd215, %rd214, %rd213;
	selp.b16 	%rs175, %rs172, 1, %p70;
	selp.b16 	%rs176, %rs174, %rs175, %p69;
	and.b16  	%rs177, %rs176, 255;
	selp.b64 	%rd216, %rd213, %rd215, %p70;
	selp.b64 	%rd217, %rd214, %rd216, %p69;
	ld.shared.u8 	%rs178, [_ZZN3cub18CUB_300001_SM_10006detail6reduce28DeviceReduceSingleTileKernelINS2_10policy_hubIN4cuda3std3__45tupleIJblEEEyN6thrust24THRUST_300001_SM_1000_NS8cuda_cub9__find_if7functorIS9_EEE10Policy1000EPS9_SI_iSF_S9_S9_NS7_10__identityEEEvT0_T1_T2_T3_T4_T6_E12temp_storage+88];
	ld.shared.u64 	%rd218, [_ZZN3cub18CUB_300001_SM_10006detail6reduce28DeviceReduceSingleTileKernelINS2_10policy_hubIN4cuda3std3__45tupleIJblEEEyN6thrust24THRUST_300001_SM_1000_NS8cuda_cub9__find_if7functorIS9_EEE10Policy1000EPS9_SI_iSF_S9_S9_NS7_10__identityEEEvT0_T1_T2_T3_T4_T6_E12temp_storage+96];
	setp.eq.s16 	%p71, %rs177, 0;
	setp.eq.s16 	%p72, %rs178, 0;
	min.s64 	%rd219, %rd218, %rd217;
	selp.b16 	%rs179, %rs176, 1, %p72;
	selp.b16 	%rs180, %rs178, %rs179, %p71;
	and.b16  	%rs181, %rs180, 255;
	selp.b64 	%rd220, %rd217, %rd219, %p72;
	selp.b64 	%rd221, %rd218, %rd220, %p71;
	ld.shared.u8 	%rs182, [_ZZN3cub18CUB_300001_SM_10006detail6reduce28DeviceReduceSingleTileKernelINS2_10policy_hubIN4cuda3std3__45tupleIJblEEEyN6thrust24THRUST_300001_SM_1000_NS8cuda_cub9__find_if7functorIS9_EEE10Policy1000EPS9_SI_iSF_S9_S9_NS7_10__identityEEEvT0_T1_T2_T3_T4_T6_E12temp_storage+104];
	ld.shared.u64 	%rd222, [_ZZN3cub18CUB_300001_SM_10006detail6reduce28DeviceReduceSingleTileKernelINS2_10policy_hubIN4cuda3std3__45tupleIJblEEEyN6thrust24THRUST_300001_SM_1000_NS8cuda_cub9__find_if7functorIS9_EEE10Policy1000EPS9_SI_iSF_S9_S9_NS7_10__identityEEEvT0_T1_T2_T3_T4_T6_E12temp_storage+112];
	setp.eq.s16 	%p73, %rs181, 0;
	setp.eq.s16 	%p74, %rs182, 0;
	min.s64 	%rd223, %rd222, %rd221;
	selp.b16 	%rs183, %rs180, 1, %p74;
	selp.b16 	%rs184, %rs182, %rs183, %p73;
	and.b16  	%rs185, %rs184, 255;
	selp.b64 	%rd224, %rd221, %rd223, %p74;
	selp.b64 	%rd225, %rd222, %rd224, %p73;
	ld.shared.u8 	%rs186, [_ZZN3cub18CUB_300001_SM_10006detail6reduce28DeviceReduceSingleTileKernelINS2_10policy_hubIN4cuda3std3__45tupleIJblEEEyN6thrust24THRUST_300001_SM_1000_NS8cuda_cub9__find_if7functorIS9_EEE10Policy1000EPS9_SI_iSF_S9_S9_NS7_10__identityEEEvT0_T1_T2_T3_T4_T6_E12temp_storage+120];
	ld.shared.u64 	%rd226, [_ZZN3cub18CUB_300001_SM_10006detail6reduce28DeviceReduceSingleTileKernelINS2_10policy_hubIN4cuda3std3__45tupleIJblEEEyN6thrust24THRUST_300001_SM_1000_NS8cuda_cub9__find_if7functorIS9_EEE10Policy1000EPS9_SI_iSF_S9_S9_NS7_10__identityEEEvT0_T1_T2_T3_T4_T6_E12temp_storage+128];
	setp.eq.s16 	%p75, %rs185, 0;
	setp.eq.s16 	%p76, %rs186, 0;
	min.s64 	%rd227, %rd226, %rd225;
	selp.b16 	%rs187, %rs184, 1, %p76;
	selp.b16 	%rs311, %rs186, %rs187, %p75;
	selp.b64 	%rd228, %rd225, %rd227, %p76;
	selp.b64 	%rd329, %rd226, %rd228, %p75;
$L__BB10_110:
	mov.u32 	%r391, %tid.x;
	setp.ne.s32 	%p184, %r391, 0;
	@%p184 bra 	$L__BB10_112;
	setp.eq.s16 	%p185, %rs82, 0;
	and.b16  	%rs302, %rs311, 255;
	setp.eq.s16 	%p186, %rs302, 0;
	min.s64 	%rd319, %rd329, %rd106;
	selp.b16 	%rs303, %rs82, 1, %p186;
	selp.b16 	%rs304, %rs311, %rs303, %p185;
	selp.b64 	%rd320, %rd106, %rd319, %p186;
	selp.b64 	%rd321, %rd329, %rd320, %p185;
	st.global.u8 	[%rd1], %rs304;
	st.global.u64 	[%rd1+8], %rd321;
$L__BB10_112:
	ret;

}


// ===== COMPILED SASS (sm_100) =====

	.target	sm_100

	.elftype	@"ET_EXEC"


//--------------------- .note.nv.tkinfo           --------------------------
	.section	.note.nv.tkinfo,"",@"SHT_NOTE"
	.sectionflags	@"SHF_NOTE_NV_TKINFO"
	.tkinfo
        /*0018*/ 	.word	0x00000002
        /*0030*/ 	.string	""
        /*0030*/ 	.string	"ptxas"
        /*0030*/ 	.string	"Cuda compilation tools, release 13.0, V13.0.88"
        /*0030*/ 	.string	"Build cuda_13.0.r13.0/compiler.36424714_0"
        /*0030*/ 	.string	"-arch sm_100 -m 64 "



//--------------------- .note.nv.cuinfo           --------------------------
	.section	.note.nv.cuinfo,"",@"SHT_NOTE"
	.sectionflags	@"SHF_NOTE_NV_CUINFO"
        /*0018*/ 	.short	0x0002
        /*001a*/ 	.short	0x0064
        /*001c*/ 	.short	0x0082
	.zero		2


//--------------------- .nv.info                  --------------------------
	.section	.nv.info,"",@"SHT_CUDA_INFO"
	.align	4


	//----- nvinfo : EIATTR_REGCOUNT
	.align		4
        /*0000*/ 	.byte	0x04, 0x2f
        /*0002*/ 	.short	(.L_44 - .L_43)
	.align		4
.L_43:
        /*0004*/ 	.word	index@(_Z12MatMulKernelILi3840ELi3840ELi2880EEvPfS0_S0_)
        /*0008*/ 	.word	0x00000020


	//----- nvinfo : EIATTR_FRAME_SIZE
	.align		4
.L_44:
        /*000c*/ 	.byte	0x04, 0x11
        /*000e*/ 	.short	(.L_46 - .L_45)
	.align		4
.L_45:
        /*0010*/ 	.word	index@(_Z12MatMulKernelILi3840ELi3840ELi2880EEvPfS0_S0_)
        /*0014*/ 	.word	0x00000000


	//----- nvinfo : EIATTR_REGCOUNT
	.align		4
.L_46:
        /*0018*/ 	.byte	0x04, 0x2f
        /*001a*/ 	.short	(.L_48 - .L_47)
	.align		4
.L_47:
        /*001c*/ 	.word	index@(_Z25MatMulKernel_sharedMemoryILi3840ELi3840ELi2880EEvPfS0_S0_)
        /*0020*/ 	.word	0x00000020


	//----- nvinfo : EIATTR_FRAME_SIZE
	.align		4
.L_48:
        /*0024*/ 	.byte	0x04, 0x11
        /*0026*/ 	.short	(.L_50 - .L_49)
	.align		4
.L_49:
        /*0028*/ 	.word	index@(_Z25MatMulKernel_sharedMemoryILi3840ELi3840ELi2880EEvPfS0_S0_)
        /*002c*/ 	.word	0x00000000


	//----- nvinfo : EIATTR_REGCOUNT
	.align		4
.L_50:
        /*0030*/ 	.byte	0x04, 0x2f
        /*0032*/ 	.short	(.L_52 - .L_51)
	.align		4
.L_51:
        /*0034*/ 	.word	index@(_ZN3cub18CUB_300001_SM_10006detail11EmptyKernelIvEEvv)
        /*0038*/ 	.word	0x00000004


	//----- nvinfo : EIATTR_FRAME_SIZE
	.align		4
.L_52:
        /*003c*/ 	.byte	0x04, 0x11
        /*003e*/ 	.short	(.L_54 - .L_53)
	.align		4
.L_53:
        /*0040*/ 	.word	index@(_ZN3cub18CUB_300001_SM_10006detail11EmptyKernelIvEEvv)
        /*0044*/ 	.word	0x00000000


	//----- nvinfo : EIATTR_REGCOUNT
	.align		4
.L_54:
        /*0048*/ 	.byte	0x04, 0x2f
        /*004a*/ 	.short	(.L_56 - .L_55)
	.align		4
.L_55:
        /*004c*/ 	.word	index@(_ZN3cub18CUB_300001_SM_10006detail9transform16transform_kernelINS2_10policy_hubILb0EN4cuda3std3__45tupleIJN6thrust24THRUST_300001_SM_1000_NS10device_ptrIfEESC_EEEE10policy1000EiNS7_5minusIfEESC_JPfSI_EEEvT0_iT1_T2_DpNS2_10kernel_argIT3_EE)
        /*0050*/ 	.word	0x00000020


	//----- nvinfo : EIATTR_FRAME_SIZE
	.align		4
.L_56:
        /*0054*/ 	.byte	0x04, 0x11
        /*0056*/ 	.short	(.L_58 - .L_57)
	.align		4
.L_57:
        /*0058*/ 	.word	index@($__internal_1_$__cuda_sm20_div_u64)
        /*005c*/ 	.word	0x00000000


	//----- nvinfo : EIATTR_FRAME_SIZE
	.align		4
.L_58:
        /*0060*/ 	.byte	0x04, 0x11
        /*0062*/ 	.short	(.L_60 - .L_59)
	.align		4
.L_59:
        /*0064*/ 	.word	index@(_ZN3cub18CUB_300001_SM_10006detail9transform16transform_kernelINS2_10policy_hubILb0EN4cuda3std3__45tupleIJN6thrust24THRUST_300001_SM_1000_NS10device_ptrIfEESC_EEEE10policy1000EiNS7_5minusIfEESC_JPfSI_EEEvT0_iT1_T2_DpNS2_10kernel_argIT3_EE)
        /*0068*/ 	.word	0x00000000


	//----- nvinfo : EIATTR_REGCOUNT
	.align		4
.L_60:
        /*006c*/ 	.byte	0x04, 0x2f
        /*006e*/ 	.short	(.L_62 - .L_61)
	.align		4
.L_61:
        /*0070*/ 	.word	index@(_ZN3cub18CUB_300001_SM_10006detail9transform16transform_kernelINS2_10policy_hubILb0EN4cuda3std3__45tupleIJN6thrust24THRUST_300001_SM_1000_NS10device_ptrIfEESC_EEEE10policy1000ElNS7_5minusIfEESC_JPfSI_EEEvT0_iT1_T2_DpNS2_10kernel_argIT3_EE)
        /*0074*/ 	.word	0x00000020


	//----- nvinfo : EIATTR_FRAME_SIZE
	.align		4
.L_62:
        /*0078*/ 	.byte	0x04, 0x11
        /*007a*/ 	.short	(.L_64 - .L_63)
	.align		4
.L_63:
        /*007c*/ 	.word	index@($__internal_0_$__cuda_sm20_div_u64)
        /*0080*/ 	.word	0x00000000


	//----- nvinfo : EIATTR_FRAME_SIZE
	.align		4
.L_64:
        /*0084*/ 	.byte	0x04, 0x11
        /*0086*/ 	.short	(.L_66 - .L_65)
	.align		4
.L_65:
        /*0088*/ 	.word	index@(_ZN3cub18CUB_300001_SM_10006detail9transform16transform_kernelINS2_10policy_hubILb0EN4cuda3std3__45tupleIJN6thrust24THRUST_300001_SM_1000_NS10device_ptrIfEESC_EEEE10policy1000ElNS7_5minusIfEESC_JPfSI_EEEvT0_iT1_T2_DpNS2_10kernel_argIT3_EE)
        /*008c*/ 	.word	0x00000000


	//----- nvinfo : EIATTR_REGCOUNT
	.align		4
.L_66:
        /*0090*/ 	.byte	0x04, 0x2f
        /*0092*/ 	.short	(.L_68 - .L_67)
	.align		4
.L_67:
        /*0094*/ 	.word	index@(_ZN3cub18CUB_300001_SM_10006detail6reduce28DeviceReduceSingleTileKernelINS2_10policy_hubIN4cuda3std3__45tupleIJblEEEjN6thrust24THRUST_300001_SM_1000_NS8cuda_cub9__find_if7functorIS9_EEE10Policy1000ENSB_12zip_iteratorINS8_IJNSD_26transform_input_iterator_tIbNSC_6detail35transform_pair_of_input_iterators_tIbNSB_10device_ptrIfEESN_NS7_8equal_toIfEEEENS7_10__not_fn_tINS7_10__identityEEEEENSB_17counting_iteratorIlNSB_11use_defaultESW_SW_EEEEEEEPS9_jSF_S9_S9_SS_EEvT0_T1_T2_T3_T4_T6_)
        /*0098*/ 	.word	0x00000030


	//----- nvinfo : EIATTR_FRAME_SIZE
	.align		4
.L_68:
        /*009c*/ 	.byte	0x04, 0x11
        /*009e*/ 	.short	(.L_70 - .L_69)
	.align		4
.L_69:
        /*00a0*/ 	.word	index@(_ZN3cub18CUB_300001_SM_10006detail6reduce28DeviceReduceSingleTileKernelINS2_10policy_hubIN4cuda3std3__45tupleIJblEEEjN6thrust24THRUST_300001_SM_1000_NS8cuda_cub9__find_if7functorIS9_EEE10Policy1000ENSB_12zip_iteratorINS8_IJNSD_26transform_input_iterator_tIbNSC_6detail35transform_pair_of_input_iterators_tIbNSB_10device_ptrIfEESN_NS7_8equal_toIfEEEENS7_10__not_fn_tINS7_10__identityEEEEENSB_17counting_iteratorIlNSB_11use_defaultESW_SW_EEEEEEEPS9_jSF_S9_S9_SS_EEvT0_T1_T2_T3_T4_T6_)
        /*00a4*/ 	.word	0x00000000


	//----- nvinfo : EIATTR_REGCOUNT
	.align		4
.L_70:
        /*00a8*/ 	.byte	0x04, 0x2f
        /*00aa*/ 	.short	(.L_72 - .L_71)
	.align		4
.L_71:
        /*00ac*/ 	.word	index@(_ZN3cub18CUB_300001_SM_10006detail6reduce18DeviceReduceKernelINS2_10policy_hubIN4cuda3std3__45tupleIJblEEEjN6thrust24THRUST_300001_SM_1000_NS8cuda_cub9__find_if7functorIS9_EEE10Policy1000ENSB_12zip_iteratorINS8_IJNSD_26transform_input_iterator_tIbNSC_6detail35transform_pair_of_input_iterators_tIbNSB_10device_ptrIfEESN_NS7_8equal_toIfEEEENS7_10__not_fn_tINS7_10__identityEEEEENSB_17counting_iteratorIlNSB_11use_defaultESW_SW_EEEEEEEjSF_S9_SS_EEvT0_PT3_T1_NS0_13GridEvenShareIS13_EET2_T4_)
        /*00b0*/ 	.word	0x00000020


	//----- nvinfo : EIATTR_FRAME_SIZE
	.align		4
.L_72:
        /*00b4*/ 	.byte	0x04, 0x11
        /*00b6*/ 	.short	(.L_74 - .L_73)
	.align		4
.L_73:
        /*00b8*/ 	.word	index@(_ZN3cub18CUB_300001_SM_10006detail6reduce18DeviceReduceKernelINS2_10policy_hubIN4cuda3std3__45tupleIJblEEEjN6thrust24THRUST_300001_SM_1000_NS8cuda_cub9__find_if7functorIS9_EEE10Policy1000ENSB_12zip_iteratorINS8_IJNSD_26transform_input_iterator_tIbNSC_6detail35transform_pair_of_input_iterators_tIbNSB_10device_ptrIfEESN_NS7_8equal_toIfEEEENS7_10__not_fn_tINS7_10__identityEEEEENSB_17counting_iteratorIlNSB_11use_defaultESW_SW_EEEEEEEjSF_S9_SS_EEvT0_PT3_T1_NS0_13GridEvenShareIS13_EET2_T4_)
        /*00bc*/ 	.word	0x00000000


	//----- nvinfo : EIATTR_REGCOUNT
	.align		4
.L_74:
        /*00c0*/ 	.byte	0x04, 0x2f
        /*00c2*/ 	.short	(.L_76 - .L_75)
	.align		4
.L_75:
        /*00c4*/ 	.word	index@(_ZN3cub18CUB_300001_SM_10006detail6reduce28DeviceReduceSingleTileKernelINS2_10policy_hubIN4cuda3std3__45tupleIJblEEEjN6thrust24THRUST_300001_SM_1000_NS8cuda_cub9__find_if7functorIS9_EEE10Policy1000EPS9_SI_iSF_S9_S9_NS7_10__identityEEEvT0_T1_T2_T3_T4_T6_)
        /*00c8*/ 	.word	0x0000001c


	//----- nvinfo : EIATTR_FRAME_SIZE
	.align		4
.L_76:
        /*00cc*/ 	.byte	0x04, 0x11
        /*00ce*/ 	.short	(.L_78 - .L_77)
	.align		4
.L_77:
        /*00d0*/ 	.word	index@(_ZN3cub18CUB_300001_SM_10006detail6reduce28DeviceReduceSingleTileKernelINS2_10policy_hubIN4cuda3std3__45tupleIJblEEEjN6thrust24THRUST_300001_SM_1000_NS8cuda_cub9__find_if7functorIS9_EEE10Policy1000EPS9_SI_iSF_S9_S9_NS7_10__identityEEEvT0_T1_T2_T3_T4_T6_)
        /*00d4*/ 	.word	0x00000000


	//----- nvinfo : EIATTR_REGCOUNT
	.align		4
.L_78:
        /*00d8*/ 	.byte	0x04, 0x2f
        /*00da*/ 	.short	(.L_80 - .L_79)
	.align		4
.L_79:
        /*00dc*/ 	.word	index@(_ZN3cub18CUB_300001_SM_10006detail6reduce28DeviceReduceSingleTileKernelINS2_10policy_hubIN4cuda3std3__45tupleIJblEEEyN6thrust24THRUST_300001_SM_1000_NS8cuda_cub9__find_if7functorIS9_EEE10Policy1000ENSB_12zip_iteratorINS8_IJNSD_26transform_input_iterator_tIbNSC_6detail35transform_pair_of_input_iterators_tIbNSB_10device_ptrIfEESN_NS7_8equal_toIfEEEENS7_10__not_fn_tINS7_10__identityEEEEENSB_17counting_iteratorIlNSB_11use_defaultESW_SW_EEEEEEEPS9_ySF_S9_S9_SS_EEvT0_T1_T2_T3_T4_T6_)
        /*00e0*/ 	.word	0x00000027


	//----- nvinfo : EIATTR_FRAME_SIZE
	.align		4
.L_80:
        /*00e4*/ 	.byte	0x04, 0x11
        /*00e6*/ 	.short	(.L_82 - .L_81)
	.align		4
.L_81:
        /*00e8*/ 	.word	index@(_ZN3cub18CUB_300001_SM_10006detail6reduce28DeviceReduceSingleTileKernelINS2_10policy_hubIN4cuda3std3__45tupleIJblEEEyN6thrust24THRUST_300001_SM_1000_NS8cuda_cub9__find_if7functorIS9_EEE10Policy1000ENSB_12zip_iteratorINS8_IJNSD_26transform_input_iterator_tIbNSC_6detail35transform_pair_of_input_iterators_tIbNSB_10device_ptrIfEESN_NS7_8equal_toIfEEEENS7_10__not_fn_tINS7_10__identityEEEEENSB_17counting_iteratorIlNSB_11use_defaultESW_SW_EEEEEEEPS9_ySF_S9_S9_SS_EEvT0_T1_T2_T3_T4_T6_)
        /*00ec*/ 	.word	0x00000000


	//----- nvinfo : EIATTR_REGCOUNT
	.align		4
.L_82:
        /*00f0*/ 	.byte	0x04, 0x2f
        /*00f2*/ 	.short	(.L_84 - .L_83)
	.align		4
.L_83:
        /*00f4*/ 	.word	index@(_ZN3cub18CUB_300001_SM_10006detail6reduce18DeviceReduceKernelINS2_10policy_hubIN4cuda3std3__45tupleIJblEEEyN6thrust24THRUST_300001_SM_1000_NS8cuda_cub9__find_if7functorIS9_EEE10Policy1000ENSB_12zip_iteratorINS8_IJNSD_26transform_input_iterator_tIbNSC_6detail35transform_pair_of_input_iterators_tIbNSB_10device_ptrIfEESN_NS7_8equal_toIfEEEENS7_10__not_fn_tINS7_10__identityEEEEENSB_17counting_iteratorIlNSB_11use_defaultESW_SW_EEEEEEEySF_S9_SS_EEvT0_PT3_T1_NS0_13GridEvenShareIS13_EET2_T4_)
        /*00f8*/ 	.word	0x00000020


	//----- nvinfo : EIATTR_FRAME_SIZE
	.align		4
.L_84:
        /*00fc*/ 	.byte	0x04, 0x11
        /*00fe*/ 	.short	(.L_86 - .L_85)
	.align		4
.L_85:
        /*0100*/ 	.word	index@(_ZN3cub18CUB_300001_SM_10006detail6reduce18DeviceReduceKernelINS2_10policy_hubIN4cuda3std3__45tupleIJblEEEyN6thrust24THRUST_300001_SM_1000_NS8cuda_cub9__find_if7functorIS9_EEE10Policy1000ENSB_12zip_iteratorINS8_IJNSD_26transform_input_iterator_tIbNSC_6detail35transform_pair_of_input_iterators_tIbNSB_10device_ptrIfEESN_NS7_8equal_toIfEEEENS7_10__not_fn_tINS7_10__identityEEEEENSB_17counting_iteratorIlNSB_11use_defaultESW_SW_EEEEEEEySF_S9_SS_EEvT0_PT3_T1_NS0_13GridEvenShareIS13_EET2_T4_)
        /*0104*/ 	.word	0x00000000


	//----- nvinfo : EIATTR_REGCOUNT
	.align		4
.L_86:
        /*0108*/ 	.byte	0x04, 0x2f
        /*010a*/ 	.short	(.L_88 - .L_87)
	.align		4
.L_87:
        /*010c*/ 	.word	index@(_ZN3cub18CUB_300001_SM_10006detail6reduce28DeviceReduceSingleTileKernelINS2_10policy_hubIN4cuda3std3__45tupleIJblEEEyN6thrust24THRUST_300001_SM_1000_NS8cuda_cub9__find_if7functorIS9_EEE10Policy1000EPS9_SI_iSF_S9_S9_NS7_10__identityEEEvT0_T1_T2_T3_T4_T6_)
        /*0110*/ 	.word	0x0000001c


	//----- nvinfo : EIATTR_FRAME_SIZE
	.align		4
.L_88:
        /*0114*/ 	.byte	0x04, 0x11
        /*0116*/ 	.short	(.L_90 - .L_89)
	.align		4
.L_89:
        /*0118*/ 	.word	index@(_ZN3cub18CUB_300001_SM_10006detail6reduce28DeviceReduceSingleTileKernelINS2_10policy_hubIN4cuda3std3__45tupleIJblEEEyN6thrust24THRUST_300001_SM_1000_NS8cuda_cub9__find_if7functorIS9_EEE10Policy1000EPS9_SI_iSF_S9_S9_NS7_10__identityEEEvT0_T1_T2_T3_T4_T6_)
        /*011c*/ 	.word	0x00000000


	//----- nvinfo : EIATTR_MIN_STACK_SIZE
	.align		4
.L_90:
        /*0120*/ 	.byte	0x04, 0x12
        /*0122*/ 	.short	(.L_92 - .L_91)
	.align		4
.L_91:
        /*0124*/ 	.word	index@(_ZN3cub18CUB_300001_SM_10006detail6reduce28DeviceReduceSingleTileKernelINS2_10policy_hubIN4cuda3std3__45tupleIJblEEEyN6thrust24THRUST_300001_SM_1000_NS8cuda_cub9__find_if7functorIS9_EEE10Policy1000EPS9_SI_iSF_S9_S9_NS7_10__identityEEEvT0_T1_T2_T3_T4_T6_)
        /*0128*/ 	.word	0x00000000


	//----- nvinfo : EIATTR_MIN_STACK_SIZE
	.align		4
.L_92:
        /*012c*/ 	.byte	0x04, 0x12
        /*012e*/ 	.short	(.L_94 - .L_93)
	.align		4
.L_93:
        /*0130*/ 	.word	index@(_ZN3cub18CUB_300001_SM_10006detail6reduce18DeviceReduceKernelINS2_10policy_hubIN4cuda3std3__45tupleIJblEEEyN6thrust24THRUST_300001_SM_1000_NS8cuda_cub9__find_if7functorIS9_EEE10Policy1000ENSB_12zip_iteratorINS8_IJNSD_26transform_input_iterator_tIbNSC_6detail35transform_pair_of_input_iterators_tIbNSB_10device_ptrIfEESN_NS7_8equal_toIfEEEENS7_10__not_fn_tINS7_10__identityEEEEENSB_17counting_iteratorIlNSB_11use_defaultESW_SW_EEEEEEEySF_S9_SS_EEvT0_PT3_T1_NS0_13GridEvenShareIS13_EET2_T4_)
        /*0134*/ 	.word	0x00000000


	//----- nvinfo : EIATTR_MIN_STACK_SIZE
	.align		4
.L_94:
        /*0138*/ 	.byte	0x04, 0x12
        /*013a*/ 	.short	(.L_96 - .L_95)
	.align		4
.L_95:
        /*013c*/ 	.word	index@(_ZN3cub18CUB_300001_SM_10006detail6reduce28DeviceReduceSingleTileKernelINS2_10policy_hubIN4cuda3std3__45tupleIJblEEEyN6thrust24THRUST_300001_SM_1000_NS8cuda_cub9__find_if7functorIS9_EEE10Policy1000ENSB_12zip_iteratorINS8_IJNSD_26transform_input_iterator_tIbNSC_6detail35transform_pair_of_input_iterators_tIbNSB_10device_ptrIfEESN_NS7_8equal_toIfEEEENS7_10__not_fn_tINS7_10__identityEEEEENSB_17counting_iteratorIlNSB_11use_defaultESW_SW_EEEEEEEPS9_ySF_S9_S9_SS_EEvT0_T1_T2_T3_T4_T6_)
        /*0140*/ 	.word	0x00000000


	//----- nvinfo : EIATTR_MIN_STACK_SIZE
	.align		4
.L_96:
        /*0144*/ 	.byte	0x04, 0x12
        /*0146*/ 	.short	(.L_98 - .L_97)
	.align		4
.L_97:
        /*0148*/ 	.word	index@(_ZN3cub18CUB_300001_SM_10006detail6reduce28DeviceReduceSingleTileKernelINS2_10policy_hubIN4cuda3std3__45tupleIJblEEEjN6thrust24THRUST_300001_SM_1000_NS8cuda_cub9__find_if7functorIS9_EEE10Policy1000EPS9_SI_iSF_S9_S9_NS7_10__identityEEEvT0_T1_T2_T3_T4_T6_)
        /*014c*/ 	.word	0x00000000


	//----- nvinfo : EIATTR_MIN_STACK_SIZE
	.align		4
.L_98:
        /*0150*/ 	.byte	0x04, 0x12
        /*0152*/ 	.short	(.L_100 - .L_99)
	.align		4
.L_99:
        /*0154*/ 	.word	index@(_ZN3cub18CUB_300001_SM_10006detail6reduce18DeviceReduceKernelINS2_10policy_hubIN4cuda3std3__45tupleIJblEEEjN6thrust24THRUST_300001_SM_1000_NS8cuda_cub9__find_if7functorIS9_EEE10Policy1000ENSB_12zip_iteratorINS8_IJNSD_26transform_input_iterator_tIbNSC_6detail35transform_pair_of_input_iterators_tIbNSB_10device_ptrIfEESN_NS7_8equal_toIfEEEENS7_10__not_fn_tINS7_10__identityEEEEENSB_17counting_iteratorIlNSB_11use_defaultESW_SW_EEEEEEEjSF_S9_SS_EEvT0_PT3_T1_NS0_13GridEvenShareIS13_EET2_T4_)
        /*0158*/ 	.word	0x00000000


	//----- nvinfo : EIATTR_MIN_STACK_SIZE
	.align		4
.L_100:
        /*015c*/ 	.byte	0x04, 0x12
        /*015e*/ 	.short	(.L_102 - .L_101)
	.align		4
.L_101:
        /*0160*/ 	.word	index@(_ZN3cub18CUB_300001_SM_10006detail6reduce28DeviceReduceSingleTileKernelINS2_10policy_hubIN4cuda3std3__45tupleIJblEEEjN6thrust24THRUST_300001_SM_1000_NS8cuda_cub9__find_if7functorIS9_EEE10Policy1000ENSB_12zip_iteratorINS8_IJNSD_26transform_input_iterator_tIbNSC_6detail35transform_pair_of_input_iterators_tIbNSB_10device_ptrIfEESN_NS7_8equal_toIfEEEENS7_10__not_fn_tINS7_10__identityEEEEENSB_17counting_iteratorIlNSB_11use_defaultESW_SW_EEEEEEEPS9_jSF_S9_S9_SS_EEvT0_T1_T2_T3_T4_T6_)
        /*0164*/ 	.word	0x00000000


	//----- nvinfo : EIATTR_MIN_STACK_SIZE
	.align		4
.L_102:
        /*0168*/ 	.byte	0x04, 0x12
        /*016a*/ 	.short	(.L_104 - .L_103)
	.align		4
.L_103:
        /*016c*/ 	.word	index@(_ZN3cub18CUB_300001_SM_10006detail9transform16transform_kernelINS2_10policy_hubILb0EN4cuda3std3__45tupleIJN6thrust24THRUST_300001_SM_1000_NS10device_ptrIfEESC_EEEE10policy1000ElNS7_5minusIfEESC_JPfSI_EEEvT0_iT1_T2_DpNS2_10kernel_argIT3_EE)
        /*0170*/ 	.word	0x00000000


	//----- nvinfo : EIATTR_MIN_STACK_SIZE
	.align		4
.L_104:
        /*0174*/ 	.byte	0x04, 0x12
        /*0176*/ 	.short	(.L_106 - .L_105)
	.align		4
.L_105:
        /*0178*/ 	.word	index@(_ZN3cub18CUB_300001_SM_10006detail9transform16transform_kernelINS2_10policy_hubILb0EN4cuda3std3__45tupleIJN6thrust24THRUST_300001_SM_1000_NS10device_ptrIfEESC_EEEE10policy1000EiNS7_5minusIfEESC_JPfSI_EEEvT0_iT1_T2_DpNS2_10kernel_argIT3_EE)
        /*017c*/ 	.word	0x00000000


	//----- nvinfo : EIATTR_MIN_STACK_SIZE
	.align		4
.L_106:
        /*0180*/ 	.byte	0x04, 0x12
        /*0182*/ 	.short	(.L_108 - .L_107)
	.align		4
.L_107:
        /*0184*/ 	.word	index@(_ZN3cub18CUB_300001_SM_10006detail11EmptyKernelIvEEvv)
        /*0188*/ 	.word	0x00000000


	//----- nvinfo : EIATTR_MIN_STACK_SIZE
	.align		4
.L_108:
        /*018c*/ 	.byte	0x04, 0x12
        /*018e*/ 	.short	(.L_110 - .L_109)
	.align		4
.L_109:
        /*0190*/ 	.word	index@(_Z25MatMulKernel_sharedMemoryILi3840ELi3840ELi2880EEvPfS0_S0_)
        /*0194*/ 	.word	0x00000000


	//----- nvinfo : EIATTR_MIN_STACK_SIZE
	.align		4
.L_110:
        /*0198*/ 	.byte	0x04, 0x12
        /*019a*/ 	.short	(.L_112 - .L_111)
	.align		4
.L_111:
        /*019c*/ 	.word	index@(_Z12MatMulKernelILi3840ELi3840ELi2880EEvPfS0_S0_)
        /*01a0*/ 	.word	0x00000000
.L_112:


//--------------------- .nv.compat                --------------------------
	.section	.nv.compat,"",@"SHT_CUDA_COMPAT_INFO"
	.align	4
        /*0000*/ 	.byte	0x02, 0x09, 0x00, 0x00, 0x02, 0x02, 0x02, 0x00, 0x02, 0x05, 0x05, 0x00, 0x03, 0x07, 0x01, 0x01
        /*0010*/ 	.byte	0x02, 0x03, 0x00, 0x00, 0x02, 0x06, 0x01, 0x00, 0x04, 0x0b, 0x08, 0x00, 0x09, 0x00, 0x00, 0x00
        /*0020*/ 	.byte	0x00, 0x00, 0x00, 0x00


//--------------------- .nv.info._ZN3cub18CUB_300001_SM_10006detail6reduce28DeviceReduceSingleTileKernelINS2_10policy_hubIN4cuda3std3__45tupleIJblEEEyN6thrust24THRUST_300001_SM_1000_NS8cuda_cub9__find_if7functorIS9_EEE10Policy1000EPS9_SI_iSF_S9_S9_NS7_10__identityEEEvT0_T1_T2_T3_T4_T6_ --------------------------
	.section	.nv.info._ZN3cub18CUB_300001_SM_10006detail6reduce28DeviceReduceSingleTileKernelINS2_10policy_hubIN4cuda3std3__45tupleIJblEEEyN6thrust24THRUST_300001_SM_1000_NS8cuda_cub9__find_if7functorIS9_EEE10Policy1000EPS9_SI_iSF_S9_S9_NS7_10__identityEEEvT0_T1_T2_T3_T4_T6_,"",@"SHT_CUDA_INFO"
	.sectionflags	@""
	.align	4


	//----- nvinfo : EIATTR_CUDA_API_VERSION
	.align		4
        /*0000*/ 	.byte	0x04, 0x37
        /*0002*/ 	.short	(.L_114 - .L_113)
.L_113:
        /*0004*/ 	.word	0x00000082


	//----- nvinfo : EIATTR_KPARAM_INFO
	.align		4
.L_114:
        /*0008*/ 	.byte	0x04, 0x17
        /*000a*/ 	.short	(.L_116 - .L_115)
.L_115:
        /*000c*/ 	.word	0x00000000
        /*0010*/ 	.short	0x0005
        /*0012*/ 	.short	0x0028
        /*0014*/ 	.byte	0x00, 0xf0, 0x05, 0x00


	//----- nvinfo : EIATTR_KPARAM_INFO
	.align		4
.L_116:
        /*0018*/ 	.byte	0x04, 0x17
        /*001a*/ 	.short	(.L_118 - .L_117)
.L_117:
        /*001c*/ 	.word	0x00000000
        /*0020*/ 	.short	0x0004
        /*0022*/ 	.short	0x0018
        /*0024*/ 	.byte	0x00, 0xf0, 0x41, 0x00


	//----- nvinfo : EIATTR_KPARAM_INFO
	.align		4
.L_118:
        /*0028*/ 	.byte	0x04, 0x17
        /*002a*/ 	.short	(.L_120 - .L_119)
.L_119:
        /*002c*/ 	.word	0x00000000
        /*0030*/ 	.short	0x0003
        /*0032*/ 	.short	0x0014
        /*0034*/ 	.byte	0x00, 0xf0, 0x05, 0x00


	//----- nvinfo : EIATTR_KPARAM_INFO
	.align		4
.L_120:
        /*0038*/ 	.byte	0x04, 0x17
        /*003a*/ 	.short	(.L_122 - .L_121)
.L_121:
        /*003c*/ 	.word	0x00000000
        /*0040*/ 	.short	0x0002
        /*0042*/ 	.short	0x0010
        /*0044*/ 	.byte	0x00, 0xf0, 0x11, 0x00


	//----- nvinfo : EIATTR_KPARAM_INFO
	.align		4
.L_122:
        /*0048*/ 	.byte	0x04, 0x17
        /*004a*/ 	.short	(.L_124 - .L_123)
.L_123:
        /*004c*/ 	.word	0x00000000
        /*0050*/ 	.short	0x0001
        /*0052*/ 	.short	0x0008
        /*0054*/ 	.byte	0x00, 0xf5, 0x21, 0x00


	//----- nvinfo : EIATTR_KPARAM_INFO
	.align		4
.L_124:
        /*0058*/ 	.byte	0x04, 0x17
        /*005a*/ 	.short	(.L_126 - .L_125)
.L_125:
        /*005c*/ 	.word	0x00000000
        /*0060*/ 	.short	0x0000
        /*0062*/ 	.short	0x0000
        /*0064*/ 	.byte	0x00, 0xf5, 0x21, 0x00


	//----- nvinfo : EIATTR_SPARSE_MMA_MASK
	.align		4
.L_126:
        /*0068*/ 	.byte	0x03, 0x50
        /*006a*/ 	.short	0x0000


	//----- nvinfo : EIATTR_MAXREG_COUNT
	.align		4
        /*006c*/ 	.byte	0x03, 0x1b
        /*006e*/ 	.short	0x00ff


	//----- nvinfo : EIATTR_NUM_BARRIERS
	.align		4
        /*0070*/ 	.byte	0x02, 0x4c
        /*0072*/ 	.byte	0x01
	.zero		1


	//----- nvinfo : EIATTR_MERCURY_ISA_VERSION
	.align		4
        /*0074*/ 	.byte	0x03, 0x5f
        /*0076*/ 	.short	0x0101


	//----- nvinfo : EIATTR_COOP_GROUP_MASK_REGIDS
	.align		4
        /*0078*/ 	.byte	0x04, 0x29
        /*007a*/ 	.short	(.L_128 - .L_127)


	//   ....[0]....
.L_127:
        /*007c*/ 	.word	0xffffffff


	//   ....[1]....
        /*0080*/ 	.word	0xffffffff


	//   ....[2]....
        /*0084*/ 	.word	0xffffffff


	//   ....[3]....
        /*0088*/ 	.word	0xffffffff


	//   ....[4]....
        /*008c*/ 	.word	0xffffffff


	//   ....[5]....
        /*0090*/ 	.word	0xffffffff


	//   ....[6]....
        /*0094*/ 	.word	0xffffffff


	//   ....[7]....
        /*0098*/ 	.word	0xffffffff


	//   ....[8]....
        /*009c*/ 	.word	0xffffffff


	//   ....[9]....
        /*00a0*/ 	.word	0xffffffff


	//   ....[10]....
        /*00a4*/ 	.word	0xffffffff


	//   ....[11]....
        /*00a8*/ 	.word	0xffffffff


	//   ....[12]....
        /*00ac*/ 	.word	0xffffffff


	//   ....[13]....
        /*00b0*/ 	.word	0xffffffff


	//   ....[14]....
        /*00b4*/ 	.word	0xffffffff


	//   ....[15]....
        /*00b8*/ 	.word	0xffffffff


	//   ....[16]....
        /*00bc*/ 	.word	0xffffffff


	//   ....[17]....
        /*00c0*/ 	.word	0xffffffff


	//   ....[18]....
        /*00c4*/ 	.word	0xffffffff


	//   ....[19]....
        /*00c8*/ 	.word	0xffffffff


	//   ....[20]....
        /*00cc*/ 	.word	0xffffffff


	//   ....[21]....
        /*00d0*/ 	.word	0xffffffff


	//   ....[22]....
        /*00d4*/ 	.word	0xffffffff


	//   ....[23]....
        /*00d8*/ 	.word	0xffffffff


	//   ....[24]....
        /*00dc*/ 	.word	0xffffffff


	//   ....[25]....
        /*00e0*/ 	.word	0xffffffff


	//   ....[26]....
        /*00e4*/ 	.word	0xffffffff


	//   ....[27]....
        /*00e8*/ 	.word	0xffffffff


	//   ....[28]....
        /*00ec*/ 	.word	0xffffffff


	//   ....[29]....
        /*00f0*/ 	.word	0xffffffff


	//   ....[30]....
        /*00f4*/ 	.word	0xffffffff


	//   ....[31]....
        /*00f8*/ 	.word	0xffffffff


	//   ....[32]....
        /*00fc*/ 	.word	0xffffffff


	//   ....[33]....
        /*0100*/ 	.word	0xffffffff


	//   ....[34]....
        /*0104*/ 	.word	0xffffffff


	//   ....[35]....
        /*0108*/ 	.word	0xffffffff


	//   ....[36]....
        /*010c*/ 	.word	0xffffffff


	//   ....[37]....
        /*0110*/ 	.word	0xffffffff


	//   ....[38]....
        /*0114*/ 	.word	0xffffffff


	//   ....[39]....
        /*0118*/ 	.word	0xffffffff


	//   ....[40]....
        /*011c*/ 	.word	0xffffffff


	//   ....[41]....
        /*0120*/ 	.word	0xffffffff


	//   ....[42]....
        /*0124*/ 	.word	0xffffffff


	//   ....[43]....
        /*0128*/ 	.word	0xffffffff


	//   ....[44]....
        /*012c*/ 	.word	0xffffffff


	//----- nvinfo : EIATTR_COOP_GROUP_INSTR_OFFSETS
	.align		4
.L_128:
        /*0130*/ 	.byte	0x04, 0x28
        /*0132*/ 	.short	(.L_130 - .L_129)


	//   ....[0]....
.L_129:
        /*0134*/ 	.word	0x000007d0


	//   ....[1]....
        /*0138*/ 	.word	0x000007e0


	//   ....[2]....
        /*013c*/ 	.word	0x000007f0


	//   ....[3]....
        /*0140*/ 	.word	0x00000940


	//   ....[4]....
        /*0144*/ 	.word	0x00000970


	//   ....[5]....
        /*0148*/ 	.word	0x000009a0


	//   ....[6]....
        /*014c*/ 	.word	0x00000ac0


	//   ....[7]....
        /*0150*/ 	.word	0x00000ae0


	//   ....[8]....
        /*0154*/ 	.word	0x00000af0


	//   ....[9]....
        /*0158*/ 	.word	0x00000c10


	//   ....[10]....
        /*015c*/ 	.word	0x00000c30


	//   ....[11]....
        /*0160*/ 	.word	0x00000c40


	//   ....[12]....
        /*0164*/ 	.word	0x00000d60


	//   ....[13]....
        /*0168*/ 	.word	0x00000d80


	//   ....[14]....
        /*016c*/ 	.word	0x00000d90


	//   ....[15]....
        /*0170*/ 	.word	0x00001520


	//   ....[16]....
        /*0174*/ 	.word	0x000015b0


	//   ....[17]....
        /*0178*/ 	.word	0x000015e0


	//   ....[18]....
        /*017c*/ 	.word	0x00001700


	//   ....[19]....
        /*0180*/ 	.word	0x00001730


	//   ....[20]....
        /*0184*/ 	.word	0x00001740


	//   ....[21]....
        /*0188*/ 	.word	0x00001860


	//   ....[22]....
        /*018c*/ 	.word	0x00001880


	//   ....[23]....
        /*0190*/ 	.word	0x00001890


	//   ....[24]....
        /*0194*/ 	.word	0x000019b0


	//   ....[25]....
        /*0198*/ 	.word	0x000019d0


	//   ....[26]....
        /*019c*/ 	.word	0x000019e0


	//   ....[27]....
        /*01a0*/ 	.word	0x00001b00


	//   ....[28]....
        /*01a4*/ 	.word	0x00001b20


	//   ....[29]....
        /*01a8*/ 	.word	0x00001b30


	//   ....[30]....
        /*01ac*/ 	.word	0x000031b0


	//   ....[31]....
        /*01b0*/ 	.word	0x000031c0


	//   ....[32]....
        /*01b4*/ 	.word	0x000031d0


	//   ....[33]....
        /*01b8*/ 	.word	0x00003320


	//   ....[34]....
        /*01bc*/ 	.word	0x00003350


	//   ....[35]....
        /*01c0*/ 	.word	0x00003380


	//   ....[36]....
        /*01c4*/ 	.word	0x000034a0


	//   ....[37]....
        /*01c8*/ 	.word	0x000034c0


	//   ....[38]....
        /*01cc*/ 	.word	0x000034d0


	//   ....[39]....
        /*01d0*/ 	.word	0x000035f0


	//   ....[40]....
        /*01d4*/ 	.word	0x00003610


	//   ....[41]....
        /*01d8*/ 	.word	0x00003620


	//   ....[42]....
        /*01dc*/ 	.word	0x00003740


	//   ....[43]....
        /*01e0*/ 	.word	0x00003760


	//   ....[44]....
        /*01e4*/ 	.word	0x00003770


	//----- nvinfo : EIATTR_VRC_CTA_INIT_COUNT
	.align		4
.L_130:
        /*01e8*/ 	.byte	0x02, 0x4a
	.zero		1
	.zero		1


	//----- nvinfo : EIATTR_EXIT_INSTR_OFFSETS
	.align		4
        /*01ec*/ 	.byte	0x04, 0x1c
        /*01ee*/ 	.short	(.L_132 - .L_131)


	//   ....[0]....
.L_131:
        /*01f0*/ 	.word	0x00000080


	//   ....[1]....
        /*01f4*/ 	.word	0x000000d0


	//   ....[2]....
        /*01f8*/ 	.word	0x00003e80


	//   ....[3]....
        /*01fc*/ 	.word	0x00003f70


	//----- nvinfo : EIATTR_MAX_THREADS
	.align		4
.L_132:
        /*0200*/ 	.byte	0x04, 0x05
        /*0202*/ 	.short	(.L_134 - .L_133)
.L_133:
        /*0204*/ 	.word	0x00000100
        /*0208*/ 	.word	0x00000001
        /*020c*/ 	.word	0x00000001


	//----- nvinfo : EIATTR_CRS_STACK_SIZE
	.align		4
.L_134:
        /*0210*/ 	.byte	0x04, 0x1e
        /*0212*/ 	.short	(.L_136 - .L_135)
.L_135:
        /*0214*/ 	.word	0x00000000


	//----- nvinfo : EIATTR_CBANK_PARAM_SIZE
	.align		4
.L_136:
        /*0218*/ 	.byte	0x03, 0x19
        /*021a*/ 	.short	0x0029


	//----- nvinfo : EIATTR_PARAM_CBANK
	.align		4
        /*021c*/ 	.byte	0x04, 0x0a
        /*021e*/ 	.short	(.L_138 - .L_137)
	.align		4
.L_137:
        /*0220*/ 	.word	index@(.nv.constant0._ZN3cub18CUB_300001_SM_10006detail6reduce28DeviceReduceSingleTileKernelINS2_10policy_hubIN4cuda3std3__45tupleIJblEEEyN6thrust24THRUST_300001_SM_1000_NS8cuda_cub9__find_if7functorIS9_EEE10Policy1000EPS9_SI_iSF_S9_S9_NS7_10__identityEEEvT0_T1_T2_T3_T4_T6_)
        /*0224*/ 	.short	0x0380
        /*0226*/ 	.short	0x0029


	//----- nvinfo : EIATTR_SW_WAR
	.align		4
.L_138:
        /*0228*/ 	.byte	0x04, 0x36
        /*022a*/ 	.short	(.L_140 - .L_139)
.L_139:
        /*022c*/ 	.word	0x00000008
.L_140:


//--------------------- .nv.info._ZN3cub18CUB_300001_SM_10006detail6reduce18DeviceReduceKernelINS2_10policy_hubIN4cuda3std3__45tupleIJblEEEyN6thrust24THRUST_300001_SM_1000_NS8cuda_cub9__find_if7functorIS9_EEE10Policy1000ENSB_12zip_iteratorINS8_IJNSD_26transform_input_iterator_tIbNSC_6detail35transform_pair_of_input_iterators_tIbNSB_10device_ptrIfEESN_NS7_8equal_toIfEEEENS7_10__not_fn_tINS7_10__identityEEEEENSB_17counting_iteratorIlNSB_11use_defaultESW_SW_EEEEEEEySF_S9_SS_EEvT0_PT3_T1_NS0_13GridEvenShareIS13_EET2_T4_ --------------------------
	.section	.nv.info._ZN3cub18CUB_300001_SM_10006detail6reduce18DeviceReduceKernelINS2_10policy_hubIN4cuda3std3__45tupleIJblEEEyN6thrust24THRUST_300001_SM_1000_NS8cuda_cub9__find_if7functorIS9_EEE10Policy1000ENSB_12zip_iteratorINS8_IJNSD_26transform_input_iterator_tIbNSC_6detail35transform_pair_of_input_iterators_tIbNSB_10device_ptrIfEESN_NS7_8equal_toIfEEEENS7_10__not_fn_tINS7_10__identityEEEEENSB_17counting_iteratorIlNSB_11use_defaultESW_SW_EEEEEEEySF_S9_SS_EEvT0_PT3_T1_NS0_13GridEvenShareIS13_EET2_T4_,"",@"SHT_CUDA_INFO"
	.sectionflags	@""
	.align	4


	//----- nvinfo : EIATTR_CUDA_API_VERSION
	.align		4
        /*0000*/ 	.byte	0x04, 0x37
        /*0002*/ 	.short	(.L_142 - .L_141)
.L_141:
        /*0004*/ 	.word	0x00000082


	//----- nvinfo : EIATTR_KPARAM_INFO
	.align		4
.L_142:
        /*0008*/ 	.byte	0x04, 0x17
        /*000a*/ 	.short	(.L_144 - .L_143)
.L_143:
        /*000c*/ 	.word	0x00000000
        /*0010*/ 	.short	0x0005
        /*0012*/ 	.short	0x0081
        /*0014*/ 	.byte	0x00, 0xf0, 0x05, 0x00


	//----- nvinfo : EIATTR_KPARAM_INFO
	.align		4
.L_144:
        /*0018*/ 	.byte	0x04, 0x17
        /*001a*/ 	.short	(.L_146 - .L_145)
.L_145:
        /*001c*/ 	.word	0x00000000
        /*0020*/ 	.short	0x0004
        /*0022*/ 	.short	0x0080
        /*0024*/ 	.byte	0x00, 0xf0, 0x05, 0x00


	//----- nvinfo : EIATTR_KPARAM_INFO
	.align		4
.L_146:
        /*0028*/ 	.byte	0x04, 0x17
        /*002a*/ 	.short	(.L_148 - .L_147)
.L_147:
        /*002c*/ 	.word	0x00000000
        /*0030*/ 	.short	0x0003
        /*0032*/ 	.short	0x0038
        /*0034*/ 	.byte	0x00, 0xf0, 0x21, 0x01


	//----- nvinfo : EIATTR_KPARAM_INFO
	.align		4
.L_148:
        /*0038*/ 	.byte	0x04, 0x17
        /*003a*/ 	.short	(.L_150 - .L_149)
.L_149:
        /*003c*/ 	.word	0x00000000
        /*0040*/ 	.short	0x0002
        /*0042*/ 	.short	0x0030
        /*0044*/ 	.byte	0x00, 0xf0, 0x21, 0x00


	//----- nvinfo : EIATTR_KPARAM_INFO
	.align		4
.L_150:
        /*0048*/ 	.byte	0x04, 0x17
        /*004a*/ 	.short	(.L_152 - .L_151)
.L_151:
        /*004c*/ 	.word	0x00000000
        /*0050*/ 	.short	0x0001
        /*0052*/ 	.short	0x0028
        /*0054*/ 	.byte	0x00, 0xf5, 0x21, 0x00


	//----- nvinfo : EIATTR_KPARAM_INFO
	.align		4
.L_152:
        /*0058*/ 	.byte	0x04, 0x17
        /*005a*/ 	.short	(.L_154 - .L_153)
.L_153:
        /*005c*/ 	.word	0x00000000
        /*0060*/ 	.short	0x0000
        /*0062*/ 	.short	0x0000
        /*0064*/ 	.byte	0x00, 0xf0, 0xa1, 0x00


	//----- nvinfo : EIATTR_SPARSE_MMA_MASK
	.align		4
.L_154:
        /*0068*/ 	.byte	0x03, 0x50
        /*006a*/ 	.short	0x0000


	//----- nvinfo : EIATTR_MAXREG_COUNT
	.align		4
        /*006c*/ 	.byte	0x03, 0x1b
        /*006e*/ 	.short	0x00ff


	//----- nvinfo : EIATTR_NUM_BARRIERS
	.align		4
        /*0070*/ 	.byte	0x02, 0x4c
        /*0072*/ 	.byte	0x01
	.zero		1


	//----- nvinfo : EIATTR_MERCURY_ISA_VERSION
	.align		4
        /*0074*/ 	.byte	0x03, 0x5f
        /*0076*/ 	.short	0x0101


	//----- nvinfo : EIATTR_COOP_GROUP_MASK_REGIDS
	.align		4
        /*0078*/ 	.byte	0x04, 0x29
        /*007a*/ 	.short	(.L_156 - .L_155)


	//   ....[0]....
.L_155:
        /*007c*/ 	.word	0xffffffff


	//   ....[1]....
        /*0080*/ 	.word	0xffffffff


	//   ....[2]....
        /*0084*/ 	.word	0xffffffff


	//   ....[3]....
        /*0088*/ 	.word	0xffffffff


	//   ....[4]....
        /*008c*/ 	.word	0xffffffff


	//   ....[5]....
        /*0090*/ 	.word	0xffffffff


	//   ....[6]....
        /*0094*/ 	.word	0xffffffff


	//   ....[7]....
        /*0098*/ 	.word	0xffffffff


	//   ....[8]....
        /*009c*/ 	.word	0xffffffff


	//   ....[9]....
        /*00a0*/ 	.word	0xffffffff


	//   ....[10]....
        /*00a4*/ 	.word	0xffffffff


	//   ....[11]....
        /*00a8*/ 	.word	0xffffffff


	//   ....[12]....
        /*00ac*/ 	.word	0xffffffff


	//   ....[13]....
        /*00b0*/ 	.word	0xffffffff


	//   ....[14]....
        /*00b4*/ 	.word	0xffffffff


	//   ....[15]....
        /*00b8*/ 	.word	0xffffffff


	//   ....[16]....
        /*00bc*/ 	.word	0xffffffff


	//   ....[17]....
        /*00c0*/ 	.word	0xffffffff


	//   ....[18]....
        /*00c4*/ 	.word	0xffffffff


	//   ....[19]....
        /*00c8*/ 	.word	0xffffffff


	//   ....[20]....
        /*00cc*/ 	.word	0xffffffff


	//   ....[21]....
        /*00d0*/ 	.word	0xffffffff


	//   ....[22]....
        /*00d4*/ 	.word	0xffffffff


	//   ....[23]....
        /*00d8*/ 	.word	0xffffffff


	//   ....[24]....
        /*00dc*/ 	.word	0xffffffff


	//   ....[25]....
        /*00e0*/ 	.word	0xffffffff


	//   ....[26]....
        /*00e4*/ 	.word	0xffffffff


	//   ....[27]....
        /*00e8*/ 	.word	0xffffffff


	//   ....[28]....
        /*00ec*/ 	.word	0xffffffff


	//   ....[29]....
        /*00f0*/ 	.word	0xffffffff


	//   ....[30]....
        /*00f4*/ 	.word	0xffffffff


	//   ....[31]....
        /*00f8*/ 	.word	0xffffffff


	//   ....[32]....
        /*00fc*/ 	.word	0xffffffff


	//   ....[33]....
        /*0100*/ 	.word	0xffffffff


	//   ....[34]....
        /*0104*/ 	.word	0xffffffff


	//   ....[35]....
        /*0108*/ 	.word	0xffffffff


	//   ....[36]....
        /*010c*/ 	.word	0xffffffff


	//   ....[37]....
        /*0110*/ 	.word	0xffffffff


	//   ....[38]....
        /*0114*/ 	.word	0xffffffff


	//   ....[39]....
        /*0118*/ 	.word	0xffffffff


	//   ....[40]....
        /*011c*/ 	.word	0xffffffff


	//   ....[41]....
        /*0120*/ 	.word	0xffffffff


	//   ....[42]....
        /*0124*/ 	.word	0xffffffff


	//   ....[43]....
        /*0128*/ 	.word	0xffffffff


	//   ....[44]....
        /*012c*/ 	.word	0xffffffff


	//----- nvinfo : EIATTR_COOP_GROUP_INSTR_OFFSETS
	.align		4
.L_156:
        /*0130*/ 	.byte	0x04, 0x28
        /*0132*/ 	.short	(.L_158 - .L_157)


	//   ....[0]....
.L_157:
        /*0134*/ 	.word	0x00001720


	//   ....[1]....
        /*0138*/ 	.word	0x00001730


	//   ....[2]....
        /*013c*/ 	.word	0x00001740


	//   ....[3]....
        /*0140*/ 	.word	0x00001890


	//   ....[4]....
        /*0144*/ 	.word	0x000018c0


	//   ....[5]....
        /*0148*/ 	.word	0x000018f0


	//   ....[6]....
        /*014c*/ 	.word	0x00001a10


	//   ....[7]....
        /*0150*/ 	.word	0x00001a30


	//   ....[8]....
        /*0154*/ 	.word	0x00001a40


	//   ....[9]....
        /*0158*/ 	.word	0x00001b60


	//   ....[10]....
        /*015c*/ 	.word	0x00001b80


	//   ....[11]....
        /*0160*/ 	.word	0x00001b90


	//   ....[12]....
        /*0164*/ 	.word	0x00001cb0


	//   ....[13]....
        /*0168*/ 	.word	0x00001cd0


	//   ....[14]....
        /*016c*/ 	.word	0x00001ce0


	//   ....[15]....
        /*0170*/ 	.word	0x00002470


	//   ....[16]....
        /*0174*/ 	.word	0x00002500


	//   ....[17]....
        /*0178*/ 	.word	0x00002530


	//   ....[18]....
        /*017c*/ 	.word	0x00002650


	//   ....[19]....
        /*0180*/ 	.word	0x00002680


	//   ....[20]....
        /*0184*/ 	.word	0x00002690


	//   ....[21]....
        /*0188*/ 	.word	0x000027b0


	//   ....[22]....
        /*018c*/ 	.word	0x000027d0


	//   ....[23]....
        /*0190*/ 	.word	0x000027e0


	//   ....[24]....
        /*0194*/ 	.word	0x00002900


	//   ....[25]....
        /*0198*/ 	.word	0x00002920


	//   ....[26]....
        /*019c*/ 	.word	0x00002930


	//   ....[27]....
        /*01a0*/ 	.word	0x00002a50


	//   ....[28]....
        /*01a4*/ 	.word	0x00002a70


	//   ....[29]....
        /*01a8*/ 	.word	0x00002a80


	//   ....[30]....
        /*01ac*/ 	.word	0x00005120


	//   ....[31]....
        /*01b0*/ 	.word	0x00005130


	//   ....[32]....
        /*01b4*/ 	.word	0x00005140


	//   ....[33]....
        /*01b8*/ 	.word	0x00005290


	//   ....[34]....
        /*01bc*/ 	.word	0x000052c0


	//   ....[35]....
        /*01c0*/ 	.word	0x000052f0


	//   ....[36]....
        /*01c4*/ 	.word	0x00005410


	//   ....[37]....
        /*01c8*/ 	.word	0x00005430


	//   ....[38]....
        /*01cc*/ 	.word	0x00005440


	//   ....[39]....
        /*01d0*/ 	.word	0x00005560


	//   ....[40]....
        /*01d4*/ 	.word	0x00005580


	//   ....[41]....
        /*01d8*/ 	.word	0x00005590


	//   ....[42]....
        /*01dc*/ 	.word	0x000056b0


	//   ....[43]....
        /*01e0*/ 	.word	0x000056d0


	//   ....[44]....
        /*01e4*/ 	.word	0x000056e0


	//----- nvinfo : EIATTR_VRC_CTA_INIT_COUNT
	.align		4
.L_158:
        /*01e8*/ 	.byte	0x02, 0x4a
	.zero		1
	.zero		1


	//----- nvinfo : EIATTR_EXIT_INSTR_OFFSETS
	.align		4
        /*01ec*/ 	.byte	0x04, 0x1c
        /*01ee*/ 	.short	(.L_160 - .L_159)


	//   ....[0]....
.L_159:
        /*01f0*/ 	.word	0x00005df0


	//   ....[1]....
        /*01f4*/ 	.word	0x00005e40


	//----- nvinfo : EIATTR_MAX_THREADS
	.align		4
.L_160:
        /*01f8*/ 	.byte	0x04, 0x05
        /*01fa*/ 	.short	(.L_162 - .L_161)
.L_161:
        /*01fc*/ 	.word	0x00000100
        /*0200*/ 	.word	0x00000001
        /*0204*/ 	.word	0x00000001


	//----- nvinfo : EIATTR_CRS_STACK_SIZE
	.align		4
.L_162:
        /*0208*/ 	.byte	0x04, 0x1e
        /*020a*/ 	.short	(.L_164 - .L_163)
.L_163:
        /*020c*/ 	.word	0x00000000


	//----- nvinfo : EIATTR_CBANK_PARAM_SIZE
	.align		4
.L_164:
        /*0210*/ 	.byte	0x03, 0x19
        /*0212*/ 	.short	0x0082


	//----- nvinfo : EIATTR_PARAM_CBANK
	.align		4
        /*0214*/ 	.byte	0x04, 0x0a
        /*0216*/ 	.short	(.L_166 - .L_165)
	.align		4
.L_165:
        /*0218*/ 	.word	index@(.nv.constant0._ZN3cub18CUB_300001_SM_10006detail6reduce18DeviceReduceKernelINS2_10policy_hubIN4cuda3std3__45tupleIJblEEEyN6thrust24THRUST_300001_SM_1000_NS8cuda_cub9__find_if7functorIS9_EEE10Policy1000ENSB_12zip_iteratorINS8_IJNSD_26transform_input_iterator_tIbNSC_6detail35transform_pair_of_input_iterators_tIbNSB_10device_ptrIfEESN_NS7_8equal_toIfEEEENS7_10__not_fn_tINS7_10__identityEEEEENSB_17counting_iteratorIlNSB_11use_defaultESW_SW_EEEEEEEySF_S9_SS_EEvT0_PT3_T1_NS0_13GridEvenShareIS13_EET2_T4_)
        /*021c*/ 	.short	0x0380
        /*021e*/ 	.short	0x0082


	//----- nvinfo : EIATTR_SW_WAR
	.align		4
.L_166:
        /*0220*/ 	.byte	0x04, 0x36
        /*0222*/ 	.short	(.L_168 - .L_167)
.L_167:
        /*0224*/ 	.word	0x00000008
.L_168:


//--------------------- .nv.info._ZN3cub18CUB_300001_SM_10006detail6reduce28DeviceReduceSingleTileKernelINS2_10policy_hubIN4cuda3std3__45tupleIJblEEEyN6thrust24THRUST_300001_SM_1000_NS8cuda_cub9__find_if7functorIS9_EEE10Policy1000ENSB_12zip_iteratorINS8_IJNSD_26transform_input_iterator_tIbNSC_6detail35transform_pair_of_input_iterators_tIbNSB_10device_ptrIfEESN_NS7_8equal_toIfEEEENS7_10__not_fn_tINS7_10__identityEEEEENSB_17counting_iteratorIlNSB_11use_defaultESW_SW_EEEEEEEPS9_ySF_S9_S9_SS_EEvT0_T1_T2_T3_T4_T6_ --------------------------
	.section	.nv.info._ZN3cub18CUB_300001_SM_10006detail6reduce28DeviceReduceSingleTileKernelINS2_10policy_hubIN4cuda3std3__45tupleIJblEEEyN6thrust24THRUST_300001_SM_1000_NS8cuda_cub9__find_if7functorIS9_EEE10Policy1000ENSB_12zip_iteratorINS8_IJNSD_26transform_input_iterator_tIbNSC_6detail35transform_pair_of_input_iterators_tIbNSB_10device_ptrIfEESN_NS7_8equal_toIfEEEENS7_10__not_fn_tINS7_10__identityEEEEENSB_17counting_iteratorIlNSB_11use_defaultESW_SW_EEEEEEEPS9_ySF_S9_S9_SS_EEvT0_T1_T2_T3_T4_T6_,"",@"SHT_CUDA_INFO"
	.sectionflags	@""
	.align	4


	//----- nvinfo : EIATTR_CUDA_API_VERSION
	.align		4
        /*0000*/ 	.byte	0x04, 0x37
        /*0002*/ 	.short	(.L_170 - .L_169)
.L_169:
        /*0004*/ 	.word	0x00000082


	//----- nvinfo : EIATTR_KPARAM_INFO
	.align		4
.L_170:
        /*0008*/ 	.byte	0x04, 0x17
        /*000a*/ 	.short	(.L_172 - .L_171)
.L_171:
        /*000c*/ 	.word	0x00000000
        /*0010*/ 	.short	0x0005
        /*0012*/ 	.short	0x0050
        /*0014*/ 	.byte	0x00, 0xf0, 0x05, 0x00


	//----- nvinfo : EIATTR_KPARAM_INFO
	.align		4
.L_172:
        /*0018*/ 	.byte	0x04, 0x17
        /*001a*/ 	.short	(.L_174 - .L_173)
.L_173:
        /*001c*/ 	.word	0x00000000
        /*0020*/ 	.short	0x0004
        /*0022*/ 	.short	0x0040
        /*0024*/ 	.byte	0x00, 0xf0, 0x41, 0x00


	//----- nvinfo : EIATTR_KPARAM_INFO
	.align		4
.L_174:
        /*0028*/ 	.byte	0x04, 0x17
        /*002a*/ 	.short	(.L_176 - .L_175)
.L_175:
        /*002c*/ 	.word	0x00000000
        /*0030*/ 	.short	0x0003
        /*0032*/ 	.short	0x0038
        /*0034*/ 	.byte	0x00, 0xf0, 0x05, 0x00


	//----- nvinfo : EIATTR_KPARAM_INFO
	.align		4
.L_176:
        /*0038*/ 	.byte	0x04, 0x17
        /*003a*/ 	.short	(.L_178 - .L_177)
.L_177:
        /*003c*/ 	.word	0x00000000
        /*0040*/ 	.short	0x0002
        /*0042*/ 	.short	0x0030
        /*0044*/ 	.byte	0x00, 0xf0, 0x21, 0x00


	//----- nvinfo : EIATTR_KPARAM_INFO
	.align		4
.L_178:
        /*0048*/ 	.byte	0x04, 0x17
        /*004a*/ 	.short	(.L_180 - .L_179)
.L_179:
        /*004c*/ 	.word	0x00000000
        /*0050*/ 	.short	0x0001
        /*0052*/ 	.short	0x0028
        /*0054*/ 	.byte	0x00, 0xf5, 0x21, 0x00


	//----- nvinfo : EIATTR_KPARAM_INFO
	.align		4
.L_180:
        /*0058*/ 	.byte	0x04, 0x17
        /*005a*/ 	.short	(.L_182 - .L_181)
.L_181:
        /*005c*/ 	.word	0x00000000
        /*0060*/ 	.short	0x0000
        /*0062*/ 	.short	0x0000
        /*0064*/ 	.byte	0x00, 0xf0, 0xa1, 0x00


	//----- nvinfo : EIATTR_SPARSE_MMA_MASK
	.align		4
.L_182:
        /*0068*/ 	.byte	0x03, 0x50
        /*006a*/ 	.short	0x0000


	//----- nvinfo : EIATTR_MAXREG_COUNT
	.align		4
        /*006c*/ 	.byte	0x03, 0x1b
        /*006e*/ 	.short	0x00ff


	//----- nvinfo : EIATTR_NUM_BARRIERS
	.align		4
        /*0070*/ 	.byte	0x02, 0x4c
        /*0072*/ 	.byte	0x01
	.zero		1


	//----- nvinfo : EIATTR_MERCURY_ISA_VERSION
	.align		4
        /*0074*/ 	.byte	0x03, 0x5f
        /*0076*/ 	.short	0x0101


	//----- nvinfo : EIATTR_COOP_GROUP_MASK_REGIDS
	.align		4
        /*0078*/ 	.byte	0x04, 0x29
        /*007a*/ 	.short	(.L_184 - .L_183)


	//   ....[0]....
.L_183:
        /*007c*/ 	.word	0xffffffff


	//   ....[1]....
        /*0080*/ 	.word	0xffffffff


	//   ....[2]....
        /*0084*/ 	.word	0xffffffff


	//   ....[3]....
        /*0088*/ 	.word	0xffffffff


	//   ....[4]....
        /*008c*/ 	.word	0xffffffff


	//   ....[5]....
        /*0090*/ 	.word	0xffffffff


	//   ....[6]....
        /*0094*/ 	.word	0xffffffff


	//   ....[7]....
        /*0098*/ 	.word	0xffffffff


	//   ....[8]....
        /*009c*/ 	.word	0xffffffff


	//   ....[9]....
        /*00a0*/ 	.word	0xffffffff


	//   ....[10]....
        /*00a4*/ 	.word	0xffffffff


	//   ....[11]....
        /*00a8*/ 	.word	0xffffffff


	//   ....[12]....
        /*00ac*/ 	.word	0xffffffff


	//   ....[13]....
        /*00b0*/ 	.word	0xffffffff


	//   ....[14]....
        /*00b4*/ 	.word	0xffffffff


	//   ....[15]....
        /*00b8*/ 	.word	0xffffffff


	//   ....[16]....
        /*00bc*/ 	.word	0xffffffff


	//   ....[17]....
        /*00c0*/ 	.word	0xffffffff


	//   ....[18]....
        /*00c4*/ 	.word	0xffffffff


	//   ....[19]....
        /*00c8*/ 	.word	0xffffffff


	//   ....[20]....
        /*00cc*/ 	.word	0xffffffff


	//   ....[21]....
        /*00d0*/ 	.word	0xffffffff


	//   ....[22]....
        /*00d4*/ 	.word	0xffffffff


	//   ....[23]....
        /*00d8*/ 	.word	0xffffffff


	//   ....[24]....
        /*00dc*/ 	.word	0xffffffff


	//   ....[25]....
        /*00e0*/ 	.word	0xffffffff


	//   ....[26]....
        /*00e4*/ 	.word	0xffffffff


	//   ....[27]....
        /*00e8*/ 	.word	0xffffffff


	//   ....[28]....
        /*00ec*/ 	.word	0xffffffff


	//   ....[29]....
        /*00f0*/ 	.word	0xffffffff


	//   ....[30]....
        /*00f4*/ 	.word	0xffffffff


	//   ....[31]....
        /*00f8*/ 	.word	0xffffffff


	//   ....[32]....
        /*00fc*/ 	.word	0xffffffff


	//   ....[33]....
        /*0100*/ 	.word	0xffffffff


	//   ....[34]....
        /*0104*/ 	.word	0xffffffff


	//   ....[35]....
        /*0108*/ 	.word	0xffffffff


	//   ....[36]....
        /*010c*/ 	.word	0xffffffff


	//   ....[37]....
        /*0110*/ 	.word	0xffffffff


	//   ....[38]....
        /*0114*/ 	.word	0xffffffff


	//   ....[39]....
        /*0118*/ 	.word	0xffffffff


	//   ....[40]....
        /*011c*/ 	.word	0xffffffff


	//   ....[41]....
        /*0120*/ 	.word	0xffffffff


	//   ....[42]....
        /*0124*/ 	.word	0xffffffff


	//   ....[43]....
        /*0128*/ 	.word	0xffffffff


	//   ....[44]....
        /*012c*/ 	.word	0xffffffff


	//----- nvinfo : EIATTR_COOP_GROUP_INSTR_OFFSETS
	.align		4
.L_184:
        /*0130*/ 	.byte	0x04, 0x28
        /*0132*/ 	.short	(.L_186 - .L_185)


	//   ....[0]....
.L_185:
        /*0134*/ 	.word	0x00001490


	//   ....[1]....
        /*0138*/ 	.word	0x000014a0


	//   ....[2]....
        /*013c*/ 	.word	0x000014b0


	//   ....[3]....
        /*0140*/ 	.word	0x00001600


	//   ....[4]....
        /*0144*/ 	.word	0x00001630


	//   ....[5]....
        /*0148*/ 	.word	0x00001660


	//   ....[6]....
        /*014c*/ 	.word	0x00001780


	//   ....[7]....
        /*0150*/ 	.word	0x000017a0


	//   ....[8]....
        /*0154*/ 	.word	0x000017b0


	//   ....[9]....
        /*0158*/ 	.word	0x000018d0


	//   ....[10]....
        /*015c*/ 	.word	0x000018f0


	//   ....[11]....
        /*0160*/ 	.word	0x00001900


	//   ....[12]....
        /*0164*/ 	.word	0x00001a20


	//   ....[13]....
        /*0168*/ 	.word	0x00001a40


	//   ....[14]....
        /*016c*/ 	.word	0x00001a50


	//   ....[15]....
        /*0170*/ 	.word	0x000021d0


	//   ....[16]....
        /*0174*/ 	.word	0x00002260


	//   ....[17]....
        /*0178*/ 	.word	0x00002290


	//   ....[18]....
        /*017c*/ 	.word	0x000023b0


	//   ....[19]....
        /*0180*/ 	.word	0x000023e0


	//   ....[20]....
        /*0184*/ 	.word	0x000023f0


	//   ....[21]....
        /*0188*/ 	.word	0x00002510


	//   ....[22]....
        /*018c*/ 	.word	0x00002530


	//   ....[23]....
        /*0190*/ 	.word	0x00002540


	//   ....[24]....
        /*0194*/ 	.word	0x00002660


	//   ....[25]....
        /*0198*/ 	.word	0x00002680


	//   ....[26]....
        /*019c*/ 	.word	0x00002690


	//   ....[27]....
        /*01a0*/ 	.word	0x000027b0


	//   ....[28]....
        /*01a4*/ 	.word	0x000027d0


	//   ....[29]....
        /*01a8*/ 	.word	0x000027e0


	//   ....[30]....
        /*01ac*/ 	.word	0x00004d70


	//   ....[31]....
        /*01b0*/ 	.word	0x00004d80


	//   ....[32]....
        /*01b4*/ 	.word	0x00004d90


	//   ....[33]....
        /*01b8*/ 	.word	0x00004ee0


	//   ....[34]....
        /*01bc*/ 	.word	0x00004f10


	//   ....[35]....
        /*01c0*/ 	.word	0x00004f40


	//   ....[36]....
        /*01c4*/ 	.word	0x00005060


	//   ....[37]....
        /*01c8*/ 	.word	0x00005080


	//   ....[38]....
        /*01cc*/ 	.word	0x00005090


	//   ....[39]....
        /*01d0*/ 	.word	0x000051b0


	//   ....[40]....
        /*01d4*/ 	.word	0x000051d0


	//   ....[41]....
        /*01d8*/ 	.word	0x000051e0


	//   ....[42]....
        /*01dc*/ 	.word	0x00005300


	//   ....[43]....
        /*01e0*/ 	.word	0x00005320


	//   ....[44]....
        /*01e4*/ 	.word	0x00005330


	//----- nvinfo : EIATTR_VRC_CTA_INIT_COUNT
	.align		4
.L_186:
        /*01e8*/ 	.byte	0x02, 0x4a
	.zero		1
	.zero		1


	//----- nvinfo : EIATTR_EXIT_INSTR_OFFSETS
	.align		4
        /*01ec*/ 	.byte	0x04, 0x1c
        /*01ee*/ 	.short	(.L_188 - .L_187)


	//   ....[0]....
.L_187:
        /*01f0*/ 	.word	0x00000090


	//   ....[1]....
        /*01f4*/ 	.word	0x000000e0


	//   ....[2]....
        /*01f8*/ 	.word	0x00005a30


	//   ....[3]....
        /*01fc*/ 	.word	0x00005b20


	//----- nvinfo : EIATTR_MAX_THREADS
	.align		4
.L_188:
        /*0200*/ 	.byte	0x04, 0x05
        /*0202*/ 	.short	(.L_190 - .L_189)
.L_189:
        /*0204*/ 	.word	0x00000100
        /*0208*/ 	.word	0x00000001
        /*020c*/ 	.word	0x00000001


	//----- nvinfo : EIATTR_CRS_STACK_SIZE
	.align		4
.L_190:
        /*0210*/ 	.byte	0x04, 0x1e
        /*0212*/ 	.short	(.L_192 - .L_191)
.L_191:
        /*0214*/ 	.word	0x00000000


	//----- nvinfo : EIATTR_CBANK_PARAM_SIZE
	.align		4
.L_192:
        /*0218*/ 	.byte	0x03, 0x19
        /*021a*/ 	.short	0x0051


	//----- nvinfo : EIATTR_PARAM_CBANK
	.align		4
        /*021c*/ 	.byte	0x04, 0x0a
        /*021e*/ 	.short	(.L_194 - .L_193)
	.align		4
.L_193:
        /*0220*/ 	.word	index@(.nv.constant0._ZN3cub18CUB_300001_SM_10006detail6reduce28DeviceReduceSingleTileKernelINS2_10policy_hubIN4cuda3std3__45tupleIJblEEEyN6thrust24THRUST_300001_SM_1000_NS8cuda_cub9__find_if7functorIS9_EEE10Policy1000ENSB_12zip_iteratorINS8_IJNSD_26transform_input_iterator_tIbNSC_6detail35transform_pair_of_input_iterators_tIbNSB_10device_ptrIfEESN_NS7_8equal_toIfEEEENS7_10__not_fn_tINS7_10__identityEEEEENSB_17counting_iteratorIlNSB_11use_defaultESW_SW_EEEEEEEPS9_ySF_S9_S9_SS_EEvT0_T1_T2_T3_T4_T6_)
        /*0224*/ 	.short	0x0380
        /*0226*/ 	.short	0x0051


	//----- nvinfo : EIATTR_SW_WAR
	.align		4
.L_194:
        /*0228*/ 	.byte	0x04, 0x36
        /*022a*/ 	.short	(.L_196 - .L_195)
.L_195:
        /*022c*/ 	.word	0x00000008
.L_196:


//--------------------- .nv.info._ZN3cub18CUB_300001_SM_10006detail6reduce28DeviceReduceSingleTileKernelINS2_10policy_hubIN4cuda3std3__45tupleIJblEEEjN6thrust24THRUST_300001_SM_1000_NS8cuda_cub9__find_if7functorIS9_EEE10Policy1000EPS9_SI_iSF_S9_S9_NS7_10__identityEEEvT0_T1_T2_T3_T4_T6_ --------------------------
	.section	.nv.info._ZN3cub18CUB_300001_SM_10006detail6reduce28DeviceReduceSingleTileKernelINS2_10policy_hubIN4cuda3std3__45tupleIJblEEEjN6thrust24THRUST_300001_SM_1000_NS8cuda_cub9__find_if7functorIS9_EEE10Policy1000EPS9_SI_iSF_S9_S9_NS7_10__identityEEEvT0_T1_T2_T3_T4_T6_,"",@"SHT_CUDA_INFO"
	.sectionflags	@""
	.align	4


	//----- nvinfo : EIATTR_CUDA_API_VERSION
	.align		4
        /*0000*/ 	.byte	0x04, 0x37
        /*0002*/ 	.short	(.L_198 - .L_197)
.L_197:
        /*0004*/ 	.word	0x00000082


	//----- nvinfo : EIATTR_KPARAM_INFO
	.align		4
.L_198:
        /*0008*/ 	.byte	0x04, 0x17
        /*000a*/ 	.short	(.L_200 - .L_199)
.L_199:
        /*000c*/ 	.word	0x00000000
        /*0010*/ 	.short	0x0005
        /*0012*/ 	.short	0x0028
        /*0014*/ 	.byte	0x00, 0xf0, 0x05, 0x00


	//----- nvinfo : EIATTR_KPARAM_INFO
	.align		4
.L_200:
        /*0018*/ 	.byte	0x04, 0x17
        /*001a*/ 	.short	(.L_202 - .L_201)
.L_201:
        /*001c*/ 	.word	0x00000000
        /*0020*/ 	.short	0x0004
        /*0022*/ 	.short	0x0018
        /*0024*/ 	.byte	0x00, 0xf0, 0x41, 0x00


	//----- nvinfo : EIATTR_KPARAM_INFO
	.align		4
.L_202:
        /*0028*/ 	.byte	0x04, 0x17
        /*002a*/ 	.short	(.L_204 - .L_203)
.L_203:
        /*002c*/ 	.word	0x00000000
        /*0030*/ 	.short	0x0003
        /*0032*/ 	.short	0x0014
        /*0034*/ 	.byte	0x00, 0xf0, 0x05, 0x00


	//----- nvinfo : EIATTR_KPARAM_INFO
	.align		4
.L_204:
        /*0038*/ 	.byte	0x04, 0x17
        /*003a*/ 	.short	(.L_206 - .L_205)
.L_205:
        /*003c*/ 	.word	0x00000000
        /*0040*/ 	.short	0x0002
        /*0042*/ 	.short	0x0010
        /*0044*/ 	.byte	0x00, 0xf0, 0x11, 0x00


	//----- nvinfo : EIATTR_KPARAM_INFO
	.align		4
.L_206:
        /*0048*/ 	.byte	0x04, 0x17
        /*004a*/ 	.short	(.L_208 - .L_207)
.L_207:
        /*004c*/ 	.word	0x00000000
        /*0050*/ 	.short	0x0001
        /*0052*/ 	.short	0x0008
        /*0054*/ 	.byte	0x00, 0xf5, 0x21, 0x00


	//----- nvinfo : EIATTR_KPARAM_INFO
	.align		4
.L_208:
        /*0058*/ 	.byte	0x04, 0x17
        /*005a*/ 	.short	(.L_210 - .L_209)
.L_209:
        /*005c*/ 	.word	0x00000000
        /*0060*/ 	.short	0x0000
        /*0062*/ 	.short	0x0000
        /*0064*/ 	.byte	0x00, 0xf5, 0x21, 0x00


	//----- nvinfo : EIATTR_SPARSE_MMA_MASK
	.align		4
.L_210:
        /*0068*/ 	.byte	0x03, 0x50
        /*006a*/ 	.short	0x0000


	//----- nvinfo : EIATTR_MAXREG_COUNT
	.align		4
        /*006c*/ 	.byte	0x03, 0x1b
        /*006e*/ 	.short	0x00ff


	//----- nvinfo : EIATTR_NUM_BARRIERS
	.align		4
        /*0070*/ 	.byte	0x02, 0x4c
        /*0072*/ 	.byte	0x01
	.zero		1


	//----- nvinfo : EIATTR_MERCURY_ISA_VERSION
	.align		4
        /*0074*/ 	.byte	0x03, 0x5f
        /*0076*/ 	.short	0x0101


	//----- nvinfo : EIATTR_COOP_GROUP_MASK_REGIDS
	.align		4
        /*0078*/ 	.byte	0x04, 0x29
        /*007a*/ 	.short	(.L_212 - .L_211)


	//   ....[0]....
.L_211:
        /*007c*/ 	.word	0xffffffff


	//   ....[1]....
        /*0080*/ 	.word	0xffffffff


	//   ....[2]....
        /*0084*/ 	.word	0xffffffff


	//   ....[3]....
        /*0088*/ 	.word	0xffffffff


	//   ....[4]....
        /*008c*/ 	.word	0xffffffff


	//   ....[5]....
        /*0090*/ 	.word	0xffffffff


	//   ....[6]....
        /*0094*/ 	.word	0xffffffff


	//   ....[7]....
        /*0098*/ 	.word	0xffffffff


	//   ....[8]....
        /*009c*/ 	.word	0xffffffff


	//   ....[9]....
        /*00a0*/ 	.word	0xffffffff


	//   ....[10]....
        /*00a4*/ 	.word	0xffffffff


	//   ....[11]....
        /*00a8*/ 	.word	0xffffffff


	//   ....[12]....
        /*00ac*/ 	.word	0xffffffff


	//   ....[13]....
        /*00b0*/ 	.word	0xffffffff


	//   ....[14]....
        /*00b4*/ 	.word	0xffffffff


	//   ....[15]....
        /*00b8*/ 	.word	0xffffffff


	//   ....[16]....
        /*00bc*/ 	.word	0xffffffff


	//   ....[17]....
        /*00c0*/ 	.word	0xffffffff


	//   ....[18]....
        /*00c4*/ 	.word	0xffffffff


	//   ....[19]....
        /*00c8*/ 	.word	0xffffffff


	//   ....[20]....
        /*00cc*/ 	.word	0xffffffff


	//   ....[21]....
        /*00d0*/ 	.word	0xffffffff


	//   ....[22]....
        /*00d4*/ 	.word	0xffffffff


	//   ....[23]....
        /*00d8*/ 	.word	0xffffffff


	//   ....[24]....
        /*00dc*/ 	.word	0xffffffff


	//   ....[25]....
        /*00e0*/ 	.word	0xffffffff


	//   ....[26]....
        /*00e4*/ 	.word	0xffffffff


	//   ....[27]....
        /*00e8*/ 	.word	0xffffffff


	//   ....[28]....
        /*00ec*/ 	.word	0xffffffff


	//   ....[29]....
        /*00f0*/ 	.word	0xffffffff


	//   ....[30]....
        /*00f4*/ 	.word	0xffffffff


	//   ....[31]....
        /*00f8*/ 	.word	0xffffffff


	//   ....[32]....
        /*00fc*/ 	.word	0xffffffff


	//   ....[33]....
        /*0100*/ 	.word	0xffffffff


	//   ....[34]....
        /*0104*/ 	.word	0xffffffff


	//   ....[35]....
        /*0108*/ 	.word	0xffffffff


	//   ....[36]....
        /*010c*/ 	.word	0xffffffff


	//   ....[37]....
        /*0110*/ 	.word	0xffffffff


	//   ....[38]....
        /*0114*/ 	.word	0xffffffff


	//   ....[39]....
        /*0118*/ 	.word	0xffffffff


	//   ....[40]....
        /*011c*/ 	.word	0xffffffff


	//   ....[41]....
        /*0120*/ 	.word	0xffffffff


	//   ....[42]....
        /*0124*/ 	.word	0xffffffff


	//   ....[43]....
        /*0128*/ 	.word	0xffffffff


	//   ....[44]....
        /*012c*/ 	.word	0xffffffff


	//----- nvinfo : EIATTR_COOP_GROUP_INSTR_OFFSETS
	.align		4
.L_212:
        /*0130*/ 	.byte	0x04, 0x28
        /*0132*/ 	.short	(.L_214 - .L_213)


	//   ....[0]....
.L_213:
        /*0134*/ 	.word	0x000007d0


	//   ....[1]....
        /*0138*/ 	.word	0x000007e0


	//   ....[2]....
        /*013c*/ 	.word	0x000007f0


	//   ....[3]....
        /*0140*/ 	.word	0x00000940


	//   ....[4]....
        /*0144*/ 	.word	0x00000970


	//   ....[5]....
        /*0148*/ 	.word	0x000009a0


	//   ....[6]....
        /*014c*/ 	.word	0x00000ac0


	//   ....[7]....
        /*0150*/ 	.word	0x00000ae0


	//   ....[8]....
        /*0154*/ 	.word	0x00000af0


	//   ....[9]....
        /*0158*/ 	.word	0x00000c10


	//   ....[10]....
        /*015c*/ 	.word	0x00000c30


	//   ....[11]....
        /*0160*/ 	.word	0x00000c40


	//   ....[12]....
        /*0164*/ 	.word	0x00000d60


	//   ....[13]....
        /*0168*/ 	.word	0x00000d80


	//   ....[14]....
        /*016c*/ 	.word	0x00000d90


	//   ....[15]....
        /*0170*/ 	.word	0x00001520


	//   ....[16]....
        /*0174*/ 	.word	0x000015b0


	//   ....[17]....
        /*0178*/ 	.word	0x000015e0


	//   ....[18]....
        /*017c*/ 	.word	0x00001700


	//   ....[19]....
        /*0180*/ 	.word	0x00001730


	//   ....[20]....
        /*0184*/ 	.word	0x00001740


	//   ....[21]....
        /*0188*/ 	.word	0x00001860


	//   ....[22]....
        /*018c*/ 	.word	0x00001880


	//   ....[23]....
        /*0190*/ 	.word	0x00001890


	//   ....[24]....
        /*0194*/ 	.word	0x000019b0


	//   ....[25]....
        /*0198*/ 	.word	0x000019d0


	//   ....[26]....
        /*019c*/ 	.word	0x000019e0


	//   ....[27]....
        /*01a0*/ 	.word	0x00001b00


	//   ....[28]....
        /*01a4*/ 	.word	0x00001b20


	//   ....[29]....
        /*01a8*/ 	.word	0x00001b30


	//   ....[30]....
        /*01ac*/ 	.word	0x000031b0


	//   ....[31]....
        /*01b0*/ 	.word	0x000031c0


	//   ....[32]....
        /*01b4*/ 	.word	0x000031d0


	//   ....[33]....
        /*01b8*/ 	.word	0x00003320


	//   ....[34]....
        /*01bc*/ 	.word	0x00003350


	//   ....[35]....
        /*01c0*/ 	.word	0x00003380


	//   ....[36]....
        /*01c4*/ 	.word	0x000034a0


	//   ....[37]....
        /*01c8*/ 	.word	0x000034c0


	//   ....[38]....
        /*01cc*/ 	.word	0x000034d0


	//   ....[39]....
        /*01d0*/ 	.word	0x000035f0


	//   ....[40]....
        /*01d4*/ 	.word	0x00003610


	//   ....[41]....
        /*01d8*/ 	.word	0x00003620


	//   ....[42]....
        /*01dc*/ 	.word	0x00003740


	//   ....[43]....
        /*01e0*/ 	.word	0x00003760


	//   ....[44]....
        /*01e4*/ 	.word	0x00003770


	//----- nvinfo : EIATTR_VRC_CTA_INIT_COUNT
	.align		4
.L_214:
        /*01e8*/ 	.byte	0x02, 0x4a
	.zero		1
	.zero		1


	//----- nvinfo : EIATTR_EXIT_INSTR_OFFSETS
	.align		4
        /*01ec*/ 	.byte	0x04, 0x1c
        /*01ee*/ 	.short	(.L_216 - .L_215)


	//   ....[0]....
.L_215:
        /*01f0*/ 	.word	0x00000080


	//   ....[1]....
        /*01f4*/ 	.word	0x000000d0


	//   ....[2]....
        /*01f8*/ 	.word	0x00003e80


	//   ....[3]....
        /*01fc*/ 	.word	0x00003f70


	//----- nvinfo : EIATTR_MAX_THREADS
	.align		4
.L_216:
        /*0200*/ 	.byte	0x04, 0x05
        /*0202*/ 	.short	(.L_218 - .L_217)
.L_217:
        /*0204*/ 	.word	0x00000100
        /*0208*/ 	.word	0x00000001
        /*020c*/ 	.word	0x00000001


	//----- nvinfo : EIATTR_CRS_STACK_SIZE
	.align		4
.L_218:
        /*0210*/ 	.byte	0x04, 0x1e
        /*0212*/ 	.short	(.L_220 - .L_219)
.L_219:
        /*0214*/ 	.word	0x00000000


	//----- nvinfo : EIATTR_CBANK_PARAM_SIZE
	.align		4
.L_220:
        /*0218*/ 	.byte	0x03, 0x19
        /*021a*/ 	.short	0x0029


	//----- nvinfo : EIATTR_PARAM_CBANK
	.align		4
        /*021c*/ 	.byte	0x04, 0x0a
        /*021e*/ 	.short	(.L_222 - .L_221)
	.align		4
.L_221:
        /*0220*/ 	.word	index@(.nv.constant0._ZN3cub18CUB_300001_SM_10006detail6reduce28DeviceReduceSingleTileKernelINS2_10policy_hubIN4cuda3std3__45tupleIJblEEEjN6thrust24THRUST_300001_SM_1000_NS8cuda_cub9__find_if7functorIS9_EEE10Policy1000EPS9_SI_iSF_S9_S9_NS7_10__identityEEEvT0_T1_T2_T3_T4_T6_)
        /*0224*/ 	.short	0x0380
        /*0226*/ 	.short	0x0029


	//----- nvinfo : EIATTR_SW_WAR
	.align		4
.L_222:
        /*0228*/ 	.byte	0x04, 0x36
        /*022a*/ 	.short	(.L_224 - .L_223)
.L_223:
        /*022c*/ 	.word	0x00000008
.L_224:


//--------------------- .nv.info._ZN3cub18CUB_300001_SM_10006detail6reduce18DeviceReduceKernelINS2_10policy_hubIN4cuda3std3__45tupleIJblEEEjN6thrust24THRUST_300001_SM_1000_NS8cuda_cub9__find_if7functorIS9_EEE10Policy1000ENSB_12zip_iteratorINS8_IJNSD_26transform_input_iterator_tIbNSC_6detail35transform_pair_of_input_iterators_tIbNSB_10device_ptrIfEESN_NS7_8equal_toIfEEEENS7_10__not_fn_tINS7_10__identityEEEEENSB_17counting_iteratorIlNSB_11use_defaultESW_SW_EEEEEEEjSF_S9_SS_EEvT0_PT3_T1_NS0_13GridEvenShareIS13_EET2_T4_ --------------------------
	.section	.nv.info._ZN3cub18CUB_300001_SM_10006detail6reduce18DeviceReduceKernelINS2_10policy_hubIN4cuda3std3__45tupleIJblEEEjN6thrust24THRUST_300001_SM_1000_NS8cuda_cub9__find_if7functorIS9_EEE10Policy1000ENSB_12zip_iteratorINS8_IJNSD_26transform_input_iterator_tIbNSC_6detail35transform_pair_of_input_iterators_tIbNSB_10device_ptrIfEESN_NS7_8equal_toIfEEEENS7_10__not_fn_tINS7_10__identityEEEEENSB_17counting_iteratorIlNSB_11use_defaultESW_SW_EEEEEEEjSF_S9_SS_EEvT0_PT3_T1_NS0_13GridEvenShareIS13_EET2_T4_,"",@"SHT_CUDA_INFO"
	.sectionflags	@""
	.align	4


	//----- nvinfo : EIATTR_CUDA_API_VERSION
	.align		4
        /*0000*/ 	.byte	0x04, 0x37
        /*0002*/ 	.short	(.L_226 - .L_225)
.L_225:
        /*0004*/ 	.word	0x00000082


	//----- nvinfo : EIATTR_KPARAM_INFO
	.align		4
.L_226:
        /*0008*/ 	.byte	0x04, 0x17
        /*000a*/ 	.short	(.L_228 - .L_227)
.L_227:
        /*000c*/ 	.word	0x00000000
        /*0010*/ 	.short	0x0005
        /*0012*/ 	.short	0x005d
        /*0014*/ 	.byte	0x00, 0xf0, 0x05, 0x00


	//----- nvinfo : EIATTR_KPARAM_INFO
	.align		4
.L_228:
        /*0018*/ 	.byte	0x04, 0x17
        /*001a*/ 	.short	(.L_230 - .L_229)
.L_229:
        /*001c*/ 	.word	0x00000000
        /*0020*/ 	.short	0x0004
        /*0022*/ 	.short	0x005c
        /*0024*/ 	.byte	0x00, 0xf0, 0x05, 0x00


	//----- nvinfo : EIATTR_KPARAM_INFO
	.align		4
.L_230:
        /*0028*/ 	.byte	0x04, 0x17
        /*002a*/ 	.short	(.L_232 - .L_231)
.L_231:
        /*002c*/ 	.word	0x00000000
        /*0030*/ 	.short	0x0003
        /*0032*/ 	.short	0x0034
        /*0034*/ 	.byte	0x00, 0xf0, 0xa1, 0x00


	//----- nvinfo : EIATTR_KPARAM_INFO
	.align		4
.L_232:
        /*0038*/ 	.byte	0x04, 0x17
        /*003a*/ 	.short	(.L_234 - .L_233)
.L_233:
        /*003c*/ 	.word	0x00000000
        /*0040*/ 	.short	0x0002
        /*0042*/ 	.short	0x0030
        /*0044*/ 	.byte	0x00, 0xf0, 0x11, 0x00


	//----- nvinfo : EIATTR_KPARAM_INFO
	.align		4
.L_234:
        /*0048*/ 	.byte	0x04, 0x17
        /*004a*/ 	.short	(.L_236 - .L_235)
.L_235:
        /*004c*/ 	.word	0x00000000
        /*0050*/ 	.short	0x0001
        /*0052*/ 	.short	0x0028
        /*0054*/ 	.byte	0x00, 0xf5, 0x21, 0x00


	//----- nvinfo : EIATTR_KPARAM_INFO
	.align		4
.L_236:
        /*0058*/ 	.byte	0x04, 0x17
        /*005a*/ 	.short	(.L_238 - .L_237)
.L_237:
        /*005c*/ 	.word	0x00000000
        /*0060*/ 	.short	0x0000
        /*0062*/ 	.short	0x0000
        /*0064*/ 	.byte	0x00, 0xf0, 0xa1, 0x00


	//----- nvinfo : EIATTR_SPARSE_MMA_MASK
	.align		4
.L_238:
        /*0068*/ 	.byte	0x03, 0x50
        /*006a*/ 	.short	0x0000


	//----- nvinfo : EIATTR_MAXREG_COUNT
	.align		4
        /*006c*/ 	.byte	0x03, 0x1b
        /*006e*/ 	.short	0x00ff


	//----- nvinfo : EIATTR_NUM_BARRIERS
	.align		4
        /*0070*/ 	.byte	0x02, 0x4c
        /*0072*/ 	.byte	0x01
	.zero		1


	//----- nvinfo : EIATTR_MERCURY_ISA_VERSION
	.align		4
        /*0074*/ 	.byte	0x03, 0x5f
        /*0076*/ 	.short	0x0101


	//----- nvinfo : EIATTR_COOP_GROUP_MASK_REGIDS
	.align		4
        /*0078*/ 	.byte	0x04, 0x29
        /*007a*/ 	.short	(.L_240 - .L_239)


	//   ....[0]....
.L_239:
        /*007c*/ 	.word	0xffffffff


	//   ....[1]....
        /*0080*/ 	.word	0xffffffff


	//   ....[2]....
        /*0084*/ 	.word	0xffffffff


	//   ....[3]....
        /*0088*/ 	.word	0xffffffff


	//   ....[4]....
        /*008c*/ 	.word	0xffffffff


	//   ....[5]....
        /*0090*/ 	.word	0xffffffff


	//   ....[6]....
        /*0094*/ 	.word	0xffffffff


	//   ....[7]....
        /*0098*/ 	.word	0xffffffff


	//   ....[8]....
        /*009c*/ 	.word	0xffffffff


	//   ....[9]....
        /*00a0*/ 	.word	0xffffffff


	//   ....[10]....
        /*00a4*/ 	.word	0xffffffff


	//   ....[11]....
        /*00a8*/ 	.word	0xffffffff


	//   ....[12]....
        /*00ac*/ 	.word	0xffffffff


	//   ....[13]....
        /*00b0*/ 	.word	0xffffffff


	//   ....[14]....
        /*00b4*/ 	.word	0xffffffff


	//   ....[15]....
        /*00b8*/ 	.word	0xffffffff


	//   ....[16]....
        /*00bc*/ 	.word	0xffffffff


	//   ....[17]....
        /*00c0*/ 	.word	0xffffffff


	//   ....[18]....
        /*00c4*/ 	.word	0xffffffff


	//   ....[19]....
        /*00c8*/ 	.word	0xffffffff


	//   ....[20]....
        /*00cc*/ 	.word	0xffffffff


	//   ....[21]....
        /*00d0*/ 	.word	0xffffffff


	//   ....[22]....
        /*00d4*/ 	.word	0xffffffff


	//   ....[23]....
        /*00d8*/ 	.word	0xffffffff


	//   ....[24]....
        /*00dc*/ 	.word	0xffffffff


	//   ....[25]....
        /*00e0*/ 	.word	0xffffffff


	//   ....[26]....
        /*00e4*/ 	.word	0xffffffff


	//   ....[27]....
        /*00e8*/ 	.word	0xffffffff


	//   ....[28]....
        /*00ec*/ 	.word	0xffffffff


	//   ....[29]....
        /*00f0*/ 	.word	0xffffffff


	//   ....[30]....
        /*00f4*/ 	.word	0xffffffff


	//   ....[31]....
        /*00f8*/ 	.word	0xffffffff


	//   ....[32]....
        /*00fc*/ 	.word	0xffffffff


	//   ....[33]....
        /*0100*/ 	.word	0xffffffff


	//   ....[34]....
        /*0104*/ 	.word	0xffffffff


	//   ....[35]....
        /*0108*/ 	.word	0xffffffff


	//   ....[36]....
        /*010c*/ 	.word	0xffffffff


	//   ....[37]....
        /*0110*/ 	.word	0xffffffff


	//   ....[38]....
        /*0114*/ 	.word	0xffffffff


	//   ....[39]....
        /*0118*/ 	.word	0xffffffff


	//   ....[40]....
        /*011c*/ 	.word	0xffffffff


	//   ....[41]....
        /*0120*/ 	.word	0xffffffff


	//   ....[42]....
        /*0124*/ 	.word	0xffffffff


	//   ....[43]....
        /*0128*/ 	.word	0xffffffff


	//   ....[44]....
        /*012c*/ 	.word	0xffffffff


	//----- nvinfo : EIATTR_COOP_GROUP_INSTR_OFFSETS
	.align		4
.L_240:
        /*0130*/ 	.byte	0x04, 0x28
        /*0132*/ 	.short	(.L_242 - .L_241)


	//   ....[0]....
.L_241:
        /*0134*/ 	.word	0x00001680


	//   ....[1]....
        /*0138*/ 	.word	0x00001690


	//   ....[2]....
        /*013c*/ 	.word	0x000016a0


	//   ....[3]....
        /*0140*/ 	.word	0x000017f0


	//   ....[4]....
        /*0144*/ 	.word	0x00001820


	//   ....[5]....
        /*0148*/ 	.word	0x00001850


	//   ....[6]....
        /*014c*/ 	.word	0x00001970


	//   ....[7]....
        /*0150*/ 	.word	0x00001990


	//   ....[8]....
        /*0154*/ 	.word	0x000019a0


	//   ....[9]....
        /*0158*/ 	.word	0x00001ac0


	//   ....[10]....
        /*015c*/ 	.word	0x00001ae0


	//   ....[11]....
        /*0160*/ 	.word	0x00001af0


	//   ....[12]....
        /*0164*/ 	.word	0x00001c10


	//   ....[13]....
        /*0168*/ 	.word	0x00001c30


	//   ....[14]....
        /*016c*/ 	.word	0x00001c40


	//   ....[15]....
        /*0170*/ 	.word	0x000023d0


	//   ....[16]....
        /*0174*/ 	.word	0x00002460


	//   ....[17]....
        /*0178*/ 	.word	0x00002490


	//   ....[18]....
        /*017c*/ 	.word	0x000025b0


	//   ....[19]....
        /*0180*/ 	.word	0x000025e0


	//   ....[20]....
        /*0184*/ 	.word	0x000025f0


	//   ....[21]....
        /*0188*/ 	.word	0x00002710


	//   ....[22]....
        /*018c*/ 	.word	0x00002730


	//   ....[23]....
        /*0190*/ 	.word	0x00002740


	//   ....[24]....
        /*0194*/ 	.word	0x00002860


	//   ....[25]....
        /*0198*/ 	.word	0x00002880


	//   ....[26]....
        /*019c*/ 	.word	0x00002890


	//   ....[27]....
        /*01a0*/ 	.word	0x000029b0


	//   ....[28]....
        /*01a4*/ 	.word	0x000029d0


	//   ....[29]....
        /*01a8*/ 	.word	0x000029e0


	//   ....[30]....
        /*01ac*/ 	.word	0x00005160


	//   ....[31]....
        /*01b0*/ 	.word	0x00005170


	//   ....[32]....
        /*01b4*/ 	.word	0x00005180


	//   ....[33]....
        /*01b8*/ 	.word	0x000052d0


	//   ....[34]....
        /*01bc*/ 	.word	0x00005300


	//   ....[35]....
        /*01c0*/ 	.word	0x00005330


	//   ....[36]....
        /*01c4*/ 	.word	0x00005450


	//   ....[37]....
        /*01c8*/ 	.word	0x00005470


	//   ....[38]....
        /*01cc*/ 	.word	0x00005480


	//   ....[39]....
        /*01d0*/ 	.word	0x000055a0


	//   ....[40]....
        /*01d4*/ 	.word	0x000055c0


	//   ....[41]....
        /*01d8*/ 	.word	0x000055d0


	//   ....[42]....
        /*01dc*/ 	.word	0x000056f0


	//   ....[43]....
        /*01e0*/ 	.word	0x00005710


	//   ....[44]....
        /*01e4*/ 	.word	0x00005720


	//----- nvinfo : EIATTR_VRC_CTA_INIT_COUNT
	.align		4
.L_242:
        /*01e8*/ 	.byte	0x02, 0x4a
	.zero		1
	.zero		1


	//----- nvinfo : EIATTR_EXIT_INSTR_OFFSETS
	.align		4
        /*01ec*/ 	.byte	0x04, 0x1c
        /*01ee*/ 	.short	(.L_244 - .L_243)


	//   ....[0]....
.L_243:
        /*01f0*/ 	.word	0x00005e30


	//   ....[1]....
        /*01f4*/ 	.word	0x00005e90


	//----- nvinfo : EIATTR_MAX_THREADS
	.align		4
.L_244:
        /*01f8*/ 	.byte	0x04, 0x05
        /*01fa*/ 	.short	(.L_246 - .L_245)
.L_245:
        /*01fc*/ 	.word	0x00000100
        /*0200*/ 	.word	0x00000001
        /*0204*/ 	.word	0x00000001


	//----- nvinfo : EIATTR_CRS_STACK_SIZE
	.align		4
.L_246:
        /*0208*/ 	.byte	0x04, 0x1e
        /*020a*/ 	.short	(.L_248 - .L_247)
.L_247:
        /*020c*/ 	.word	0x00000000


	//----- nvinfo : EIATTR_CBANK_PARAM_SIZE
	.align		4
.L_248:
        /*0210*/ 	.byte	0x03, 0x19
        /*0212*/ 	.short	0x005e


	//----- nvinfo : EIATTR_PARAM_CBANK
	.align		4
        /*0214*/ 	.byte	0x04, 0x0a
        /*0216*/ 	.short	(.L_250 - .L_249)
	.align		4
.L_249:
        /*0218*/ 	.word	index@(.nv.constant0._ZN3cub18CUB_300001_SM_10006detail6reduce18DeviceReduceKernelINS2_10policy_hubIN4cuda3std3__45tupleIJblEEEjN6thrust24THRUST_300001_SM_1000_NS8cuda_cub9__find_if7functorIS9_EEE10Policy1000ENSB_12zip_iteratorINS8_IJNSD_26transform_input_iterator_tIbNSC_6detail35transform_pair_of_input_iterators_tIbNSB_10device_ptrIfEESN_NS7_8equal_toIfEEEENS7_10__not_fn_tINS7_10__identityEEEEENSB_17counting_iteratorIlNSB_11use_defaultESW_SW_EEEEEEEjSF_S9_SS_EEvT0_PT3_T1_NS0_13GridEvenShareIS13_EET2_T4_)
        /*021c*/ 	.short	0x0380
        /*021e*/ 	.short	0x005e


	//----- nvinfo : EIATTR_SW_WAR
	.align		4
.L_250:
        /*0220*/ 	.byte	0x04, 0x36
        /*0222*/ 	.short	(.L_252 - .L_251)
.L_251:
        /*0224*/ 	.word	0x00000008
.L_252:


//--------------------- .nv.info._ZN3cub18CUB_300001_SM_10006detail6reduce28DeviceReduceSingleTileKernelINS2_10policy_hubIN4cuda3std3__45tupleIJblEEEjN6thrust24THRUST_300001_SM_1000_NS8cuda_cub9__find_if7functorIS9_EEE10Policy1000ENSB_12zip_iteratorINS8_IJNSD_26transform_input_iterator_tIbNSC_6detail35transform_pair_of_input_iterators_tIbNSB_10device_ptrIfEESN_NS7_8equal_toIfEEEENS7_10__not_fn_tINS7_10__identityEEEEENSB_17counting_iteratorIlNSB_11use_defaultESW_SW_EEEEEEEPS9_jSF_S9_S9_SS_EEvT0_T1_T2_T3_T4_T6_ --------------------------
	.section	.nv.info._ZN3cub18CUB_300001_SM_10006detail6reduce28DeviceReduceSingleTileKernelINS2_10policy_hubIN4cuda3std3__45tupleIJblEEEjN6thrust24THRUST_300001_SM_1000_NS8cuda_cub9__find_if7functorIS9_EEE10Policy1000ENSB_12zip_iteratorINS8_IJNSD_26transform_input_iterator_tIbNSC_6detail35transform_pair_of_input_iterators_tIbNSB_10device_ptrIfEESN_NS7_8equal_toIfEEEENS7_10__not_fn_tINS7_10__identityEEEEENSB_17counting_iteratorIlNSB_11use_defaultESW_SW_EEEEEEEPS9_jSF_S9_S9_SS_EEvT0_T1_T2_T3_T4_T6_,"",@"SHT_CUDA_INFO"
	.sectionflags	@""
	.align	4


	//----- nvinfo : EIATTR_CUDA_API_VERSION
	.align		4
        /*0000*/ 	.byte	0x04, 0x37
        /*0002*/ 	.short	(.L_254 - .L_253)
.L_253:
        /*0004*/ 	.word	0x00000082


	//----- nvinfo : EIATTR_KPARAM_INFO
	.align		4
.L_254:
        /*0008*/ 	.byte	0x04, 0x17
        /*000a*/ 	.short	(.L_256 - .L_255)
.L_255:
        /*000c*/ 	.word	0x00000000
        /*0010*/ 	.short	0x0005
        /*0012*/ 	.short	0x0048
        /*0014*/ 	.byte	0x00, 0xf0, 0x05, 0x00


	//----- nvinfo : EIATTR_KPARAM_INFO
	.align		4
.L_256:
        /*0018*/ 	.byte	0x04, 0x17
        /*001a*/ 	.short	(.L_258 - .L_257)
.L_257:
        /*001c*/ 	.word	0x00000000
        /*0020*/ 	.short	0x0004
        /*0022*/ 	.short	0x0038
        /*0024*/ 	.byte	0x00, 0xf0, 0x41, 0x00


	//----- nvinfo : EIATTR_KPARAM_INFO
	.align		4
.L_258:
        /*0028*/ 	.byte	0x04, 0x17
        /*002a*/ 	.short	(.L_260 - .L_259)
.L_259:
        /*002c*/ 	.word	0x00000000
        /*0030*/ 	.short	0x0003
        /*0032*/ 	.short	0x0034
        /*0034*/ 	.byte	0x00, 0xf0, 0x05, 0x00


	//----- nvinfo : EIATTR_KPARAM_INFO
	.align		4
.L_260:
        /*0038*/ 	.byte	0x04, 0x17
        /*003a*/ 	.short	(.L_262 - .L_261)
.L_261:
        /*003c*/ 	.word	0x00000000
        /*0040*/ 	.short	0x0002
        /*0042*/ 	.short	0x0030
        /*0044*/ 	.byte	0x00, 0xf0, 0x11, 0x00


	//----- nvinfo : EIATTR_KPARAM_INFO
	.align		4
.L_262:
        /*0048*/ 	.byte	0x04, 0x17
        /*004a*/ 	.short	(.L_264 - .L_263)
.L_263:
        /*004c*/ 	.word	0x00000000
        /*0050*/ 	.short	0x0001
        /*0052*/ 	.short	0x0028
        /*0054*/ 	.byte	0x00, 0xf5, 0x21, 0x00


	//----- nvinfo : EIATTR_KPARAM_INFO
	.align		4
.L_264:
        /*0058*/ 	.byte	0x04, 0x17
        /*005a*/ 	.short	(.L_266 - .L_265)
.L_265:
        /*005c*/ 	.word	0x00000000
        /*0060*/ 	.short	0x0000
        /*0062*/ 	.short	0x0000
        /*0064*/ 	.byte	0x00, 0xf0, 0xa1, 0x00


	//----- nvinfo : EIATTR_SPARSE_MMA_MASK
	.align		4
.L_266:
        /*0068*/ 	.byte	0x03, 0x50
        /*006a*/ 	.short	0x0000


	//----- nvinfo : EIATTR_MAXREG_COUNT
	.align		4
        /*006c*/ 	.byte	0x03, 0x1b
        /*006e*/ 	.short	0x00ff


	//----- nvinfo : EIATTR_NUM_BARRIERS
	.align		4
        /*0070*/ 	.byte	0x02, 0x4c
        /*0072*/ 	.byte	0x01
	.zero		1


	//----- nvinfo : EIATTR_MERCURY_ISA_VERSION
	.align		4
        /*0074*/ 	.byte	0x03, 0x5f
        /*0076*/ 	.short	0x0101


	//----- nvinfo : EIATTR_COOP_GROUP_MASK_REGIDS
	.align		4
        /*0078*/ 	.byte	0x04, 0x29
        /*007a*/ 	.short	(.L_268 - .L_267)


	//   ....[0]....
.L_267:
        /*007c*/ 	.word	0xffffffff


	//   ....[1]....
        /*0080*/ 	.word	0xffffffff


	//   ....[2]....
        /*0084*/ 	.word	0xffffffff


	//   ....[3]....
        /*0088*/ 	.word	0xffffffff


	//   ....[4]....
        /*008c*/ 	.word	0xffffffff


	//   ....[5]....
        /*0090*/ 	.word	0xffffffff


	//   ....[6]....
        /*0094*/ 	.word	0xffffffff


	//   ....[7]....
        /*0098*/ 	.word	0xffffffff


	//   ....[8]....
        /*009c*/ 	.word	0xffffffff


	//   ....[9]....
        /*00a0*/ 	.word	0xffffffff


	//   ....[10]....
        /*00a4*/ 	.word	0xffffffff


	//   ....[11]....
        /*00a8*/ 	.word	0xffffffff


	//   ....[12]....
        /*00ac*/ 	.word	0xffffffff


	//   ....[13]....
        /*00b0*/ 	.word	0xffffffff


	//   ....[14]....
        /*00b4*/ 	.word	0xffffffff


	//   ....[15]....
        /*00b8*/ 	.word	0xffffffff


	//   ....[16]....
        /*00bc*/ 	.word	0xffffffff


	//   ....[17]....
        /*00c0*/ 	.word	0xffffffff


	//   ....[18]....
        /*00c4*/ 	.word	0xffffffff


	//   ....[19]....
        /*00c8*/ 	.word	0xffffffff


	//   ....[20]....
        /*00cc*/ 	.word	0xffffffff


	//   ....[21]....
        /*00d0*/ 	.word	0xffffffff


	//   ....[22]....
        /*00d4*/ 	.word	0xffffffff


	//   ....[23]....
        /*00d8*/ 	.word	0xffffffff


	//   ....[24]....
        /*00dc*/ 	.word	0xffffffff


	//   ....[25]....
        /*00e0*/ 	.word	0xffffffff


	//   ....[26]....
        /*00e4*/ 	.word	0xffffffff


	//   ....[27]....
        /*00e8*/ 	.word	0xffffffff


	//   ....[28]....
        /*00ec*/ 	.word	0xffffffff


	//   ....[29]....
        /*00f0*/ 	.word	0xffffffff


	//   ....[30]....
        /*00f4*/ 	.word	0xffffffff


	//   ....[31]....
        /*00f8*/ 	.word	0xffffffff


	//   ....[32]....
        /*00fc*/ 	.word	0xffffffff


	//   ....[33]....
        /*0100*/ 	.word	0xffffffff


	//   ....[34]....
        /*0104*/ 	.word	0xffffffff


	//   ....[35]....
        /*0108*/ 	.word	0xffffffff


	//   ....[36]....
        /*010c*/ 	.word	0xffffffff


	//   ....[37]....
        /*0110*/ 	.word	0xffffffff


	//   ....[38]....
        /*0114*/ 	.word	0xffffffff


	//   ....[39]....
        /*0118*/ 	.word	0xffffffff


	//   ....[40]....
        /*011c*/ 	.word	0xffffffff


	//   ....[41]....
        /*0120*/ 	.word	0xffffffff


	//   ....[42]....
        /*0124*/ 	.word	0xffffffff


	//   ....[43]....
        /*0128*/ 	.word	0xffffffff


	//   ....[44]....
        /*012c*/ 	.word	0xffffffff


	//----- nvinfo : EIATTR_COOP_GROUP_INSTR_OFFSETS
	.align		4
.L_268:
        /*0130*/ 	.byte	0x04, 0x28
        /*0132*/ 	.short	(.L_270 - .L_269)


	//   ....[0]....
.L_269:
        /*0134*/ 	.word	0x00001460


	//   ....[1]....
        /*0138*/ 	.word	0x00001470


	//   ....[2]....
        /*013c*/ 	.word	0x00001480


	//   ....[3]....
        /*0140*/ 	.word	0x000015d0


	//   ....[4]....
        /*0144*/ 	.word	0x00001600


	//   ....[5]....
        /*0148*/ 	.word	0x00001630


	//   ....[6]....
        /*014c*/ 	.word	0x00001750


	//   ....[7]....
        /*0150*/ 	.word	0x00001770


	//   ....[8]....
        /*0154*/ 	.word	0x00001780


	//   ....[9]....
        /*0158*/ 	.word	0x000018a0


	//   ....[10]....
        /*015c*/ 	.word	0x000018c0


	//   ....[11]....
        /*0160*/ 	.word	0x000018d0


	//   ....[12]....
        /*0164*/ 	.word	0x000019f0


	//   ....[13]....
        /*0168*/ 	.word	0x00001a10


	//   ....[14]....
        /*016c*/ 	.word	0x00001a20


	//   ....[15]....
        /*0170*/ 	.word	0x000021b0


	//   ....[16]....
        /*0174*/ 	.word	0x00002240


	//   ....[17]....
        /*0178*/ 	.word	0x00002270


	//   ....[18]....
        /*017c*/ 	.word	0x00002390


	//   ....[19]....
        /*0180*/ 	.word	0x000023c0


	//   ....[20]....
        /*0184*/ 	.word	0x000023d0


	//   ....[21]....
        /*0188*/ 	.word	0x000024f0


	//   ....[22]....
        /*018c*/ 	.word	0x00002510


	//   ....[23]....
        /*0190*/ 	.word	0x00002520


	//   ....[24]....
        /*0194*/ 	.word	0x00002640


	//   ....[25]....
        /*0198*/ 	.word	0x00002660


	//   ....[26]....
        /*019c*/ 	.word	0x00002670


	//   ....[27]....
        /*01a0*/ 	.word	0x00002790


	//   ....[28]....
        /*01a4*/ 	.word	0x000027b0


	//   ....[29]....
        /*01a8*/ 	.word	0x000027c0


	//   ....[30]....
        /*01ac*/ 	.word	0x00004d30


	//   ....[31]....
        /*01b0*/ 	.word	0x00004d40


	//   ....[32]....
        /*01b4*/ 	.word	0x00004d50


	//   ....[33]....
        /*01b8*/ 	.word	0x00004ea0


	//   ....[34]....
        /*01bc*/ 	.word	0x00004ed0


	//   ....[35]....
        /*01c0*/ 	.word	0x00004f00


	//   ....[36]....
        /*01c4*/ 	.word	0x00005020


	//   ....[37]....
        /*01c8*/ 	.word	0x00005040


	//   ....[38]....
        /*01cc*/ 	.word	0x00005050


	//   ....[39]....
        /*01d0*/ 	.word	0x00005170


	//   ....[40]....
        /*01d4*/ 	.word	0x00005190


	//   ....[41]....
        /*01d8*/ 	.word	0x000051a0


	//   ....[42]....
        /*01dc*/ 	.word	0x000052c0


	//   ....[43]....
        /*01e0*/ 	.word	0x000052e0


	//   ....[44]....
        /*01e4*/ 	.word	0x000052f0


	//----- nvinfo : EIATTR_VRC_CTA_INIT_COUNT
	.align		4
.L_270:
        /*01e8*/ 	.byte	0x02, 0x4a
	.zero		1
	.zero		1


	//----- nvinfo : EIATTR_EXIT_INSTR_OFFSETS
	.align		4
        /*01ec*/ 	.byte	0x04, 0x1c
        /*01ee*/ 	.short	(.L_272 - .L_271)


	//   ....[0]....
.L_271:
        /*01f0*/ 	.word	0x00000080


	//   ....[1]....
        /*01f4*/ 	.word	0x000000d0


	//   ....[2]....
        /*01f8*/ 	.word	0x00005a00


	//   ....[3]....
        /*01fc*/ 	.word	0x00005af0


	//----- nvinfo : EIATTR_MAX_THREADS
	.align		4
.L_272:
        /*0200*/ 	.byte	0x04, 0x05
        /*0202*/ 	.short	(.L_274 - .L_273)
.L_273:
        /*0204*/ 	.word	0x00000100
        /*0208*/ 	.word	0x00000001
        /*020c*/ 	.word	0x00000001


	//----- nvinfo : EIATTR_CRS_STACK_SIZE
	.align		4
.L_274:
        /*0210*/ 	.byte	0x04, 0x1e
        /*0212*/ 	.short	(.L_276 - .L_275)
.L_275:
        /*0214*/ 	.word	0x00000000


	//----- nvinfo : EIATTR_CBANK_PARAM_SIZE
	.align		4
.L_276:
        /*0218*/ 	.byte	0x03, 0x19
        /*021a*/ 	.short	0x0049


	//----- nvinfo : EIATTR_PARAM_CBANK
	.align		4
        /*021c*/ 	.byte	0x04, 0x0a
        /*021e*/ 	.short	(.L_278 - .L_277)
	.align		4
.L_277:
        /*0220*/ 	.word	index@(.nv.constant0._ZN3cub18CUB_300001_SM_10006detail6reduce28DeviceReduceSingleTileKernelINS2_10policy_hubIN4cuda3std3__45tupleIJblEEEjN6thrust24THRUST_300001_SM_1000_NS8cuda_cub9__find_if7functorIS9_EEE10Policy1000ENSB_12zip_iteratorINS8_IJNSD_26transform_input_iterator_tIbNSC_6detail35transform_pair_of_input_iterators_tIbNSB_10device_ptrIfEESN_NS7_8equal_toIfEEEENS7_10__not_fn_tINS7_10__identityEEEEENSB_17counting_iteratorIlNSB_11use_defaultESW_SW_EEEEEEEPS9_jSF_S9_S9_SS_EEvT0_T1_T2_T3_T4_T6_)
        /*0224*/ 	.short	0x0380
        /*0226*/ 	.short	0x0049


	//----- nvinfo : EIATTR_SW_WAR
	.align		4
.L_278:
        /*0228*/ 	.byte	0x04, 0x36
        /*022a*/ 	.short	(.L_280 - .L_279)
.L_279:
        /*022c*/ 	.word	0x00000008
.L_280:


//--------------------- .nv.info._ZN3cub18CUB_300001_SM_10006detail9transform16transform_kernelINS2_10policy_hubILb0EN4cuda3std3__45tupleIJN6thrust24THRUST_300001_SM_1000_NS10device_ptrIfEESC_EEEE10policy1000ElNS7_5minusIfEESC_JPfSI_EEEvT0_iT1_T2_DpNS2_10kernel_argIT3_EE --------------------------
	.section	.nv.info._ZN3cub18CUB_300001_SM_10006detail9transform16transform_kernelINS2_10policy_hubILb0EN4cuda3std3__45tupleIJN6thrust24THRUST_300001_SM_1000_NS10device_ptrIfEESC_EEEE10policy1000ElNS7_5minusIfEESC_JPfSI_EEEvT0_iT1_T2_DpNS2_10kernel_argIT3_EE,"",@"SHT_CUDA_INFO"
	.sectionflags	@""
	.align	4


	//----- nvinfo : EIATTR_CUDA_API_VERSION
	.align		4
        /*0000*/ 	.byte	0x04, 0x37
        /*0002*/ 	.short	(.L_282 - .L_281)
.L_281:
        /*0004*/ 	.word	0x00000082


	//----- nvinfo : EIATTR_KPARAM_INFO
	.align		4
.L_282:
        /*0008*/ 	.byte	0x04, 0x17
        /*000a*/ 	.short	(.L_284 - .L_283)
.L_283:
        /*000c*/ 	.word	0x00000000
        /*0010*/ 	.short	0x0005
        /*0012*/ 	.short	0x0028
        /*0014*/ 	.byte	0x00, 0xf0, 0x41, 0x00


	//----- nvinfo : EIATTR_KPARAM_INFO
	.align		4
.L_284:
        /*0018*/ 	.byte	0x04, 0x17
        /*001a*/ 	.short	(.L_286 - .L_285)
.L_285:
        /*001c*/ 	.word	0x00000000
        /*0020*/ 	.short	0x0004
        /*0022*/ 	.short	0x0018
        /*0024*/ 	.byte	0x00, 0xf0, 0x41, 0x00


	//----- nvinfo : EIATTR_KPARAM_INFO
	.align		4
.L_286:
        /*0028*/ 	.byte	0x04, 0x17
        /*002a*/ 	.short	(.L_288 - .L_287)
.L_287:
        /*002c*/ 	.word	0x00000000
        /*0030*/ 	.short	0x0003
        /*0032*/ 	.short	0x0010
        /*0034*/ 	.byte	0x00, 0xf0, 0x21, 0x00


	//----- nvinfo : EIATTR_KPARAM_INFO
	.align		4
.L_288:
        /*0038*/ 	.byte	0x04, 0x17
        /*003a*/ 	.short	(.L_290 - .L_289)
.L_289:
        /*003c*/ 	.word	0x00000000
        /*0040*/ 	.short	0x0002
        /*0042*/ 	.short	0x000c
        /*0044*/ 	.byte	0x00, 0xf0, 0x05, 0x00


	//----- nvinfo : EIATTR_KPARAM_INFO
	.align		4
.L_290:
        /*0048*/ 	.byte	0x04, 0x17
        /*004a*/ 	.short	(.L_292 - .L_291)
.L_291:
        /*004c*/ 	.word	0x00000000
        /*0050*/ 	.short	0x0001
        /*0052*/ 	.short	0x0008
        /*0054*/ 	.byte	0x00, 0xf0, 0x11, 0x00


	//----- nvinfo : EIATTR_KPARAM_INFO
	.align		4
.L_292:
        /*0058*/ 	.byte	0x04, 0x17
        /*005a*/ 	.short	(.L_294 - .L_293)
.L_293:
        /*005c*/ 	.word	0x00000000
        /*0060*/ 	.short	0x0000
        /*0062*/ 	.short	0x0000
        /*0064*/ 	.byte	0x00, 0xf0, 0x21, 0x00


	//----- nvinfo : EIATTR_SPARSE_MMA_MASK
	.align		4
.L_294:
        /*0068*/ 	.byte	0x03, 0x50
        /*006a*/ 	.short	0x0000


	//----- nvinfo : EIATTR_MAXREG_COUNT
	.align		4
        /*006c*/ 	.byte	0x03, 0x1b
        /*006e*/ 	.short	0x00ff


	//----- nvinfo : EIATTR_NUM_BARRIERS
	.align		4
        /*0070*/ 	.byte	0x02, 0x4c
        /*0072*/ 	.byte	0x01
	.zero		1


	//----- nvinfo : EIATTR_MERCURY_ISA_VERSION
	.align		4
        /*0074*/ 	.byte	0x03, 0x5f
        /*0076*/ 	.short	0x0101


	//----- nvinfo : EIATTR_COOP_GROUP_MASK_REGIDS
	.align		4
        /*0078*/ 	.byte	0x04, 0x29
        /*007a*/ 	.short	(.L_296 - .L_295)


	//   ....[0]....
.L_295:
        /*007c*/ 	.word	0xffffffff


	//----- nvinfo : EIATTR_COOP_GROUP_INSTR_OFFSETS
	.align		4
.L_296:
        /*0080*/ 	.byte	0x04, 0x28
        /*0082*/ 	.short	(.L_298 - .L_297)


	//   ....[0]....
.L_297:
        /*0084*/ 	.word	0x000019c0


	//----- nvinfo : EIATTR_VRC_CTA_INIT_COUNT
	.align		4
.L_298:
        /*0088*/ 	.byte	0x02, 0x4a
	.zero		1
	.zero		1


	//----- nvinfo : EIATTR_MBARRIER_INSTR_OFFSETS
	.align		4
        /*008c*/ 	.byte	0x04, 0x39
        /*008e*/ 	.short	(.L_300 - .L_299)


	//   ....[0]....
.L_299:
        /*0090*/ 	.word	0x000002d0
        /*0094*/ 	.word	0x000000ff
        /*0098*/ 	.word	0x00000000
        /*009c*/ 	.short	0x0100
        /*009e*/ 	.byte	0x11
	.zero		1


	//   ....[1]....
        /*00a0*/ 	.word	0x000004a0
        /*00a4*/ 	.word	0x000000ff
        /*00a8*/ 	.word	0x00000000
        /*00ac*/ 	.short	0x010a
        /*00ae*/ 	.byte	0x04
	.zero		1


	//----- nvinfo : EIATTR_NUM_MBARRIERS
	.align		4
.L_300:
        /*00b0*/ 	.byte	0x03, 0x38
        /*00b2*/ 	.short	0x0001


	//----- nvinfo : EIATTR_EXIT_INSTR_OFFSETS
	.align		4
        /*00b4*/ 	.byte	0x04, 0x1c
        /*00b6*/ 	.short	(.L_302 - .L_301)


	//   ....[0]....
.L_301:
        /*00b8*/ 	.word	0x00001a10


	//   ....[1]....
        /*00bc*/ 	.word	0x00001c00


	//   ....[2]....
        /*00c0*/ 	.word	0x00001c30


	//   ....[3]....
        /*00c4*/ 	.word	0x00001dd0


	//----- nvinfo : EIATTR_MAX_THREADS
	.align		4
.L_302:
        /*00c8*/ 	.byte	0x04, 0x05
        /*00ca*/ 	.short	(.L_304 - .L_303)
.L_303:
        /*00cc*/ 	.word	0x00000080
        /*00d0*/ 	.word	0x00000001
        /*00d4*/ 	.word	0x00000001


	//----- nvinfo : EIATTR_CRS_STACK_SIZE
	.align		4
.L_304:
        /*00d8*/ 	.byte	0x04, 0x1e
        /*00da*/ 	.short	(.L_306 - .L_305)
.L_305:
        /*00dc*/ 	.word	0x00000000


	//----- nvinfo : EIATTR_CBANK_PARAM_SIZE
	.align		4
.L_306:
        /*00e0*/ 	.byte	0x03, 0x19
        /*00e2*/ 	.short	0x0038


	//----- nvinfo : EIATTR_PARAM_CBANK
	.align		4
        /*00e4*/ 	.byte	0x04, 0x0a
        /*00e6*/ 	.short	(.L_308 - .L_307)
	.align		4
.L_307:
        /*00e8*/ 	.word	index@(.nv.constant0._ZN3cub18CUB_300001_SM_10006detail9transform16transform_kernelINS2_10policy_hubILb0EN4cuda3std3__45tupleIJN6thrust24THRUST_300001_SM_1000_NS10device_ptrIfEESC_EEEE10policy1000ElNS7_5minusIfEESC_JPfSI_EEEvT0_iT1_T2_DpNS2_10kernel_argIT3_EE)
        /*00ec*/ 	.short	0x0380
        /*00ee*/ 	.short	0x0038


	//----- nvinfo : EIATTR_SW_WAR
	.align		4
.L_308:
        /*00f0*/ 	.byte	0x04, 0x36
        /*00f2*/ 	.short	(.L_310 - .L_309)
.L_309:
        /*00f4*/ 	.word	0x00000008
.L_310:


//--------------------- .nv.info._ZN3cub18CUB_300001_SM_10006detail9transform16transform_kernelINS2_10policy_hubILb0EN4cuda3std3__45tupleIJN6thrust24THRUST_300001_SM_1000_NS10device_ptrIfEESC_EEEE10policy1000EiNS7_5minusIfEESC_JPfSI_EEEvT0_iT1_T2_DpNS2_10kernel_argIT3_EE --------------------------
	.section	.nv.info._ZN3cub18CUB_300001_SM_10006detail9transform16transform_kernelINS2_10policy_hubILb0EN4cuda3std3__45tupleIJN6thrust24THRUST_300001_SM_1000_NS10device_ptrIfEESC_EEEE10policy1000EiNS7_5minusIfEESC_JPfSI_EEEvT0_iT1_T2_DpNS2_10kernel_argIT3_EE,"",@"SHT_CUDA_INFO"
	.sectionflags	@""
	.align	4


	//----- nvinfo : EIATTR_CUDA_API_VERSION
	.align		4
        /*0000*/ 	.byte	0x04, 0x37
        /*0002*/ 	.short	(.L_312 - .L_311)
.L_311:
        /*0004*/ 	.word	0x00000082


	//----- nvinfo : EIATTR_KPARAM_INFO
	.align		4
.L_312:
        /*0008*/ 	.byte	0x04, 0x17
        /*000a*/ 	.short	(.L_314 - .L_313)
.L_313:
        /*000c*/ 	.word	0x00000000
        /*0010*/ 	.short	0x0005
        /*0012*/ 	.short	0x0028
        /*0014*/ 	.byte	0x00, 0xf0, 0x41, 0x00


	//----- nvinfo : EIATTR_KPARAM_INFO
	.align		4
.L_314:
        /*0018*/ 	.byte	0x04, 0x17
        /*001a*/ 	.short	(.L_316 - .L_315)
.L_315:
        /*001c*/ 	.word	0x00000000
        /*0020*/ 	.short	0x0004
        /*0022*/ 	.short	0x0018
        /*0024*/ 	.byte	0x00, 0xf0, 0x41, 0x00


	//----- nvinfo : EIATTR_KPARAM_INFO
	.align		4
.L_316:
        /*0028*/ 	.byte	0x04, 0x17
        /*002a*/ 	.short	(.L_318 - .L_317)
.L_317:
        /*002c*/ 	.word	0x00000000
        /*0030*/ 	.short	0x0003
        /*0032*/ 	.short	0x0010
        /*0034*/ 	.byte	0x00, 0xf0, 0x21, 0x00


	//----- nvinfo : EIATTR_KPARAM_INFO
	.align		4
.L_318:
        /*0038*/ 	.byte	0x04, 0x17
        /*003a*/ 	.short	(.L_320 - .L_319)
.L_319:
        /*003c*/ 	.word	0x00000000
        /*0040*/ 	.short	0x0002
        /*0042*/ 	.short	0x0008
        /*0044*/ 	.byte	0x00, 0xf0, 0x05, 0x00


	//----- nvinfo : EIATTR_KPARAM_INFO
	.align		4
.L_320:
        /*0048*/ 	.byte	0x04, 0x17
        /*004a*/ 	.short	(.L_322 - .L_321)
.L_321:
        /*004c*/ 	.word	0x00000000
        /*0050*/ 	.short	0x0001
        /*0052*/ 	.short	0x0004
        /*0054*/ 	.byte	0x00, 0xf0, 0x11, 0x00


	//----- nvinfo : EIATTR_KPARAM_INFO
	.align		4
.L_322:
        /*0058*/ 	.byte	0x04, 0x17
        /*005a*/ 	.short	(.L_324 - .L_323)
.L_323:
        /*005c*/ 	.word	0x00000000
        /*0060*/ 	.short	0x0000
        /*0062*/ 	.short	0x0000
        /*0064*/ 	.byte	0x00, 0xf0, 0x11, 0x00


	//----- nvinfo : EIATTR_SPARSE_MMA_MASK
	.align		4
.L_324:
        /*0068*/ 	.byte	0x03, 0x50
        /*006a*/ 	.short	0x0000


	//----- nvinfo : EIATTR_MAXREG_COUNT
	.align		4
        /*006c*/ 	.byte	0x03, 0x1b
        /*006e*/ 	.short	0x00ff


	//----- nvinfo : EIATTR_NUM_BARRIERS
	.align		4
        /*0070*/ 	.byte	0x02, 0x4c
        /*0072*/ 	.byte	0x01
	.zero		1


	//----- nvinfo : EIATTR_MERCURY_ISA_VERSION
	.align		4
        /*0074*/ 	.byte	0x03, 0x5f
        /*0076*/ 	.short	0x0101


	//----- nvinfo : EIATTR_COOP_GROUP_MASK_REGIDS
	.align		4
        /*0078*/ 	.byte	0x04, 0x29
        /*007a*/ 	.short	(.L_326 - .L_325)


	//   ....[0]....
.L_325:
        /*007c*/ 	.word	0xffffffff


	//----- nvinfo : EIATTR_COOP_GROUP_INSTR_OFFSETS
	.align		4
.L_326:
        /*0080*/ 	.byte	0x04, 0x28
        /*0082*/ 	.short	(.L_328 - .L_327)


	//   ....[0]....
.L_327:
        /*0084*/ 	.word	0x000019e0


	//----- nvinfo : EIATTR_VRC_CTA_INIT_COUNT
	.align		4
.L_328:
        /*0088*/ 	.byte	0x02, 0x4a
	.zero		1
	.zero		1


	//----- nvinfo : EIATTR_MBARRIER_INSTR_OFFSETS
	.align		4
        /*008c*/ 	.byte	0x04, 0x39
        /*008e*/ 	.short	(.L_330 - .L_329)


	//   ....[0]....
.L_329:
        /*0090*/ 	.word	0x00000270
        /*0094*/ 	.word	0x000000ff
        /*0098*/ 	.word	0x00000000
        /*009c*/ 	.short	0x0100
        /*009e*/ 	.byte	0x0f
	.zero		1


	//   ....[1]....
        /*00a0*/ 	.word	0x00000420
        /*00a4*/ 	.word	0x000000ff
        /*00a8*/ 	.word	0x00000000
        /*00ac*/ 	.short	0x010a
        /*00ae*/ 	.byte	0x04
	.zero		1


	//----- nvinfo : EIATTR_NUM_MBARRIERS
	.align		4
.L_330:
        /*00b0*/ 	.byte	0x03, 0x38
        /*00b2*/ 	.short	0x0001


	//----- nvinfo : EIATTR_EXIT_INSTR_OFFSETS
	.align		4
        /*00b4*/ 	.byte	0x04, 0x1c
        /*00b6*/ 	.short	(.L_332 - .L_331)


	//   ....[0]....
.L_331:
        /*00b8*/ 	.word	0x00001a30


	//   ....[1]....
        /*00bc*/ 	.word	0x00001bc0


	//   ....[2]....
        /*00c0*/ 	.word	0x00001c30


	//   ....[3]....
        /*00c4*/ 	.word	0x00001e10


	//----- nvinfo : EIATTR_MAX_THREADS
	.align		4
.L_332:
        /*00c8*/ 	.byte	0x04, 0x05
        /*00ca*/ 	.short	(.L_334 - .L_333)
.L_333:
        /*00cc*/ 	.word	0x00000080
        /*00d0*/ 	.word	0x00000001
        /*00d4*/ 	.word	0x00000001


	//----- nvinfo : EIATTR_CRS_STACK_SIZE
	.align		4
.L_334:
        /*00d8*/ 	.byte	0x04, 0x1e
        /*00da*/ 	.short	(.L_336 - .L_335)
.L_335:
        /*00dc*/ 	.word	0x00000000


	//----- nvinfo : EIATTR_CBANK_PARAM_SIZE
	.align		4
.L_336:
        /*00e0*/ 	.byte	0x03, 0x19
        /*00e2*/ 	.short	0x0038


	//----- nvinfo : EIATTR_PARAM_CBANK
	.align		4
        /*00e4*/ 	.byte	0x04, 0x0a
        /*00e6*/ 	.short	(.L_338 - .L_337)
	.align		4
.L_337:
        /*00e8*/ 	.word	index@(.nv.constant0._ZN3cub18CUB_300001_SM_10006detail9transform16transform_kernelINS2_10policy_hubILb0EN4cuda3std3__45tupleIJN6thrust24THRUST_300001_SM_1000_NS10device_ptrIfEESC_EEEE10policy1000EiNS7_5minusIfEESC_JPfSI_EEEvT0_iT1_T2_DpNS2_10kernel_argIT3_EE)
        /*00ec*/ 	.short	0x0380
        /*00ee*/ 	.short	0x0038


	//----- nvinfo : EIATTR_SW_WAR
	.align		4
.L_338:
        /*00f0*/ 	.byte	0x04, 0x36
        /*00f2*/ 	.short	(.L_340 - .L_339)
.L_339:
        /*00f4*/ 	.word	0x00000008
.L_340:


//--------------------- .nv.info._ZN3cub18CUB_300001_SM_10006detail11EmptyKernelIvEEvv --------------------------
	.section	.nv.info._ZN3cub18CUB_300001_SM_10006detail11EmptyKernelIvEEvv,"",@"SHT_CUDA_INFO"
	.sectionflags	@""
	.align	4


	//----- nvinfo : EIATTR_CUDA_API_VERSION
	.align		4
        /*0000*/ 	.byte	0x04, 0x37
        /*0002*/ 	.short	(.L_342 - .L_341)
.L_341:
        /*0004*/ 	.word	0x00000082


	//----- nvinfo : EIATTR_SPARSE_MMA_MASK
	.align		4
.L_342:
        /*0008*/ 	.byte	0x03, 0x50
        /*000a*/ 	.short	0x0000


	//----- nvinfo : EIATTR_MAXREG_COUNT
	.align		4
        /*000c*/ 	.byte	0x03, 0x1b
        /*000e*/ 	.short	0x00ff


	//----- nvinfo : EIATTR_MERCURY_ISA_VERSION
	.align		4
        /*0010*/ 	.byte	0x03, 0x5f
        /*0012*/ 	.short	0x0101


	//----- nvinfo : EIATTR_VRC_CTA_INIT_COUNT
	.align		4
        /*0014*/ 	.byte	0x02, 0x4a
	.zero		1
	.zero		1


	//----- nvinfo : EIATTR_EXIT_INSTR_OFFSETS
	.align		4
        /*0018*/ 	.byte	0x04, 0x1c
        /*001a*/ 	.short	(.L_344 - .L_343)


	//   ....[0]....
.L_343:
        /*001c*/ 	.word	0x00000010


	//----- nvinfo : EIATTR_SW_WAR
	.align		4
.L_344:
        /*0020*/ 	.byte	0x04, 0x36
        /*0022*/ 	.short	(.L_346 - .L_345)
.L_345:
        /*0024*/ 	.word	0x00000008
.L_346:


//--------------------- .nv.info._Z25MatMulKernel_sharedMemoryILi3840ELi3840ELi2880EEvPfS0_S0_ --------------------------
	.section	.nv.info._Z25MatMulKernel_sharedMemoryILi3840ELi3840ELi2880EEvPfS0_S0_,"",@"SHT_CUDA_INFO"
	.sectionflags	@""
	.align	4


	//----- nvinfo : EIATTR_CUDA_API_VERSION
	.align		4
        /*0000*/ 	.byte	0x04, 0x37
        /*0002*/ 	.short	(.L_348 - .L_347)
.L_347:
        /*0004*/ 	.word	0x00000082


	//----- nvinfo : EIATTR_KPARAM_INFO
	.align		4
.L_348:
        /*0008*/ 	.byte	0x04, 0x17
        /*000a*/ 	.short	(.L_350 - .L_349)
.L_349:
        /*000c*/ 	.word	0x00000000
        /*0010*/ 	.short	0x0002
        /*0012*/ 	.short	0x0010
        /*0014*/ 	.byte	0x00, 0xf5, 0x21, 0x00


	//----- nvinfo : EIATTR_KPARAM_INFO
	.align		4
.L_350:
        /*0018*/ 	.byte	0x04, 0x17
        /*001a*/ 	.short	(.L_352 - .L_351)
.L_351:
        /*001c*/ 	.word	0x00000000
        /*0020*/ 	.short	0x0001
        /*0022*/ 	.short	0x0008
        /*0024*/ 	.byte	0x00, 0xf5, 0x21, 0x00


	//----- nvinfo : EIATTR_KPARAM_INFO
	.align		4
.L_352:
        /*0028*/ 	.byte	0x04, 0x17
        /*002a*/ 	.short	(.L_354 - .L_353)
.L_353:
        /*002c*/ 	.word	0x00000000
        /*0030*/ 	.short	0x0000
        /*0032*/ 	.short	0x0000
        /*0034*/ 	.byte	0x00, 0xf5, 0x21, 0x00


	//----- nvinfo : EIATTR_SPARSE_MMA_MASK
	.align		4
.L_354:
        /*0038*/ 	.byte	0x03, 0x50
        /*003a*/ 	.short	0x0000


	//----- nvinfo : EIATTR_MAXREG_COUNT
	.align		4
        /*003c*/ 	.byte	0x03, 0x1b
        /*003e*/ 	.short	0x00ff


	//----- nvinfo : EIATTR_NUM_BARRIERS
	.align		4
        /*0040*/ 	.byte	0x02, 0x4c
        /*0042*/ 	.byte	0x01
	.zero		1


	//----- nvinfo : EIATTR_MERCURY_ISA_VERSION
	.align		4
        /*0044*/ 	.byte	0x03, 0x5f
        /*0046*/ 	.short	0x0101


	//----- nvinfo : EIATTR_VRC_CTA_INIT_COUNT
	.align		4
        /*0048*/ 	.byte	0x02, 0x4a
	.zero		1
	.zero		1


	//----- nvinfo : EIATTR_EXIT_INSTR_OFFSETS
	.align		4
        /*004c*/ 	.byte	0x04, 0x1c
        /*004e*/ 	.short	(.L_356 - .L_355)


	//   ....[0]....
.L_355:
        /*0050*/ 	.word	0x00000730


	//----- nvinfo : EIATTR_CBANK_PARAM_SIZE
	.align		4
.L_356:
        /*0054*/ 	.byte	0x03, 0x19
        /*0056*/ 	.short	0x0018


	//----- nvinfo : EIATTR_PARAM_CBANK
	.align		4
        /*0058*/ 	.byte	0x04, 0x0a
        /*005a*/ 	.short	(.L_358 - .L_357)
	.align		4
.L_357:
        /*005c*/ 	.word	index@(.nv.constant0._Z25MatMulKernel_sharedMemoryILi3840ELi3840ELi2880EEvPfS0_S0_)
        /*0060*/ 	.short	0x0380
        /*0062*/ 	.short	0x0018


	//----- nvinfo : EIATTR_SW_WAR
	.align		4
.L_358:
        /*0064*/ 	.byte	0x04, 0x36
        /*0066*/ 	.short	(.L_360 - .L_359)
.L_359:
        /*0068*/ 	.word	0x00000008
.L_360:


//--------------------- .nv.info._Z12MatMulKernelILi3840ELi3840ELi2880EEvPfS0_S0_ --------------------------
	.section	.nv.info._Z12MatMulKernelILi3840ELi3840ELi2880EEvPfS0_S0_,"",@"SHT_CUDA_INFO"
	.sectionflags	@""
	.align	4


	//----- nvinfo : EIATTR_CUDA_API_VERSION
	.align		4
        /*0000*/ 	.byte	0x04, 0x37
        /*0002*/ 	.short	(.L_362 - .L_361)
.L_361:
        /*0004*/ 	.word	0x00000082


	//----- nvinfo : EIATTR_KPARAM_INFO
	.align		4
.L_362:
        /*0008*/ 	.byte	0x04, 0x17
        /*000a*/ 	.short	(.L_364 - .L_363)
.L_363:
        /*000c*/ 	.word	0x00000000
        /*0010*/ 	.short	0x0002
        /*0012*/ 	.short	0x0010
        /*0014*/ 	.byte	0x00, 0xf5, 0x21, 0x00


	//----- nvinfo : EIATTR_KPARAM_INFO
	.align		4
.L_364:
        /*0018*/ 	.byte	0x04, 0x17
        /*001a*/ 	.short	(.L_366 - .L_365)
.L_365:
        /*001c*/ 	.word	0x00000000
        /*0020*/ 	.short	0x0001
        /*0022*/ 	.short	0x0008
        /*0024*/ 	.byte	0x00, 0xf5, 0x21, 0x00


	//----- nvinfo : EIATTR_KPARAM_INFO
	.align		4
.L_366:
        /*0028*/ 	.byte	0x04, 0x17
        /*002a*/ 	.short	(.L_368 - .L_367)
.L_367:
        /*002c*/ 	.word	0x00000000
        /*0030*/ 	.short	0x0000
        /*0032*/ 	.short	0x0000
        /*0034*/ 	.byte	0x00, 0xf5, 0x21, 0x00


	//----- nvinfo : EIATTR_SPARSE_MMA_MASK
	.align		4
.L_368:
        /*0038*/ 	.byte	0x03, 0x50
        /*003a*/ 	.short	0x0000


	//----- nvinfo : EIATTR_MAXREG_COUNT
	.align		4
        /*003c*/ 	.byte	0x03, 0x1b
        /*003e*/ 	.short	0x00ff


	//----- nvinfo : EIATTR_MERCURY_ISA_VERSION
	.align		4
        /*0040*/ 	.byte	0x03, 0x5f
        /*0042*/ 	.short	0x0101


	//----- nvinfo : EIATTR_VRC_CTA_INIT_COUNT
	.align		4
        /*0044*/ 	.byte	0x02, 0x4a
	.zero		1
	.zero		1


	//----- nvinfo : EIATTR_EXIT_INSTR_OFFSETS
	.align		4
        /*0048*/ 	.byte	0x04, 0x1c
        /*004a*/ 	.short	(.L_370 - .L_369)


	//   ....[0]....
.L_369:
        /*004c*/ 	.word	0x00000540


	//----- nvinfo : EIATTR_CBANK_PARAM_SIZE
	.align		4
.L_370:
        /*0050*/ 	.byte	0x03, 0x19
        /*0052*/ 	.short	0x0018


	//----- nvinfo : EIATTR_PARAM_CBANK
	.align		4
        /*0054*/ 	.byte	0x04, 0x0a
        /*0056*/ 	.short	(.L_372 - .L_371)
	.align		4
.L_371:
        /*0058*/ 	.word	index@(.nv.constant0._Z12MatMulKernelILi3840ELi3840ELi2880EEvPfS0_S0_)
        /*005c*/ 	.short	0x0380
        /*005e*/ 	.short	0x0018


	//----- nvinfo : EIATTR_SW_WAR
	.align		4
.L_372:
        /*0060*/ 	.byte	0x04, 0x36
        /*0062*/ 	.short	(.L_374 - .L_373)
.L_373:
        /*0064*/ 	.word	0x00000008
.L_374:


//--------------------- .nv.callgraph             --------------------------
	.section	.nv.callgraph,"",@"SHT_CUDA_CALLGRAPH"
	.align	4
	.sectionentsize	8
	.align		4
        /*0000*/ 	.word	0x00000000
	.align		4
        /*0004*/ 	.word	0xffffffff
	.align		4
        /*0008*/ 	.word	0x00000000
	.align		4
        /*000c*/ 	.word	0xfffffffe
	.align		4
        /*0010*/ 	.word	0x00000000
	.align		4
        /*0014*/ 	.word	0xfffffffd
	.align		4
        /*0018*/ 	.word	0x00000000
	.align		4
        /*001c*/ 	.word	0xfffffffc


//--------------------- .nv.constant4             --------------------------
	.section	.nv.constant4,"a",@progbits
	.align	8
	.align		8
.nv.constant4:
        /*0000*/ 	.dword	_ZN34_INTERNAL_f3985172_4_k_cu_a958e1854cuda3std3__45__cpo5beginE
	.align		8
        /*0008*/ 	.dword	_ZN34_INTERNAL_f3985172_4_k_cu_a958e1854cuda3std3__45__cpo3endE
	.align		8
        /*0010*/ 	.dword	_ZN34_INTERNAL_f3985172_4_k_cu_a958e1854cuda3std3__45__cpo6cbeginE
	.align		8
        /*0018*/ 	.dword	_ZN34_INTERNAL_f3985172_4_k_cu_a958e1854cuda3std3__45__cpo4cendE
	.align		8
        /*0020*/ 	.dword	_ZN34_INTERNAL_f3985172_4_k_cu_a958e1854cuda3std3__45__cpo6rbeginE
	.align		8
        /*0028*/ 	.dword	_ZN34_INTERNAL_f3985172_4_k_cu_a958e1854cuda3std3__45__cpo4rendE
	.align		8
        /*0030*/ 	.dword	_ZN34_INTERNAL_f3985172_4_k_cu_a958e1854cuda3std3__45__cpo7crbeginE
	.align		8
        /*0038*/ 	.dword	_ZN34_INTERNAL_f3985172_4_k_cu_a958e1854cuda3std3__45__cpo5crendE
	.align		8
        /*0040*/ 	.dword	_ZN34_INTERNAL_f3985172_4_k_cu_a958e1854cuda3std3__436_GLOBAL__N__f3985172_4_k_cu_a958e1856ignoreE
	.align		8
        /*0048*/ 	.dword	_ZN34_INTERNAL_f3985172_4_k_cu_a958e1854cuda3std3__419piecewise_constructE
	.align		8
        /*0050*/ 	.dword	_ZN34_INTERNAL_f3985172_4_k_cu_a958e1854cuda3std3__48in_placeE
	.align		8
        /*0058*/ 	.dword	_ZN34_INTERNAL_f3985172_4_k_cu_a958e1854cuda3std3__420unreachable_sentinelE
	.align		8
        /*0060*/ 	.dword	_ZN34_INTERNAL_f3985172_4_k_cu_a958e1854cuda3std3__47nulloptE
	.align		8
        /*0068*/ 	.dword	_ZN34_INTERNAL_f3985172_4_k_cu_a958e1854cuda3std3__48unexpectE
	.align		8
        /*0070*/ 	.dword	_ZN34_INTERNAL_f3985172_4_k_cu_a958e1854cuda3std6ranges3__45__cpo4swapE
	.align		8
        /*0078*/ 	.dword	_ZN34_INTERNAL_f3985172_4_k_cu_a958e1854cuda3std6ranges3__45__cpo9iter_moveE
	.align		8
        /*0080*/ 	.dword	_ZN34_INTERNAL_f3985172_4_k_cu_a958e1854cuda3std6ranges3__45__cpo5beginE
	.align		8
        /*0088*/ 	.dword	_ZN34_INTERNAL_f3985172_4_k_cu_a958e1854cuda3std6ranges3__45__cpo3endE
	.align		8
        /*0090*/ 	.dword	_ZN34_INTERNAL_f3985172_4_k_cu_a958e1854cuda3std6ranges3__45__cpo6cbeginE
	.align		8
        /*0098*/ 	.dword	_ZN34_INTERNAL_f3985172_4_k_cu_a958e1854cuda3std6ranges3__45__cpo4cendE
	.align		8
        /*00a0*/ 	.dword	_ZN34_INTERNAL_f3985172_4_k_cu_a958e1854cuda3std6ranges3__45__cpo7advanceE
	.align		8
        /*00a8*/ 	.dword	_ZN34_INTERNAL_f3985172_4_k_cu_a958e1854cuda3std6ranges3__45__cpo9iter_swapE
	.align		8
        /*00b0*/ 	.dword	_ZN34_INTERNAL_f3985172_4_k_cu_a958e1854cuda3std6ranges3__45__cpo4nextE
	.align		8
        /*00b8*/ 	.dword	_ZN34_INTERNAL_f3985172_4_k_cu_a958e1854cuda3std6ranges3__45__cpo4prevE
	.align		8
        /*00c0*/ 	.dword	_ZN34_INTERNAL_f3985172_4_k_cu_a958e1854cuda3std6ranges3__45__cpo4dataE
	.align		8
        /*00c8*/ 	.dword	_ZN34_INTERNAL_f3985172_4_k_cu_a958e1854cuda3std6ranges3__45__cpo5cdataE
	.align		8
        /*00d0*/ 	.dword	_ZN34_INTERNAL_f3985172_4_k_cu_a958e1854cuda3std6ranges3__45__cpo4sizeE
	.align		8
        /*00d8*/ 	.dword	_ZN34_INTERNAL_f3985172_4_k_cu_a958e1854cuda3std6ranges3__45__cpo5ssizeE
	.align		8
        /*00e0*/ 	.dword	_ZN34_INTERNAL_f3985172_4_k_cu_a958e1854cuda3std6ranges3__45__cpo8distanceE
	.align		8
        /*00e8*/ 	.dword	_ZN34_INTERNAL_f3985172_4_k_cu_a958e1856thrust24THRUST_300001_SM_1000_NS8cuda_cub3parE
	.align		8
        /*00f0*/ 	.dword	_ZN34_INTERNAL_f3985172_4_k_cu_a958e1856thrust24THRUST_300001_SM_1000_NS8cuda_cub10par_nosyncE
	.align		8
        /*00f8*/ 	.dword	_ZN34_INTERNAL_f3985172_4_k_cu_a958e1856thrust24THRUST_300001_SM_1000_NS6system6detail10sequential3seqE
	.align		8
        /*0100*/ 	.dword	_ZN34_INTERNAL_f3985172_4_k_cu_a958e1856thrust24THRUST_300001_SM_1000_NS12placeholders2_1E
	.align		8
        /*0108*/ 	.dword	_ZN34_INTERNAL_f3985172_4_k_cu_a958e1856thrust24THRUST_300001_SM_1000_NS12placeholders2_2E
	.align		8
        /*0110*/ 	.dword	_ZN34_INTERNAL_f3985172_4_k_cu_a958e1856thrust24THRUST_300001_SM_1000_NS12placeholders2_3E
	.align		8
        /*0118*/ 	.dword	_ZN34_INTERNAL_f3985172_4_k_cu_a958e1856thrust24THRUST_300001_SM_1000_NS12placeholders2_4E
	.align		8
        /*0120*/ 	.dword	_ZN34_INTERNAL_f3985172_4_k_cu_a958e1856thrust24THRUST_300001_SM_1000_NS12placeholders2_5E
	.align		8
        /*0128*/ 	.dword	_ZN34_INTERNAL_f3985172_4_k_cu_a958e1856thrust24THRUST_300001_SM_1000_NS12placeholders2_6E
	.align		8
        /*0130*/ 	.dword	_ZN34_INTERNAL_f3985172_4_k_cu_a958e1856thrust24THRUST_300001_SM_1000_NS12placeholders2_7E
	.align		8
        /*0138*/ 	.dword	_ZN34_INTERNAL_f3985172_4_k_cu_a958e1856thrust24THRUST_300001_SM_1000_NS12placeholders2_8E
	.align		8
        /*0140*/ 	.dword	_ZN34_INTERNAL_f3985172_4_k_cu_a958e1856thrust24THRUST_300001_SM_1000_NS12placeholders2_9E
	.align		8
        /*0148*/ 	.dword	_ZN34_INTERNAL_f3985172_4_k_cu_a958e1856thrust24THRUST_300001_SM_1000_NS12placeholders3_10E
	.align		8
        /*0150*/ 	.dword	_ZN34_INTERNAL_f3985172_4_k_cu_a958e1856thrust24THRUST_300001_SM_1000_NS3seqE


//--------------------- .text._ZN3cub18CUB_300001_SM_10006detail6reduce28DeviceReduceSingleTileKernelINS2_10policy_hubIN4cuda3std3__45tupleIJblEEEyN6thrust24THRUST_300001_SM_1000_NS8cuda_cub9__find_if7functorIS9_EEE10Policy1000EPS9_SI_iSF_S9_S9_NS7_10__identityEEEvT0_T1_T2_T3_T4_T6_ --------------------------
	.section	.text._ZN3cub18CUB_300001_SM_10006detail6reduce28DeviceReduceSingleTileKernelINS2_10policy_hubIN4cuda3std3__45tupleIJblEEEyN6thrust24THRUST_300001_SM_1000_NS8cuda_cub9__find_if7functorIS9_EEE10Policy1000EPS9_SI_iSF_S9_S9_NS7_10__identityEEEvT0_T1_T2_T3_T4_T6_,"ax",@progbits
	.align	128
        .global         _ZN3cub18CUB_300001_SM_10006detail6reduce28DeviceReduceSingleTileKernelINS2_10policy_hubIN4cuda3std3__45tupleIJblEEEyN6thrust24THRUST_300001_SM_1000_NS8cuda_cub9__find_if7functorIS9_EEE10Policy1000EPS9_SI_iSF_S9_S9_NS7_10__identityEEEvT0_T1_T2_T3_T4_T6_
        .type           _ZN3cub18CUB_300001_SM_10006detail6reduce28DeviceReduceSingleTileKernelINS2_10policy_hubIN4cuda3std3__45tupleIJblEEEyN6thrust24THRUST_300001_SM_1000_NS8cuda_cub9__find_if7functorIS9_EEE10Policy1000EPS9_SI_iSF_S9_S9_NS7_10__identityEEEvT0_T1_T2_T3_T4_T6_,@function
        .size           _ZN3cub18CUB_300001_SM_10006detail6reduce28DeviceReduceSingleTileKernelINS2_10policy_hubIN4cuda3std3__45tupleIJblEEEyN6thrust24THRUST_300001_SM_1000_NS8cuda_cub9__find_if7functorIS9_EEE10Policy1000EPS9_SI_iSF_S9_S9_NS7_10__identityEEEvT0_T1_T2_T3_T4_T6_,(.L_x_475 - _ZN3cub18CUB_300001_SM_10006detail6reduce28DeviceReduceSingleTileKernelINS2_10policy_hubIN4cuda3std3__45tupleIJblEEEyN6thrust24THRUST_300001_SM_1000_NS8cuda_cub9__find_if7functorIS9_EEE10Policy1000EPS9_SI_iSF_S9_S9_NS7_10__identityEEEvT0_T1_T2_T3_T4_T6_)
        .other          _ZN3cub18CUB_300001_SM_10006detail6reduce28DeviceReduceSingleTileKernelINS2_10policy_hubIN4cuda3std3__45tupleIJblEEEyN6thrust24THRUST_300001_SM_1000_NS8cuda_cub9__find_if7functorIS9_EEE10Policy1000EPS9_SI_iSF_S9_S9_NS7_10__identityEEEvT0_T1_T2_T3_T4_T6_,@"STO_CUDA_ENTRY STV_DEFAULT"
_ZN3cub18CUB_300001_SM_10006detail6reduce28DeviceReduceSingleTileKernelINS2_10policy_hubIN4cuda3std3__45tupleIJblEEEyN6thrust24THRUST_300001_SM_1000_NS8cuda_cub9__find_if7functorIS9_EEE10Policy1000EPS9_SI_iSF_S9_S9_NS7_10__identityEEEvT0_T1_T2_T3_T4_T6_:
.text._ZN3cub18CUB_300001_SM_10006detail6reduce28DeviceReduceSingleTileKernelINS2_10policy_hubIN4cuda3std3__45tupleIJblEEEyN6thrust24THRUST_300001_SM_1000_NS8cuda_cub9__find_if7functorIS9_EEE10Policy1000EPS9_SI_iSF_S9_S9_NS7_10__identityEEEvT0_T1_T2_T3_T4_T6_:
[----:B------:R-:W-:Y:S01]  /*0000*/  LDC R1, c[0x0][0x37c] ;  /* 0x0000df00ff017b82 */ /* 0x000fe20000000800 */
[----:B------:R-:W0:Y:S07]  /*0010*/  LDCU UR4, c[0x0][0x390] ;  /* 0x00007200ff0477ac */ /* 0x000e2e0008000800 */
[----:B------:R-:W1:Y:S01]  /*0020*/  LDC.U8 R0, c[0x0][0x398] ;  /* 0x0000e600ff007b82 */ /* 0x000e620000000000 */
[----:B------:R-:W2:Y:S01]  /*0030*/  LDCU.64 UR8, c[0x0][0x358] ;  /* 0x00006b00ff0877ac */ /* 0x000ea20008000a00 */
[----:B0-----:R-:W-:-:S09]  /*0040*/  UISETP.NE.AND UP0, UPT, UR4, URZ, UPT ;  /* 0x000000ff0400728c */ /* 0x001fd2000bf05270 */
[----:B--2---:R-:W-:Y:S05]  /*0050*/  BRA.U UP0, `(.L_x_0) ;  /* 0x0000000100207547 */ /* 0x004fea000b800000 */
[----:B------:R-:W0:Y:S02]  /*0060*/  S2R R2, SR_TID.X ;  /* 0x0000000000027919 */ /* 0x000e240000002100 */
[----:B0-----:R-:W-:-:S13]  /*0070*/  ISETP.NE.AND P0, PT, R2, RZ, PT ;  /* 0x000000ff0200720c */ /* 0x001fda0003f05270 */
[----:B------:R-:W-:Y:S05]  /*0080*/  @P0 EXIT ;  /* 0x000000000000094d */ /* 0x000fea0003800000 */
[----:B------:R-:W1:Y:S08]  /*0090*/  LDC.64 R2, c[0x0][0x388] ;  /* 0x0000e200ff027b82 */ /* 0x000e700000000a00 */
[----:B------:R-:W0:Y:S01]  /*00a0*/  LDC.64 R4, c[0x0][0x3a0] ;  /* 0x0000e800ff047b82 */ /* 0x000e220000000a00 */
[----:B-1----:R-:W-:Y:S04]  /*00b0*/  STG.E.U8 desc[UR8][R2.64], R0 ;  /* 0x0000000002007986 */ /* 0x002fe8000c101108 */
[----:B0-----:R-:W-:Y:S01]  /*00c0*/  STG.E.64 desc[UR8][R2.64+0x8], R4 ;  /* 0x0000080402007986 */ /* 0x001fe2000c101b08 */
[----:B------:R-:W-:Y:S05]  /*00d0*/  EXIT ;  /* 0x000000000000794d */ /* 0x000fea0003800000 */
.L_x_0:
[----:B------:R-:W-:Y:S01]  /*00e0*/  UISETP.GT.AND UP0, UPT, UR4, 0x3ff, UPT ;  /* 0x000003ff0400788c */ /* 0x000fe2000bf04270 */
[----:B------:R-:W-:Y:S08]  /*00f0*/  BSSY.RECONVERGENT B0, `(.L_x_1) ;  /* 0x00003d8000007945 */ /* 0x000ff00003800200 */
[----:B------:R-:W-:Y:S05]  /*0100*/  BRA.U UP0, `(.L_x_2) ;  /* 0x0000002100e47547 */ /* 0x000fea000b800000 */
[----:B------:R-:W0:Y:S01]  /*0110*/  S2R R5, SR_TID.X ;  /* 0x0000000000057919 */ /* 0x000e220000002100 */
[----:B------:R-:W-:Y:S01]  /*0120*/  BSSY.RECONVERGENT B1, `(.L_x_3) ;  /* 0x000000b000017945 */ /* 0x000fe20003800200 */
[----:B------:R-:W-:Y:S02]  /*0130*/  PRMT R4, RZ, 0x7610, R4 ;  /* 0x00007610ff047816 */ /* 0x000fe40000000004 */
[----:B------:R-:W-:Y:S02]  /*0140*/  CS2R R2, SRZ ;  /* 0x0000000000027805 */ /* 0x000fe4000001ff00 */
[----:B0-----:R-:W-:Y:S01]  /*0150*/  ISETP.GE.AND P0, PT, R5, UR4, PT ;  /* 0x0000000405007c0c */ /* 0x001fe2000bf06270 */
[----:B------:R-:W-:-:S12]  /*0160*/  IMAD.MOV.U32 R9, RZ, RZ, R5 ;  /* 0x000000ffff097224 */ /* 0x000fd800078e0005 */
[----:B------:R-:W-:Y:S05]  /*0170*/  @P0 BRA `(.L_x_4) ;  /* 0x0000000000140947 */ /* 0x000fea0003800000 */
[----:B------:R-:W0:Y:S02]  /*0180*/  LDC.64 R6, c[0x0][0x380] ;  /* 0x0000e000ff067b82 */ /* 0x000e240000000a00 */
[----:B0-----:R-:W-:-:S05]  /*0190*/  IMAD.WIDE.U32 R6, R5, 0x10, R6 ;  /* 0x0000001005067825 */ /* 0x001fca00078e0006 */
[----:B------:R0:W5:Y:S04]  /*01a0*/  LDG.E.U16.CONSTANT R4, desc[UR8][R6.64] ;  /* 0x0000000806047981 */ /* 0x000168000c1e9500 */
[----:B------:R0:W5:Y:S01]  /*01b0*/  LDG.E.64.CONSTANT R2, desc[UR8][R6.64+0x8] ;  /* 0x0000080806027981 */ /* 0x000162000c1e9b00 */
[----:B------:R-:W-:-:S07]  /*01c0*/  VIADD R9, R5, 0x100 ;  /* 0x0000010005097836 */ /* 0x000fce0000000000 */
.L_x_4:
[----:B------:R-:W-:Y:S05]  /*01d0*/  BSYNC.RECONVERGENT B1 ;  /* 0x0000000000017941 */ /* 0x000fea0003800200 */
.L_x_3:
[----:B------:R-:W-:Y:S01]  /*01e0*/  ISETP.GE.AND P0, PT, R9, UR4, PT ;  /* 0x0000000409007c0c */ /* 0x000fe2000bf06270 */
[----:B------:R-:W-:-:S12]  /*01f0*/  BSSY.RECONVERGENT B1, `(.L_x_5) ;  /* 0x0000058000017945 */ /* 0x000fd80003800200 */
[----:B------:R-:W-:Y:S05]  /*0200*/  @P0 BRA `(.L_x_6) ;  /* 0x0000000400580947 */ /* 0x000fea0003800000 */
[----:B------:R-:W-:Y:S01]  /*0210*/  LOP3.LUT R8, RZ, R9, RZ, 0x33, !PT ;  /* 0x00000009ff087212 */ /* 0x000fe200078e33ff */
[----:B0-----:R-:W0:Y:S01]  /*0220*/  LDC.64 R6, c[0x0][0x380] ;  /* 0x0000e000ff067b82 */ /* 0x001e220000000a00 */
[----:B------:R-:W-:Y:S03]  /*0230*/  BSSY.RECONVERGENT B2, `(.L_x_7) ;  /* 0x0000020000027945 */ /* 0x000fe60003800200 */
[----:B------:R-:W-:-:S05]  /*0240*/  VIADD R8, R8, UR4 ;  /* 0x0000000408087c36 */ /* 0x000fca0008000000 */
[C---:B------:R-:W-:Y:S02]  /*0250*/  LOP3.LUT R10, R8.reuse, 0x300, RZ, 0xc0, !PT ;  /* 0x00000300080a7812 */ /* 0x040fe400078ec0ff */
[----:B------:R-:W-:Y:S02]  /*0260*/  ISETP.GE.U32.AND P1, PT, R8, 0x300, PT ;  /* 0x000003000800780c */ /* 0x000fe40003f26070 */
[----:B------:R-:W-:-:S13]  /*0270*/  ISETP.NE.AND P0, PT, R10, 0x300, PT ;  /* 0x000003000a00780c */ /* 0x000fda0003f05270 */
[----:B------:R-:W-:Y:S05]  /*0280*/  @!P0 BRA `(.L_x_8) ;  /* 0x0000000000688947 */ /* 0x000fea0003800000 */
[----:B------:R-:W2:Y:S01]  /*0290*/  LDC.64 R10, c[0x0][0x380] ;  /* 0x0000e000ff0a7b82 */ /* 0x000ea20000000a00 */
[----:B------:R-:W-:-:S04]  /*02a0*/  LEA.HI R8, R8, 0x1, RZ, 0x18 ;  /* 0x0000000108087811 */ /* 0x000fc800078fc0ff */
[----:B------:R-:W-:-:S05]  /*02b0*/  LOP3.LUT R8, R8, 0x3, RZ, 0xc0, !PT ;  /* 0x0000000308087812 */ /* 0x000fca00078ec0ff */
[----:B------:R-:W-:Y:S02]  /*02c0*/  IMAD.MOV R8, RZ, RZ, -R8 ;  /* 0x000000ffff087224 */ /* 0x000fe400078e0a08 */
[----:B--2---:R-:W-:-:S04]  /*02d0*/  IMAD.WIDE.U32 R10, R9, 0x10, R10 ;  /* 0x00000010090a7825 */ /* 0x004fc800078e000a */
[----:B------:R-:W-:Y:S02]  /*02e0*/  IMAD.MOV.U32 R15, RZ, RZ, R10 ;  /* 0x000000ffff0f7224 */ /* 0x000fe400078e000a */
[----:B------:R-:W-:-:S07]  /*02f0*/  IMAD.MOV.U32 R13, RZ, RZ, R11 ;  /* 0x000000ffff0d7224 */ /* 0x000fce00078e000b */
.L_x_9:
[----:B------:R-:W-:-:S05]  /*0300*/  IMAD.MOV.U32 R12, RZ, RZ, R15 ;  /* 0x000000ffff0c7224 */ /* 0x000fca00078e000f */
[----:B------:R-:W2:Y:S04]  /*0310*/  LDG.E.U16.CONSTANT R14, desc[UR8][R12.64] ;  /* 0x000000080c0e7981 */ /* 0x000ea8000c1e9500 */
[----:B------:R3:W4:Y:S01]  /*0320*/  LDG.E.64.CONSTANT R10, desc[UR8][R12.64+0x8] ;  /* 0x000008080c0a7981 */ /* 0x000722000c1e9b00 */
[----:B------:R-:W-:Y:S01]  /*0330*/  VIADD R8, R8, 0x1 ;  /* 0x0000000108087836 */ /* 0x000fe20000000000 */
[----:B-----5:R-:W-:Y:S01]  /*0340*/  LOP3.LUT P2, RZ, R4, 0xff, RZ, 0xc0, !PT ;  /* 0x000000ff04ff7812 */ /* 0x020fe2000784c0ff */
[----:B------:R-:W-:Y:S01]  /*0350*/  VIADD R9, R9, 0x100 ;  /* 0x0000010009097836 */ /* 0x000fe20000000000 */
[----:B------:R-:W-:Y:S02]  /*0360*/  IADD3 R15, P5, PT, R12, 0x1000, RZ ;  /* 0x000010000c0f7810 */ /* 0x000fe40007fbe0ff */
[----:B------:R-:W-:-:S03]  /*0370*/  ISETP.NE.AND P4, PT, R8, RZ, PT ;  /* 0x000000ff0800720c */ /* 0x000fc60003f85270 */
[----:B---3--:R-:W-:Y:S01]  /*0380*/  IMAD.X R13, RZ, RZ, R13, P5 ;  /* 0x000000ffff0d7224 */ /* 0x008fe200028e060d */
[----:B--2---:R-:W-:Y:S02]  /*0390*/  LOP3.LUT P3, RZ, R14, 0xff, RZ, 0xc0, !PT ;  /* 0x000000ff0eff7812 */ /* 0x004fe4000786c0ff */
[----:B----4-:R-:W-:-:S03]  /*03a0*/  ISETP.LT.U32.AND P0, PT, R10, R2, PT ;  /* 0x000000020a00720c */ /* 0x010fc60003f01070 */
[----:B------:R-:W-:Y:S02]  /*03b0*/  @P2 SEL R14, R4, 0x1, !P3 ;  /* 0x00000001040e2807 */ /* 0x000fe40005800000 */
[----:B------:R-:W-:Y:S02]  /*03c0*/  ISETP.LT.AND.EX P0, PT, R11, R3, PT, P0 ;  /* 0x000000030b00720c */ /* 0x000fe40003f01300 */
[----:B------:R-:W-:-:S04]  /*03d0*/  PRMT R4, R14, 0x7610, R4 ;  /* 0x000076100e047816 */ /* 0x000fc80000000004 */
[C---:B------:R-:W-:Y:S02]  /*03e0*/  @P3 SEL R2, R10.reuse, R2, P0 ;  /* 0x000000020a023207 */ /* 0x040fe40000000000 */
[C---:B------:R-:W-:Y:S02]  /*03f0*/  @P3 SEL R3, R11.reuse, R3, P0 ;  /* 0x000000030b033207 */ /* 0x040fe40000000000 */
[----:B------:R-:W-:Y:S02]  /*0400*/  SEL R2, R10, R2, !P2 ;  /* 0x000000020a027207 */ /* 0x000fe40005000000 */
[----:B------:R-:W-:Y:S01]  /*0410*/  SEL R3, R11, R3, !P2 ;  /* 0x000000030b037207 */ /* 0x000fe20005000000 */
[----:B------:R-:W-:Y:S06]  /*0420*/  @P4 BRA `(.L_x_9) ;  /* 0xfffffffc00b44947 */ /* 0x000fec000383ffff */
.L_x_8:
[----:B------:R-:W-:Y:S05]  /*0430*/  BSYNC.RECONVERGENT B2 ;  /* 0x0000000000027941 */ /* 0x000fea0003800200 */
.L_x_7:
[----:B------:R-:W-:Y:S05]  /*0440*/  @!P1 BRA `(.L_x_6) ;  /* 0x0000000000c89947 */ /* 0x000fea0003800000 */
.L_x_10:
[----:B0-----:R-:W-:-:S05]  /*0450*/  IMAD.WIDE R20, R9, 0x10, R6 ;  /* 0x0000001009147825 */ /* 0x001fca00078e0206 */
[----:B------:R-:W2:Y:S04]  /*0460*/  LDG.E.U16.CONSTANT R19, desc[UR8][R20.64] ;  /* 0x0000000814137981 */ /* 0x000ea8000c1e9500 */
[----:B------:R-:W3:Y:S04]  /*0470*/  LDG.E.64.CONSTANT R10, desc[UR8][R20.64+0x8] ;  /* 0x00000808140a7981 */ /* 0x000ee8000c1e9b00 */
[----:B------:R-:W4:Y:S04]  /*0480*/  LDG.E.U16.CONSTANT R22, desc[UR8][R20.64+0x1000] ;  /* 0x0010000814167981 */ /* 0x000f28000c1e9500 */
[----:B------:R-:W4:Y:S04]  /*0490*/  LDG.E.64.CONSTANT R12, desc[UR8][R20.64+0x1008] ;  /* 0x00100808140c7981 */ /* 0x000f28000c1e9b00 */
[----:B------:R-:W4:Y:S04]  /*04a0*/  LDG.E.U16.CONSTANT R18, desc[UR8][R20.64+0x2000] ;  /* 0x0020000814127981 */ /* 0x000f28000c1e9500 */
[----:B------:R-:W4:Y:S04]  /*04b0*/  LDG.E.64.CONSTANT R14, desc[UR8][R20.64+0x2008] ;  /* 0x00200808140e7981 */ /* 0x000f28000c1e9b00 */
[----:B------:R-:W4:Y:S04]  /*04c0*/  LDG.E.U16.CONSTANT R8, desc[UR8][R20.64+0x3000] ;  /* 0x0030000814087981 */ /* 0x000f28000c1e9500 */
[----:B------:R-:W4:Y:S01]  /*04d0*/  LDG.E.64.CONSTANT R16, desc[UR8][R20.64+0x3008] ;  /* 0x0030080814107981 */ /* 0x000f22000c1e9b00 */
[----:B-----5:R-:W-:Y:S01]  /*04e0*/  LOP3.LUT P2, RZ, R4, 0xff, RZ, 0xc0, !PT ;  /* 0x000000ff04ff7812 */ /* 0x020fe2000784c0ff */
[----:B------:R-:W-:-:S02]  /*04f0*/  IMAD.MOV.U32 R23, RZ, RZ, R3 ;  /* 0x000000ffff177224 */ /* 0x000fc400078e0003 */
[----:B------:R-:W-:Y:S01]  /*0500*/  VIADD R9, R9, 0x400 ;  /* 0x0000040009097836 */ /* 0x000fe20000000000 */
[----:B--2---:R-:W-:Y:S02]  /*0510*/  LOP3.LUT P1, RZ, R19, 0xff, RZ, 0xc0, !PT ;  /* 0x000000ff13ff7812 */ /* 0x004fe4000782c0ff */
[----:B---3--:R-:W-:-:S07]  /*0520*/  ISETP.LT.U32.AND P0, PT, R10, R2, PT ;  /* 0x000000020a00720c */ /* 0x008fce0003f01070 */
[----:B------:R-:W-:Y:S02]  /*0530*/  @P2 SEL R19, R4, 0x1, !P1 ;  /* 0x0000000104132807 */ /* 0x000fe40004800000 */
[-C--:B------:R-:W-:Y:S02]  /*0540*/  ISETP.LT.AND.EX P0, PT, R11, R23.reuse, PT, P0 ;  /* 0x000000170b00720c */ /* 0x080fe40003f01300 */
[----:B------:R-:W-:Y:S02]  /*0550*/  LOP3.LUT P3, RZ, R19, 0xff, RZ, 0xc0, !PT ;  /* 0x000000ff13ff7812 */ /* 0x000fe4000786c0ff */
[----:B----4-:R-:W-:Y:S02]  /*0560*/  LOP3.LUT P4, RZ, R22, 0xff, RZ, 0xc0, !PT ;  /* 0x000000ff16ff7812 */ /* 0x010fe4000788c0ff */
[----:B------:R-:W-:Y:S02]  /*0570*/  @P1 SEL R2, R10, R2, P0 ;  /* 0x000000020a021207 */ /* 0x000fe40000000000 */
[----:B------:R-:W-:-:S02]  /*0580*/  @P1 SEL R23, R11, R23, P0 ;  /* 0x000000170b171207 */ /* 0x000fc40000000000 */
[----:B------:R-:W-:Y:S02]  /*0590*/  SEL R3, R10, R2, !P2 ;  /* 0x000000020a037207 */ /* 0x000fe40005000000 */
[----:B------:R-:W-:Y:S02]  /*05a0*/  SEL R11, R11, R23, !P2 ;  /* 0x000000170b0b7207 */ /* 0x000fe40005000000 */
[----:B------:R-:W-:Y:S02]  /*05b0*/  ISETP.LT.U32.AND P0, PT, R12, R3, PT ;  /* 0x000000030c00720c */ /* 0x000fe40003f01070 */
[----:B------:R-:W-:Y:S02]  /*05c0*/  @P3 SEL R22, R19, 0x1, !P4 ;  /* 0x0000000113163807 */ /* 0x000fe40006000000 */
[----:B------:R-:W-:Y:S02]  /*05d0*/  ISETP.LT.AND.EX P0, PT, R13, R11, PT, P0 ;  /* 0x0000000b0d00720c */ /* 0x000fe40003f01300 */
[----:B------:R-:W-:-:S02]  /*05e0*/  LOP3.LUT P2, RZ, R18, 0xff, RZ, 0xc0, !PT ;  /* 0x000000ff12ff7812 */ /* 0x000fc4000784c0ff */
[----:B------:R-:W-:Y:S02]  /*05f0*/  @P4 SEL R3, R12, R3, P0 ;  /* 0x000000030c034207 */ /* 0x000fe40000000000 */
[----:B------:R-:W-:Y:S02]  /*0600*/  LOP3.LUT P1, RZ, R22, 0xff, RZ, 0xc0, !PT ;  /* 0x000000ff16ff7812 */ /* 0x000fe4000782c0ff */
[C---:B------:R-:W-:Y:S02]  /*0610*/  @P4 SEL R11, R13.reuse, R11, P0 ;  /* 0x0000000b0d0b4207 */ /* 0x040fe40000000000 */
[----:B------:R-:W-:Y:S02]  /*0620*/  SEL R3, R12, R3, !P3 ;  /* 0x000000030c037207 */ /* 0x000fe40005800000 */
[----:B------:R-:W-:Y:S02]  /*0630*/  SEL R13, R13, R11, !P3 ;  /* 0x0000000b0d0d7207 */ /* 0x000fe40005800000 */
[----:B------:R-:W-:-:S02]  /*0640*/  ISETP.LT.U32.AND P0, PT, R14, R3, PT ;  /* 0x000000030e00720c */ /* 0x000fc40003f01070 */
[----:B------:R-:W-:Y:S02]  /*0650*/  LOP3.LUT P3, RZ, R8, 0xff, RZ, 0xc0, !PT ;  /* 0x000000ff08ff7812 */ /* 0x000fe4000786c0ff */
[C---:B------:R-:W-:Y:S02]  /*0660*/  ISETP.LT.AND.EX P0, PT, R15.reuse, R13, PT, P0 ;  /* 0x0000000d0f00720c */ /* 0x040fe40003f01300 */
[----:B------:R-:W-:Y:S02]  /*0670*/  @P1 SEL R18, R22, 0x1, !P2 ;  /* 0x0000000116121807 */ /* 0x000fe40005000000 */
[C---:B------:R-:W-:Y:S02]  /*0680*/  @P2 SEL R3, R14.reuse, R3, P0 ;  /* 0x000000030e032207 */ /* 0x040fe40000000000 */
[----:B------:R-:W-:Y:S02]  /*0690*/  @P2 SEL R13, R15, R13, P0 ;  /* 0x0000000d0f0d2207 */ /* 0x000fe40000000000 */
[----:B------:R-:W-:-:S02]  /*06a0*/  SEL R3, R14, R3, !P1 ;  /* 0x000000030e037207 */ /* 0x000fc40004800000 */
[----:B------:R-:W-:Y:S02]  /*06b0*/  LOP3.LUT P2, RZ, R18, 0xff, RZ, 0xc0, !PT ;  /* 0x000000ff12ff7812 */ /* 0x000fe4000784c0ff */
[----:B------:R-:W-:Y:S02]  /*06c0*/  SEL R15, R15, R13, !P1 ;  /* 0x0000000d0f0f7207 */ /* 0x000fe40004800000 */
[----:B------:R-:W-:Y:S02]  /*06d0*/  ISETP.GE.AND P1, PT, R9, UR4, PT ;  /* 0x0000000409007c0c */ /* 0x000fe4000bf26270 */
[----:B------:R-:W-:-:S04]  /*06e0*/  ISETP.LT.U32.AND P0, PT, R16, R3, PT ;  /* 0x000000031000720c */ /* 0x000fc80003f01070 */
[----:B------:R-:W-:-:S03]  /*06f0*/  ISETP.LT.AND.EX P0, PT, R17, R15, PT, P0 ;  /* 0x0000000f1100720c */ /* 0x000fc60003f01300 */
[----:B------:R-:W-:Y:S02]  /*0700*/  @P2 SEL R8, R18, 0x1, !P3 ;  /* 0x0000000112082807 */ /* 0x000fe40005800000 */
[C---:B------:R-:W-:Y:S02]  /*0710*/  @P3 SEL R3, R16.reuse, R3, P0 ;  /* 0x0000000310033207 */ /* 0x040fe40000000000 */
[C---:B------:R-:W-:Y:S02]  /*0720*/  @P3 SEL R15, R17.reuse, R15, P0 ;  /* 0x0000000f110f3207 */ /* 0x040fe40000000000 */
[----:B------:R-:W-:Y:S02]  /*0730*/  SEL R2, R16, R3, !P2 ;  /* 0x0000000310027207 */ /* 0x000fe40005000000 */
[----:B------:R-:W-:Y:S02]  /*0740*/  SEL R3, R17, R15, !P2 ;  /* 0x0000000f11037207 */ /* 0x000fe40005000000 */
[----:B------:R-:W-:Y:S01]  /*0750*/  PRMT R4, R8, 0x7610, R4 ;  /* 0x0000761008047816 */ /* 0x000fe20000000004 */
[----:B------:R-:W-:Y:S06]  /*0760*/  @!P1 BRA `(.L_x_10) ;  /* 0xfffffffc00389947 */ /* 0x000fec000383ffff */
.L_x_6:
[----:B------:R-:W-:Y:S05]  /*0770*/  BSYNC.RECONVERGENT B1 ;  /* 0x0000000000017941 */ /* 0x000fea0003800200 */
.L_x_5:
[----:B------:R-:W-:-:S09]  /*0780*/  UISETP.GE.AND UP0, UPT, UR4, 0x100, UPT ;  /* 0x000001000400788c */ /* 0x000fd2000bf06270 */
[----:B------:R-:W-:Y:S05]  /*0790*/  BRA.U !UP0, `(.L_x_11) ;  /* 0x0000000d08407547 */ /* 0x000fea000b800000 */
[----:B------:R-:W2:Y:S01]  /*07a0*/  S2R R10, SR_LANEID ;  /* 0x00000000000a7919 */ /* 0x000ea20000000000 */
[----:B0----5:R-:W-:Y:S01]  /*07b0*/  LOP3.LUT R6, R4, 0xff, RZ, 0xc0, !PT ;  /* 0x000000ff04067812 */ /* 0x021fe200078ec0ff */
[----:B------:R-:W-:Y:S01]  /*07c0*/  BSSY.RECONVERGENT B1, `(.L_x_12) ;  /* 0x0000016000017945 */ /* 0x000fe20003800200 */
[----:B------:R0:W3:Y:S04]  /*07d0*/  SHFL.DOWN PT, R9, R2, 0x1, 0x1f ;  /* 0x08201f0002097f89 */ /* 0x0000e800000e0000 */
[----:B------:R0:W4:Y:S04]  /*07e0*/  SHFL.DOWN PT, R8, R3, 0x1, 0x1f ;  /* 0x08201f0003087f89 */ /* 0x00012800000e0000 */
[----:B------:R0:W0:Y:S01]  /*07f0*/  SHFL.DOWN PT, R7, R6, 0x1, 0x1f ;  /* 0x08201f0006077f89 */ /* 0x00002200000e0000 */
[----:B--2---:R-:W-:-:S02]  /*0800*/  ISETP.GT.AND P0, PT, R10, 0x1e, PT ;  /* 0x0000001e0a00780c */ /* 0x004fc40003f04270 */
[C---:B------:R-:W-:Y:S02]  /*0810*/  ISETP.GT.AND P3, PT, R10.reuse, 0x1d, PT ;  /* 0x0000001d0a00780c */ /* 0x040fe40003f64270 */
[----:B------:R-:W-:-:S09]  /*0820*/  ISETP.GT.AND P2, PT, R10, 0x1b, PT ;  /* 0x0000001b0a00780c */ /* 0x000fd20003f44270 */
[----:B0--34-:R-:W-:Y:S05]  /*0830*/  @P0 BRA `(.L_x_13) ;  /* 0x0000000000380947 */ /* 0x019fea0003800000 */
[----:B------:R-:W-:Y:S01]  /*0840*/  LOP3.LUT P1, RZ, R7, 0xff, RZ, 0xc0, !PT ;  /* 0x000000ff07ff7812 */ /* 0x000fe2000782c0ff */
[----:B------:R-:W-:Y:S01]  /*0850*/  IMAD.MOV.U32 R11, RZ, RZ, 0x1 ;  /* 0x00000001ff0b7424 */ /* 0x000fe200078e00ff */
[----:B------:R-:W-:-:S04]  /*0860*/  LOP3.LUT P0, R6, R4, 0xff, RZ, 0xc0, !PT ;  /* 0x000000ff04067812 */ /* 0x000fc8000780c0ff */
[----:B------:R-:W-:-:S13]  /*0870*/  PLOP3.LUT P0, PT, P0, P1, PT, 0x2f, 0xf2 ;  /* 0x0000000000f2781c */ /* 0x000fda0000702577 */
[----:B------:R-:W-:Y:S02]  /*0880*/  @!P0 ISETP.LT.U32.AND P1, PT, R9, R2, PT ;  /* 0x000000020900820c */ /* 0x000fe40003f21070 */
[----:B------:R-:W-:Y:S02]  /*0890*/  @P0 ISETP.NE.AND P4, PT, R6, RZ, PT ;  /* 0x000000ff0600020c */ /* 0x000fe40003f85270 */
[----:B------:R-:W-:Y:S02]  /*08a0*/  @!P0 PRMT R4, R11, 0x7610, R4 ;  /* 0x000076100b048816 */ /* 0x000fe40000000004 */
[----:B------:R-:W-:Y:S02]  /*08b0*/  @!P0 ISETP.LT.AND.EX P1, PT, R8, R3, PT, P1 ;  /* 0x000000030800820c */ /* 0x000fe40003f21310 */
[----:B------:R-:W-:Y:S02]  /*08c0*/  @P0 SEL R6, R7, R4, !P4 ;  /* 0x0000000407060207 */ /* 0x000fe40006000000 */
[----:B------:R-:W-:-:S02]  /*08d0*/  @!P0 SEL R2, R9, R2, P1 ;  /* 0x0000000209028207 */ /* 0x000fc40000800000 */
[----:B------:R-:W-:Y:S02]  /*08e0*/  @!P0 SEL R3, R8, R3, P1 ;  /* 0x0000000308038207 */ /* 0x000fe40000800000 */
[----:B------:R-:W-:Y:S02]  /*08f0*/  @P0 PRMT R4, R6, 0x7610, R4 ;  /* 0x0000761006040816 */ /* 0x000fe40000000004 */
[----:B------:R-:W-:Y:S02]  /*0900*/  @P0 SEL R2, R9, R2, !P4 ;  /* 0x0000000209020207 */ /* 0x000fe40006000000 */
[----:B------:R-:W-:-:S07]  /*0910*/  @P0 SEL R3, R8, R3, !P4 ;  /* 0x0000000308030207 */ /* 0x000fce0006000000 */
.L_x_13:
[----:B------:R-:W-:Y:S05]  /*0920*/  BSYNC.RECONVERGENT B1 ;  /* 0x0000000000017941 */ /* 0x000fea0003800200 */
.L_x_12:
[----:B------:R-:W-:Y:S01]  /*0930*/  LOP3.LUT R7, R4, 0xff, RZ, 0xc0, !PT ;  /* 0x000000ff04077812 */ /* 0x000fe200078ec0ff */
[----:B------:R0:W2:Y:S01]  /*0940*/  SHFL.DOWN PT, R9, R2, 0x2, 0x1f ;  /* 0x08401f0002097f89 */ /* 0x0000a200000e0000 */
[----:B------:R-:W-:Y:S01]  /*0950*/  BSSY.RECONVERGENT B1, `(.L_x_14) ;  /* 0x0000015000017945 */ /* 0x000fe20003800200 */
[C---:B------:R-:W-:Y:S02]  /*0960*/  ISETP.GT.AND P5, PT, R10.reuse, 0x17, PT ;  /* 0x000000170a00780c */ /* 0x040fe40003fa4270 */
[----:B------:R0:W3:Y:S01]  /*0970*/  SHFL.DOWN PT, R8, R3, 0x2, 0x1f ;  /* 0x08401f0003087f89 */ /* 0x0000e200000e0000 */
[C---:B------:R-:W-:Y:S02]  /*0980*/  ISETP.GT.AND P4, PT, R10.reuse, 0xf, PT ;  /* 0x0000000f0a00780c */ /* 0x040fe40003f84270 */
[----:B------:R-:W-:Y:S01]  /*0990*/  ISETP.NE.AND P1, PT, R10, RZ, PT ;  /* 0x000000ff0a00720c */ /* 0x000fe20003f25270 */
[----:B------:R-:W4:Y:S01]  /*09a0*/  SHFL.DOWN PT, R7, R7, 0x2, 0x1f ;  /* 0x08401f0007077f89 */ /* 0x000f2200000e0000 */
[----:B------:R-:W-:Y:S11]  /*09b0*/  @P3 BRA `(.L_x_15) ;  /* 0x0000000000383947 */ /* 0x000ff60003800000 */
[----:B----4-:R-:W-:Y:S01]  /*09c0*/  LOP3.LUT P0, RZ, R7, 0xff, RZ, 0xc0, !PT ;  /* 0x000000ff07ff7812 */ /* 0x010fe2000780c0ff */
[----:B------:R-:W-:Y:S01]  /*09d0*/  IMAD.MOV.U32 R10, RZ, RZ, 0x1 ;  /* 0x00000001ff0a7424 */ /* 0x000fe200078e00ff */
[----:B------:R-:W-:-:S04]  /*09e0*/  LOP3.LUT P3, R6, R4, 0xff, RZ, 0xc0, !PT ;  /* 0x000000ff04067812 */ /* 0x000fc8000786c0ff */
[----:B------:R-:W-:-:S13]  /*09f0*/  PLOP3.LUT P0, PT, P3, P0, PT, 0x2f, 0xf2 ;  /* 0x0000000000f2781c */ /* 0x000fda0001f00577 */
[----:B--2---:R-:W-:Y:S02]  /*0a00*/  @!P0 ISETP.LT.U32.AND P3, PT, R9, R2, PT ;  /* 0x000000020900820c */ /* 0x004fe40003f61070 */
[----:B------:R-:W-:Y:S02]  /*0a10*/  @P0 ISETP.NE.AND P6, PT, R6, RZ, PT ;  /* 0x000000ff0600020c */ /* 0x000fe40003fc5270 */
[----:B------:R-:W-:Y:S02]  /*0a20*/  @!P0 PRMT R4, R10, 0x7610, R4 ;  /* 0x000076100a048816 */ /* 0x000fe40000000004 */
[----:B---3--:R-:W-:Y:S02]  /*0a30*/  @!P0 ISETP.LT.AND.EX P3, PT, R8, R3, PT, P3 ;  /* 0x000000030800820c */ /* 0x008fe40003f61330 */
[----:B------:R-:W-:Y:S02]  /*0a40*/  @P0 SEL R6, R7, R4, !P6 ;  /* 0x0000000407060207 */ /* 0x000fe40007000000 */
[----:B0-----:R-:W-:-:S02]  /*0a50*/  @!P0 SEL R2, R9, R2, P3 ;  /* 0x0000000209028207 */ /* 0x001fc40001800000 */
[----:B------:R-:W-:Y:S02]  /*0a60*/  @!P0 SEL R3, R8, R3, P3 ;  /* 0x0000000308038207 */ /* 0x000fe40001800000 */
[----:B------:R-:W-:Y:S02]  /*0a70*/  @P0 PRMT R4, R6, 0x7610, R4 ;  /* 0x0000761006040816 */ /* 0x000fe40000000004 */
[----:B------:R-:W-:Y:S02]  /*0a80*/  @P0 SEL R2, R9, R2, !P6 ;  /* 0x0000000209020207 */ /* 0x000fe40007000000 */
[----:B------:R-:W-:-:S07]  /*0a90*/  @P0 SEL R3, R8, R3, !P6 ;  /* 0x0000000308030207 */ /* 0x000fce0007000000 */
.L_x_15:
[----:B------:R-:W-:Y:S05]  /*0aa0*/  BSYNC.RECONVERGENT B1 ;  /* 0x0000000000017941 */ /* 0x000fea0003800200 */
.L_x_14:
[----:B----4-:R-:W-:Y:S01]  /*0ab0*/  LOP3.LUT R7, R4, 0xff, RZ, 0xc0, !PT ;  /* 0x000000ff04077812 */ /* 0x010fe200078ec0ff */
[----:B--2---:R2:W4:Y:S01]  /*0ac0*/  SHFL.DOWN PT, R9, R2, 0x4, 0x1f ;  /* 0x08801f0002097f89 */ /* 0x00452200000e0000 */
[----:B------:R-:W-:Y:S03]  /*0ad0*/  BSSY.RECONVERGENT B1, `(.L_x_16) ;  /* 0x0000012000017945 */ /* 0x000fe60003800200 */
[----:B---3--:R2:W3:Y:S04]  /*0ae0*/  SHFL.DOWN PT, R8, R3, 0x4, 0x1f ;  /* 0x08801f0003087f89 */ /* 0x0084e800000e0000 */
[----:B------:R-:W0:Y:S01]  /*0af0*/  SHFL.DOWN PT, R7, R7, 0x4, 0x1f ;  /* 0x08801f0007077f89 */ /* 0x000e2200000e0000 */
[----:B------:R-:W-:Y:S05]  /*0b00*/  @P2 BRA `(.L_x_17) ;  /* 0x0000000000382947 */ /* 0x000fea0003800000 */
[----:B0-----:R-:W-:Y:S01]  /*0b10*/  LOP3.LUT P0, RZ, R7, 0xff, RZ, 0xc0, !PT ;  /* 0x000000ff07ff7812 */ /* 0x001fe2000780c0ff */
[----:B------:R-:W-:Y:S01]  /*0b20*/  IMAD.MOV.U32 R10, RZ, RZ, 0x1 ;  /* 0x00000001ff0a7424 */ /* 0x000fe200078e00ff */
[----:B------:R-:W-:-:S04]  /*0b30*/  LOP3.LUT P2, R6, R4, 0xff, RZ, 0xc0, !PT ;  /* 0x000000ff04067812 */ /* 0x000fc8000784c0ff */
[----:B------:R-:W-:-:S13]  /*0b40*/  PLOP3.LUT P0, PT, P2, P0, PT, 0x2f, 0xf2 ;  /* 0x0000000000f2781c */ /* 0x000fda0001700577 */
[----:B----4-:R-:W-:Y:S02]  /*0b50*/  @!P0 ISETP.LT.U32.AND P2, PT, R9, R2, PT ;  /* 0x000000020900820c */ /* 0x010fe40003f41070 */
[----:B------:R-:W-:Y:S02]  /*0b60*/  @P0 ISETP.NE.AND P3, PT, R6, RZ, PT ;  /* 0x000000ff0600020c */ /* 0x000fe40003f65270 */
[----:B------:R-:W-:Y:S02]  /*0b70*/  @!P0 PRMT R4, R10, 0x7610, R4 ;  /* 0x000076100a048816 */ /* 0x000fe40000000004 */
[----:B---3--:R-:W-:Y:S02]  /*0b80*/  @!P0 ISETP.LT.AND.EX P2, PT, R8, R3, PT, P2 ;  /* 0x000000030800820c */ /* 0x008fe40003f41320 */
[----:B------:R-:W-:Y:S02]  /*0b90*/  @P0 SEL R6, R7, R4, !P3 ;  /* 0x0000000407060207 */ /* 0x000fe40005800000 */
[----:B--2---:R-:W-:-:S02]  /*0ba0*/  @!P0 SEL R2, R9, R2, P2 ;  /* 0x0000000209028207 */ /* 0x004fc40001000000 */
[----:B------:R-:W-:Y:S02]  /*0bb0*/  @!P0 SEL R3, R8, R3, P2 ;  /* 0x0000000308038207 */ /* 0x000fe40001000000 */
[----:B------:R-:W-:Y:S02]  /*0bc0*/  @P0 PRMT R4, R6, 0x7610, R4 ;  /* 0x0000761006040816 */ /* 0x000fe40000000004 */
[----:B------:R-:W-:Y:S02]  /*0bd0*/  @P0 SEL R2, R9, R2, !P3 ;  /* 0x0000000209020207 */ /* 0x000fe40005800000 */
[----:B------:R-:W-:-:S07]  /*0be0*/  @P0 SEL R3, R8, R3, !P3 ;  /* 0x0000000308030207 */ /* 0x000fce0005800000 */
.L_x_17:
[----:B------:R-:W-:Y:S05]  /*0bf0*/  BSYNC.RECONVERGENT B1 ;  /* 0x0000000000017941 */ /* 0x000fea0003800200 */
.L_x_16:
[----:B0-----:R-:W-:Y:S01]  /*0c00*/  LOP3.LUT R7, R4, 0xff, RZ, 0xc0, !PT ;  /* 0x000000ff04077812 */ /* 0x001fe200078ec0ff */
[----:B----4-:R0:W4:Y:S01]  /*0c10*/  SHFL.DOWN PT, R9, R2, 0x8, 0x1f ;  /* 0x09001f0002097f89 */ /* 0x01012200000e0000 */
        /* <DEDUP_REMOVED lines=18> */
.L_x_19:
[----:B------:R-:W-:Y:S05]  /*0d40*/  BSYNC.RECONVERGENT B1 ;  /* 0x0000000000017941 */ /* 0x000fea0003800200 */
.L_x_18:
        /* <DEDUP_REMOVED lines=20> */
.L_x_21:
[----:B------:R-:W-:Y:S05]  /*0e90*/  BSYNC.RECONVERGENT B1 ;  /* 0x0000000000017941 */ /* 0x000fea0003800200 */
.L_x_20:
[----:B------:R-:W-:Y:S04]  /*0ea0*/  BSSY.RECONVERGENT B1, `(.L_x_22) ;  /* 0x000000a000017945 */ /* 0x000fe80003800200 */
[----:B------:R-:W-:Y:S05]  /*0eb0*/  @P1 BRA `(.L_x_23) ;  /* 0x0000000000201947 */ /* 0x000fea0003800000 */
[----:B---3--:R-:W3:Y:S01]  /*0ec0*/  S2R R8, SR_CgaCtaId ;  /* 0x0000000000087919 */ /* 0x008ee20000008800 */
[----:B0-----:R-:W-:Y:S02]  /*0ed0*/  MOV R7, 0x400 ;  /* 0x0000040000077802 */ /* 0x001fe40000000f00 */
[----:B------:R-:W-:-:S04]  /*0ee0*/  SHF.R.U32.HI R6, RZ, 0x1, R5 ;  /* 0x00000001ff067819 */ /* 0x000fc80000011605 */
[----:B------:R-:W-:Y:S02]  /*0ef0*/  LOP3.LUT R6, R6, 0x1f0, RZ, 0xc0, !PT ;  /* 0x000001f006067812 */ /* 0x000fe400078ec0ff */
[----:B---3--:R-:W-:-:S05]  /*0f00*/  LEA R7, R8, R7, 0x18 ;  /* 0x0000000708077211 */ /* 0x008fca00078ec0ff */
[----:B------:R-:W-:-:S05]  /*0f10*/  IMAD.IADD R7, R6, 0x1, R7 ;  /* 0x0000000106077824 */ /* 0x000fca00078e0207 */
[----:B------:R0:W-:Y:S04]  /*0f20*/  STS.64 [R7+0x10], R2 ;  /* 0x0000100207007388 */ /* 0x0001e80000000a00 */
[----:B------:R0:W-:Y:S02]  /*0f30*/  STS.U8 [R7+0x8], R4 ;  /* 0x0000080407007388 */ /* 0x0001e40000000000 */
.L_x_23:
[----:B------:R-:W-:Y:S05]  /*0f40*/  BSYNC.RECONVERGENT B1 ;  /* 0x0000000000017941 */ /* 0x000fea0003800200 */
.L_x_22:
[----:B------:R-:W-:Y:S01]  /*0f50*/  BAR.SYNC.DEFER_BLOCKING 0x0 ;  /* 0x0000000000007b1d */ /* 0x000fe20000010000 */
[----:B------:R-:W-:-:S13]  /*0f60*/  ISETP.NE.AND P1, PT, R5, RZ, PT ;  /* 0x000000ff0500720c */ /* 0x000fda0003f25270 */
[----:B------:R-:W-:Y:S05]  /*0f70*/  @P1 BRA `(.L_x_24) ;  /* 0x0000002c00bc1947 */ /* 0x000fea0003800000 */
[----:B------:R-:W5:Y:S01]  /*0f80*/  S2UR UR6, SR_CgaCtaId ;  /* 0x00000000000679c3 */ /* 0x000f620000008800 */
[----:B------:R-:W-:Y:S01]  /*0f90*/  UMOV UR5, 0x400 ;  /* 0x0000040000057882 */ /* 0x000fe20000000000 */
[----:B------:R-:W-:Y:S01]  /*0fa0*/  LOP3.LUT P2, RZ, R4, 0xff, RZ, 0xc0, !PT ;  /* 0x000000ff04ff7812 */ /* 0x000fe2000784c0ff */
[----:B-----5:R-:W-:-:S09]  /*0fb0*/  ULEA UR5, UR6, UR5, 0x18 ;  /* 0x0000000506057291 */ /* 0x020fd2000f8ec0ff */
[----:B------:R-:W5:Y:S04]  /*0fc0*/  LDS.U8 R16, [UR5+0x18] ;  /* 0x00001805ff107984 */ /* 0x000f680008000000 */
[----:B0-----:R-:W0:Y:S04]  /*0fd0*/  LDS.64 R6, [UR5+0x20] ;  /* 0x00002005ff067984 */ /* 0x001e280008000a00 */
[----:B------:R-:W1:Y:S04]  /*0fe0*/  LDS.U8 R17, [UR5+0x28] ;  /* 0x00002805ff117984 */ /* 0x000e680008000000 */
[----:B------:R-:W2:Y:S04]  /*0ff0*/  LDS.64 R12, [UR5+0x30] ;  /* 0x00003005ff0c7984 */ /* 0x000ea80008000a00 */
[----:B------:R-:W2:Y:S04]  /*1000*/  LDS.U8 R18, [UR5+0x38] ;  /* 0x00003805ff127984 */ /* 0x000ea80008000000 */
[----:B------:R-:W2:Y:S04]  /*1010*/  LDS.64 R10, [UR5+0x40] ;  /* 0x00004005ff0a7984 */ /* 0x000ea80008000a00 */
[----:B------:R-:W2:Y:S04]  /*1020*/  LDS.U8 R14, [UR5+0x48] ;  /* 0x00004805ff0e7984 */ /* 0x000ea80008000000 */
[----:B---34-:R-:W3:Y:S01]  /*1030*/  LDS.64 R8, [UR5+0x50] ;  /* 0x00005005ff087984 */ /* 0x018ee20008000a00 */
[----:B-----5:R-:W-:-:S02]  /*1040*/  ISETP.NE.AND P4, PT, R16, RZ, PT ;  /* 0x000000ff1000720c */ /* 0x020fc40003f85270 */
[----:B0-----:R-:W-:Y:S02]  /*1050*/  ISETP.LT.U32.AND P0, PT, R6, R2, PT ;  /* 0x000000020600720c */ /* 0x001fe40003f01070 */
[----:B------:R-:W-:Y:S02]  /*1060*/  @P2 SEL R16, R4, 0x1, !P4 ;  /* 0x0000000104102807 */ /* 0x000fe40006000000 */
[----:B------:R-:W-:Y:S02]  /*1070*/  ISETP.LT.AND.EX P0, PT, R7, R3, PT, P0 ;  /* 0x000000030700720c */ /* 0x000fe40003f01300 */
[----:B------:R-:W-:Y:S02]  /*1080*/  LOP3.LUT P3, RZ, R16, 0xff, RZ, 0xc0, !PT ;  /* 0x000000ff10ff7812 */ /* 0x000fe4000786c0ff */
[----:B-1----:R-:W-:-:S03]  /*1090*/  ISETP.NE.AND P5, PT, R17, RZ, PT ;  /* 0x000000ff1100720c */ /* 0x002fc60003fa5270 */
[C---:B--2---:R-:W-:Y:S02]  /*10a0*/  @P4 SEL R2, R6.reuse, R2, P0 ;  /* 0x0000000206024207 */ /* 0x044fe40000000000 */
[C---:B------:R-:W-:Y:S02]  /*10b0*/  @P4 SEL R3, R7.reuse, R3, P0 ;  /* 0x0000000307034207 */ /* 0x040fe40000000000 */
[----:B------:R-:W-:Y:S02]  /*10c0*/  SEL R5, R6, R2, !P2 ;  /* 0x0000000206057207 */ /* 0x000fe40005000000 */
[----:B------:R-:W-:Y:S02]  /*10d0*/  SEL R15, R7, R3, !P2 ;  /* 0x00000003070f7207 */ /* 0x000fe40005000000 */
[----:B------:R-:W-:Y:S01]  /*10e0*/  ISETP.LT.U32.AND P0, PT, R12, R5, PT ;  /* 0x000000050c00720c */ /* 0x000fe20003f01070 */
[----:B------:R-:W-:Y:S01]  /*10f0*/  LDS.64 R6, [UR5+0x60] ;  /* 0x00006005ff067984 */ /* 0x000fe20008000a00 */
[----:B------:R-:W-:-:S02]  /*1100*/  @P3 SEL R17, R16, 0x1, !P5 ;  /* 0x0000000110113807 */ /* 0x000fc40006800000 */
[----:B------:R-:W-:Y:S01]  /*1110*/  ISETP.LT.AND.EX P0, PT, R13, R15, PT, P0 ;  /* 0x0000000f0d00720c */ /* 0x000fe20003f01300 */
[----:B------:R-:W0:Y:S01]  /*1120*/  LDS.U8 R16, [UR5+0x58] ;  /* 0x00005805ff107984 */ /* 0x000e220008000000 */
[----:B------:R-:W-:Y:S02]  /*1130*/  LOP3.LUT P2, RZ, R17, 0xff, RZ, 0xc0, !PT ;  /* 0x000000ff11ff7812 */ /* 0x000fe4000784c0ff */
[----:B------:R-:W-:Y:S02]  /*1140*/  @P5 SEL R5, R12, R5, P0 ;  /* 0x000000050c055207 */ /* 0x000fe40000000000 */
[----:B------:R-:W-:Y:S02]  /*1150*/  ISETP.NE.AND P4, PT, R18, RZ, PT ;  /* 0x000000ff1200720c */ /* 0x000fe40003f85270 */
[----:B------:R-:W-:Y:S02]  /*1160*/  @P5 SEL R15, R13, R15, P0 ;  /* 0x0000000f0d0f5207 */ /* 0x000fe40000000000 */
[----:B------:R-:W-:-:S02]  /*1170*/  SEL R3, R12, R5, !P3 ;  /* 0x000000050c037207 */ /* 0x000fc40005800000 */
[----:B------:R-:W-:Y:S01]  /*1180*/  SEL R15, R13, R15, !P3 ;  /* 0x0000000f0d0f7207 */ /* 0x000fe20005800000 */
[----:B------:R-:W1:Y:S01]  /*1190*/  LDS.U8 R12, [UR5+0x68] ;  /* 0x00006805ff0c7984 */ /* 0x000e620008000000 */
[----:B------:R-:W-:Y:S02]  /*11a0*/  ISETP.LT.U32.AND P0, PT, R10, R3, PT ;  /* 0x000000030a00720c */ /* 0x000fe40003f01070 */
[----:B------:R-:W-:Y:S01]  /*11b0*/  @P2 SEL R18, R17, 0x1, !P4 ;  /* 0x0000000111122807 */ /* 0x000fe20006000000 */
[----:B------:R-:W2:Y:S01]  /*11c0*/  LDS.64 R4, [UR5+0x70] ;  /* 0x00007005ff047984 */ /* 0x000ea20008000a00 */
[----:B------:R-:W-:Y:S02]  /*11d0*/  ISETP.LT.AND.EX P0, PT, R11, R15, PT, P0 ;  /* 0x0000000f0b00720c */ /* 0x000fe40003f01300 */
[----:B------:R-:W-:Y:S02]  /*11e0*/  LOP3.LUT P5, RZ, R18, 0xff, RZ, 0xc0, !PT ;  /* 0x000000ff12ff7812 */ /* 0x000fe400078ac0ff */
[----:B------:R-:W-:-:S02]  /*11f0*/  @P4 SEL R3, R10, R3, P0 ;  /* 0x000000030a034207 */ /* 0x000fc40000000000 */
[----:B------:R-:W-:Y:S02]  /*1200*/  ISETP.NE.AND P3, PT, R14, RZ, PT ;  /* 0x000000ff0e00720c */ /* 0x000fe40003f65270 */
[C---:B------:R-:W-:Y:S02]  /*1210*/  @P4 SEL R15, R11.reuse, R15, P0 ;  /* 0x0000000f0b0f4207 */ /* 0x040fe40000000000 */
[----:B------:R-:W-:Y:S02]  /*1220*/  SEL R13, R10, R3, !P2 ;  /* 0x000000030a0d7207 */ /* 0x000fe40005000000 */
[----:B------:R-:W-:Y:S01]  /*1230*/  SEL R15, R11, R15, !P2 ;  /* 0x0000000f0b0f7207 */ /* 0x000fe20005000000 */
[----:B------:R-:W4:Y:S01]  /*1240*/  LDS.U8 R10, [UR5+0x78] ;  /* 0x00007805ff0a7984 */ /* 0x000f220008000000 */
[----:B---3--:R-:W-:Y:S02]  /*1250*/  ISETP.LT.U32.AND P0, PT, R8, R13, PT ;  /* 0x0000000d0800720c */ /* 0x008fe40003f01070 */
[----:B------:R-:W-:Y:S01]  /*1260*/  @P5 SEL R14, R18, 0x1, !P3 ;  /* 0x00000001120e5807 */ /* 0x000fe20005800000 */
[----:B------:R-:W3:Y:S01]  /*1270*/  LDS.64 R2, [UR5+0x80] ;  /* 0x00008005ff027984 */ /* 0x000ee20008000a00 */
[----:B------:R-:W-:-:S02]  /*1280*/  ISETP.LT.AND.EX P0, PT, R9, R15, PT, P0 ;  /* 0x0000000f0900720c */ /* 0x000fc40003f01300 */
[----:B------:R-:W-:Y:S02]  /*1290*/  LOP3.LUT P4, RZ, R14, 0xff, RZ, 0xc0, !PT ;  /* 0x000000ff0eff7812 */ /* 0x000fe4000788c0ff */
[----:B------:R-:W-:Y:S02]  /*12a0*/  @P3 SEL R13, R8, R13, P0 ;  /* 0x0000000d080d3207 */ /* 0x000fe40000000000 */
[----:B0-----:R-:W-:Y:S02]  /*12b0*/  ISETP.NE.AND P2, PT, R16, RZ, PT ;  /* 0x000000ff1000720c */ /* 0x001fe40003f45270 */
[C---:B------:R-:W-:Y:S02]  /*12c0*/  @P3 SEL R15, R9.reuse, R15, P0 ;  /* 0x0000000f090f3207 */ /* 0x040fe40000000000 */
[----:B------:R-:W-:Y:S02]  /*12d0*/  SEL R11, R8, R13, !P5 ;  /* 0x0000000d080b7207 */ /* 0x000fe40006800000 */
[----:B------:R-:W-:-:S02]  /*12e0*/  SEL R13, R9, R15, !P5 ;  /* 0x0000000f090d7207 */ /* 0x000fc40006800000 */
[----:B------:R-:W-:Y:S02]  /*12f0*/  ISETP.LT.U32.AND P0, PT, R6, R11, PT ;  /* 0x0000000b0600720c */ /* 0x000fe40003f01070 */
[----:B------:R-:W-:Y:S02]  /*1300*/  @P4 SEL R16, R14, 0x1, !P2 ;  /* 0x000000010e104807 */ /* 0x000fe40005000000 */
[----:B------:R-:W-:Y:S02]  /*1310*/  ISETP.LT.AND.EX P0, PT, R7, R13, PT, P0 ;  /* 0x0000000d0700720c */ /* 0x000fe40003f01300 */
[----:B------:R-:W-:Y:S02]  /*1320*/  LOP3.LUT P5, RZ, R16, 0xff, RZ, 0xc0, !PT ;  /* 0x000000ff10ff7812 */ /* 0x000fe400078ac0ff */
[----:B------:R-:W-:Y:S02]  /*1330*/  @P2 SEL R11, R6, R11, P0 ;  /* 0x0000000b060b2207 */ /* 0x000fe40000000000 */
[----:B-1----:R-:W-:-:S02]  /*1340*/  ISETP.NE.AND P3, PT, R12, RZ, PT ;  /* 0x000000ff0c00720c */ /* 0x002fc40003f65270 */
[C---:B------:R-:W-:Y:S02]  /*1350*/  @P2 SEL R13, R7.reuse, R13, P0 ;  /* 0x0000000d070d2207 */ /* 0x040fe40000000000 */
[----:B------:R-:W-:Y:S02]  /*1360*/  SEL R9, R6, R11, !P4 ;  /* 0x0000000b06097207 */ /* 0x000fe40006000000 */
[----:B------:R-:W-:Y:S02]  /*1370*/  SEL R11, R7, R13, !P4 ;  /* 0x0000000d070b7207 */ /* 0x000fe40006000000 */
[----:B--2---:R-:W-:Y:S02]  /*1380*/  ISETP.LT.U32.AND P0, PT, R4, R9, PT ;  /* 0x000000090400720c */ /* 0x004fe40003f01070 */
[----:B------:R-:W-:Y:S02]  /*1390*/  @P5 SEL R12, R16, 0x1, !P3 ;  /* 0x00000001100c5807 */ /* 0x000fe40005800000 */
[----:B------:R-:W-:-:S02]  /*13a0*/  ISETP.LT.AND.EX P0, PT, R5, R11, PT, P0 ;  /* 0x0000000b0500720c */ /* 0x000fc40003f01300 */
[----:B----4-:R-:W-:Y:S02]  /*13b0*/  ISETP.NE.AND P4, PT, R10, RZ, PT ;  /* 0x000000ff0a00720c */ /* 0x010fe40003f85270 */
[----:B------:R-:W-:Y:S02]  /*13c0*/  @P3 SEL R9, R4, R9, P0 ;  /* 0x0000000904093207 */ /* 0x000fe40000000000 */
[----:B------:R-:W-:Y:S02]  /*13d0*/  LOP3.LUT P2, RZ, R12, 0xff, RZ, 0xc0, !PT ;  /* 0x000000ff0cff7812 */ /* 0x000fe4000784c0ff */
[C---:B------:R-:W-:Y:S02]  /*13e0*/  @P3 SEL R11, R5.reuse, R11, P0 ;  /* 0x0000000b050b3207 */ /* 0x040fe40000000000 */
[----:B------:R-:W-:Y:S02]  /*13f0*/  SEL R7, R4, R9, !P5 ;  /* 0x0000000904077207 */ /* 0x000fe40006800000 */
[----:B------:R-:W-:-:S02]  /*1400*/  SEL R5, R5, R11, !P5 ;  /* 0x0000000b05057207 */ /* 0x000fc40006800000 */
[----:B---3--:R-:W-:-:S04]  /*1410*/  ISETP.LT.U32.AND P0, PT, R2, R7, PT ;  /* 0x000000070200720c */ /* 0x008fc80003f01070 */
[C---:B------:R-:W-:Y:S02]  /*1420*/  ISETP.LT.AND.EX P0, PT, R3.reuse, R5, PT, P0 ;  /* 0x000000050300720c */ /* 0x040fe40003f01300 */
[----:B------:R-:W-:Y:S02]  /*1430*/  @P2 SEL R10, R12, 0x1, !P4 ;  /* 0x000000010c0a2807 */ /* 0x000fe40006000000 */
[----:B------:R-:W-:Y:S02]  /*1440*/  @P4 SEL R7, R2, R7, P0 ;  /* 0x0000000702074207 */ /* 0x000fe40000000000 */
[----:B------:R-:W-:Y:S02]  /*1450*/  @P4 SEL R5, R3, R5, P0 ;  /* 0x0000000503054207 */ /* 0x000fe40000000000 */
[----:B------:R-:W-:Y:S02]  /*1460*/  PRMT R4, R10, 0x7610, R4 ;  /* 0x000076100a047816 */ /* 0x000fe40000000004 */
[----:B------:R-:W-:-:S02]  /*1470*/  SEL R2, R2, R7, !P2 ;  /* 0x0000000702027207 */ /* 0x000fc40005000000 */
[----:B------:R-:W-:Y:S01]  /*1480*/  SEL R3, R3, R5, !P2 ;  /* 0x0000000503037207 */ /* 0x000fe20005000000 */
[----:B------:R-:W-:Y:S06]  /*1490*/  BRA `(.L_x_24) ;  /* 0x0000002800747947 */ /* 0x000fec0003800000 */
.L_x_11:
[----:B------:R-:W2:Y:S01]  /*14a0*/  S2R R13, SR_LANEID ;  /* 0x00000000000d7919 */ /* 0x000ea20000000000 */
[----:B0-----:R-:W-:Y:S01]  /*14b0*/  LOP3.LUT R6, R5, 0x3e0, RZ, 0xc0, !PT ;  /* 0x000003e005067812 */ /* 0x001fe200078ec0ff */
[----:B------:R-:W-:Y:S04]  /*14c0*/  BSSY.RECONVERGENT B1, `(.L_x_25) ;  /* 0x0000022000017945 */ /* 0x000fe80003800200 */
[----:B------:R-:W-:Y:S01]  /*14d0*/  VIADD R7, R6, 0x20 ;  /* 0x0000002006077836 */ /* 0x000fe20000000000 */
[----:B------:R-:W-:-:S04]  /*14e0*/  LOP3.LUT R6, RZ, R6, RZ, 0x33, !PT ;  /* 0x00000006ff067212 */ /* 0x000fc800078e33ff */
[----:B------:R-:W-:Y:S01]  /*14f0*/  ISETP.GT.AND P0, PT, R7, UR4, PT ;  /* 0x0000000407007c0c */ /* 0x000fe2000bf04270 */
[----:B------:R-:W-:-:S05]  /*1500*/  VIADD R6, R6, UR4 ;  /* 0x0000000406067c36 */ /* 0x000fca0008000000 */
[----:B------:R-:W-:-:S05]  /*1510*/  SEL R6, R6, 0x1f, P0 ;  /* 0x0000001f06067807 */ /* 0x000fca0000000000 */
[----:B-----5:R0:W3:Y:S01]  /*1520*/  SHFL.DOWN PT, R8, R3, 0x1, R6 ;  /* 0x0820000003087989 */ /* 0x0200e200000e0006 */
[C---:B--2---:R-:W-:Y:S01]  /*1530*/  VIADD R7, R13.reuse, 0x2 ;  /* 0x000000020d077836 */ /* 0x044fe20000000000 */
[CC--:B------:R-:W-:Y:S01]  /*1540*/  ISETP.GE.AND P0, PT, R13.reuse, R6.reuse, PT ;  /* 0x000000060d00720c */ /* 0x0c0fe20003f06270 */
[C---:B------:R-:W-:Y:S01]  /*1550*/  VIADD R11, R13.reuse, 0x8 ;  /* 0x000000080d0b7836 */ /* 0x040fe20000000000 */
[C---:B------:R-:W-:Y:S01]  /*1560*/  ISETP.NE.AND P1, PT, R13.reuse, RZ, PT ;  /* 0x000000ff0d00720c */ /* 0x040fe20003f25270 */
[----:B------:R-:W-:Y:S01]  /*1570*/  VIADD R9, R13, 0x4 ;  /* 0x000000040d097836 */ /* 0x000fe20000000000 */
[-C--:B------:R-:W-:Y:S02]  /*1580*/  ISETP.GT.AND P5, PT, R7, R6.reuse, PT ;  /* 0x000000060700720c */ /* 0x080fe40003fa4270 */
[----:B------:R-:W-:Y:S02]  /*1590*/  LOP3.LUT R7, R4, 0xff, RZ, 0xc0, !PT ;  /* 0x000000ff04077812 */ /* 0x000fe400078ec0ff */
[----:B------:R-:W-:-:S02]  /*15a0*/  ISETP.GT.AND P2, PT, R11, R6, PT ;  /* 0x000000060b00720c */ /* 0x000fc40003f44270 */
[----:B------:R0:W2:Y:S01]  /*15b0*/  SHFL.DOWN PT, R11, R2, 0x1, R6 ;  /* 0x08200000020b7989 */ /* 0x0000a200000e0006 */
[----:B------:R-:W-:Y:S01]  /*15c0*/  ISETP.GT.AND P3, PT, R9, R6, PT ;  /* 0x000000060900720c */ /* 0x000fe20003f64270 */
[----:B------:R-:W-:Y:S02]  /*15d0*/  VIADD R9, R13, 0x10 ;  /* 0x000000100d097836 */ /* 0x000fe40000000000 */
[----:B------:R0:W4:Y:S01]  /*15e0*/  SHFL.DOWN PT, R7, R7, 0x1, R6 ;  /* 0x0820000007077989 */ /* 0x00012200000e0006 */
[----:B---3--:R-:W-:Y:S09]  /*15f0*/  @P0 BRA `(.L_x_26) ;  /* 0x0000000000380947 */ /* 0x008ff20003800000 */
[----:B----4-:R-:W-:Y:S01]  /*1600*/  LOP3.LUT P0, RZ, R7, 0xff, RZ, 0xc0, !PT ;  /* 0x000000ff07ff7812 */ /* 0x010fe2000780c0ff */
[----:B------:R-:W-:Y:S01]  /*1610*/  IMAD.MOV.U32 R12, RZ, RZ, 0x1 ;  /* 0x00000001ff0c7424 */ /* 0x000fe200078e00ff */
[----:B------:R-:W-:-:S04]  /*1620*/  LOP3.LUT P4, R10, R4, 0xff, RZ, 0xc0, !PT ;  /* 0x000000ff040a7812 */ /* 0x000fc8000788c0ff */
[----:B------:R-:W-:-:S13]  /*1630*/  PLOP3.LUT P0, PT, P4, P0, PT, 0x2f, 0xf2 ;  /* 0x0000000000f2781c */ /* 0x000fda0002700577 */
[----:B--2---:R-:W-:Y:S02]  /*1640*/  @!P0 ISETP.LT.U32.AND P4, PT, R11, R2, PT ;  /* 0x000000020b00820c */ /* 0x004fe40003f81070 */
[----:B------:R-:W-:Y:S02]  /*1650*/  @P0 ISETP.NE.AND P6, PT, R10, RZ, PT ;  /* 0x000000ff0a00020c */ /* 0x000fe40003fc5270 */
[----:B------:R-:W-:Y:S02]  /*1660*/  @!P0 PRMT R4, R12, 0x7610, R4 ;  /* 0x000076100c048816 */ /* 0x000fe40000000004 */
[----:B------:R-:W-:Y:S02]  /*1670*/  @!P0 ISETP.LT.AND.EX P4, PT, R8, R3, PT, P4 ;  /* 0x000000030800820c */ /* 0x000fe40003f81340 */
[----:B------:R-:W-:Y:S02]  /*1680*/  @P0 SEL R7, R7, R4, !P6 ;  /* 0x0000000407070207 */ /* 0x000fe40007000000 */
[----:B0-----:R-:W-:-:S02]  /*1690*/  @!P0 SEL R2, R11, R2, P4 ;  /* 0x000000020b028207 */ /* 0x001fc40002000000 */
[C---:B------:R-:W-:Y:S02]  /*16a0*/  @!P0 SEL R3, R8.reuse, R3, P4 ;  /* 0x0000000308038207 */ /* 0x040fe40002000000 */
[----:B------:R-:W-:Y:S02]  /*16b0*/  @P0 PRMT R4, R7, 0x7610, R4 ;  /* 0x0000761007040816 */ /* 0x000fe40000000004 */
[----:B------:R-:W-:Y:S02]  /*16c0*/  @P0 SEL R2, R11, R2, !P6 ;  /* 0x000000020b020207 */ /* 0x000fe40007000000 */
[----:B------:R-:W-:-:S07]  /*16d0*/  @P0 SEL R3, R8, R3, !P6 ;  /* 0x0000000308030207 */ /* 0x000fce0007000000 */
.L_x_26:
[----:B------:R-:W-:Y:S05]  /*16e0*/  BSYNC.RECONVERGENT B1 ;  /* 0x0000000000017941 */ /* 0x000fea0003800200 */
.L_x_25:
[----:B----4-:R-:W-:Y:S01]  /*16f0*/  LOP3.LUT R7, R4, 0xff, RZ, 0xc0, !PT ;  /* 0x000000ff04077812 */ /* 0x010fe200078ec0ff */
[----:B------:R3:W4:Y:S01]  /*1700*/  SHFL.DOWN PT, R8, R3, 0x2, R6 ;  /* 0x0840000003087989 */ /* 0x00072200000e0006 */
[----:B------:R-:W-:Y:S01]  /*1710*/  ISETP.GT.AND P4, PT, R9, R6, PT ;  /* 0x000000060900720c */ /* 0x000fe20003f84270 */
[----:B------:R-:W-:Y:S02]  /*1720*/  BSSY.RECONVERGENT B1, `(.L_x_27) ;  /* 0x0000012000017945 */ /* 0x000fe40003800200 */
[----:B------:R3:W0:Y:S04]  /*1730*/  SHFL.DOWN PT, R9, R2, 0x2, R6 ;  /* 0x0840000002097989 */ /* 0x00062800000e0006 */
[----:B------:R3:W0:Y:S01]  /*1740*/  SHFL.DOWN PT, R7, R7, 0x2, R6 ;  /* 0x0840000007077989 */ /* 0x00062200000e0006 */
[----:B------:R-:W-:Y:S05]  /*1750*/  @P5 BRA `(.L_x_28) ;  /* 0x0000000000385947 */ /* 0x000fea0003800000 */
[----:B0-----:R-:W-:Y:S01]  /*1760*/  LOP3.LUT P0, RZ, R7, 0xff, RZ, 0xc0, !PT ;  /* 0x000000ff07ff7812 */ /* 0x001fe2000780c0ff */
[----:B--2---:R-:W-:Y:S01]  /*1770*/  IMAD.MOV.U32 R11, RZ, RZ, 0x1 ;  /* 0x00000001ff0b7424 */ /* 0x004fe200078e00ff */
[----:B------:R-:W-:-:S04]  /*1780*/  LOP3.LUT P5, R10, R4, 0xff, RZ, 0xc0, !PT ;  /* 0x000000ff040a7812 */ /* 0x000fc800078ac0ff */
[----:B------:R-:W-:-:S13]  /*1790*/  PLOP3.LUT P0, PT, P5, P0, PT, 0x2f, 0xf2 ;  /* 0x0000000000f2781c */ /* 0x000fda0002f00577 */
[----:B------:R-:W-:Y:S02]  /*17a0*/  @!P0 ISETP.LT.U32.AND P5, PT, R9, R2, PT ;  /* 0x000000020900820c */ /* 0x000fe40003fa1070 */
[----:B------:R-:W-:Y:S02]  /*17b0*/  @P0 ISETP.NE.AND P6, PT, R10, RZ, PT ;  /* 0x000000ff0a00020c */ /* 0x000fe40003fc5270 */
[----:B------:R-:W-:Y:S02]  /*17c0*/  @!P0 PRMT R4, R11, 0x7610, R4 ;  /* 0x000076100b048816 */ /* 0x000fe40000000004 */
[----:B----4-:R-:W-:Y:S02]  /*17d0*/  @!P0 ISETP.LT.AND.EX P5, PT, R8, R3, PT, P5 ;  /* 0x000000030800820c */ /* 0x010fe40003fa1350 */
[----:B------:R-:W-:Y:S02]  /*17e0*/  @P0 SEL R7, R7, R4, !P6 ;  /* 0x0000000407070207 */ /* 0x000fe40007000000 */
[----:B---3--:R-:W-:-:S02]  /*17f0*/  @!P0 SEL R2, R9, R2, P5 ;  /* 0x0000000209028207 */ /* 0x008fc40002800000 */
[C---:B------:R-:W-:Y:S02]  /*1800*/  @!P0 SEL R3, R8.reuse, R3, P5 ;  /* 0x0000000308038207 */ /* 0x040fe40002800000 */
[----:B------:R-:W-:Y:S02]  /*1810*/  @P0 PRMT R4, R7, 0x7610, R4 ;  /* 0x0000761007040816 */ /* 0x000fe40000000004 */
[----:B------:R-:W-:Y:S02]  /*1820*/  @P0 SEL R2, R9, R2, !P6 ;  /* 0x0000000209020207 */ /* 0x000fe40007000000 */
[----:B------:R-:W-:-:S07]  /*1830*/  @P0 SEL R3, R8, R3, !P6 ;  /* 0x0000000308030207 */ /* 0x000fce0007000000 */
.L_x_28:
[----:B------:R-:W-:Y:S05]  /*1840*/  BSYNC.RECONVERGENT B1 ;  /* 0x0000000000017941 */ /* 0x000fea0003800200 */
.L_x_27:
[----:B0-----:R-:W-:Y:S01]  /*1850*/  LOP3.LUT R7, R4, 0xff, RZ, 0xc0, !PT ;  /* 0x000000ff04077812 */ /* 0x001fe200078ec0ff */
[----:B------:R0:W0:Y:S01]  /*1860*/  SHFL.DOWN PT, R9, R2, 0x4, R6 ;  /* 0x0880000002097989 */ /* 0x00002200000e0006 */
[----:B------:R-:W-:Y:S03]  /*1870*/  BSSY.RECONVERGENT B1, `(.L_x_29) ;  /* 0x0000012000017945 */ /* 0x000fe60003800200 */
[----:B----4-:R4:W0:Y:S04]  /*1880*/  SHFL.DOWN PT, R8, R3, 0x4, R6 ;  /* 0x0880000003087989 */ /* 0x01082800000e0006 */
        /* <DEDUP_REMOVED lines=9> */
[----:B------:R-:W-:Y:S02]  /*1920*/  @!P0 ISETP.LT.AND.EX P3, PT, R8, R3, PT, P3 ;  /* 0x000000030800820c */ /* 0x000fe40003f61330 */
[----:B------:R-:W-:Y:S02]  /*1930*/  @P0 SEL R7, R7, R4, !P5 ;  /* 0x0000000407070207 */ /* 0x000fe40006800000 */
[----:B---3--:R-:W-:-:S02]  /*1940*/  @!P0 SEL R2, R9, R2, P3 ;  /* 0x0000000209028207 */ /* 0x008fc40001800000 */
[C---:B----4-:R-:W-:Y:S02]  /*1950*/  @!P0 SEL R3, R8.reuse, R3, P3 ;  /* 0x0000000308038207 */ /* 0x050fe40001800000 */
[----:B------:R-:W-:Y:S02]  /*1960*/  @P0 PRMT R4, R7, 0x7610, R4 ;  /* 0x0000761007040816 */ /* 0x000fe40000000004 */
[----:B------:R-:W-:Y:S02]  /*1970*/  @P0 SEL R2, R9, R2, !P5 ;  /* 0x0000000209020207 */ /* 0x000fe40006800000 */
[----:B------:R-:W-:-:S07]  /*1980*/  @P0 SEL R3, R8, R3, !P5 ;  /* 0x0000000308030207 */ /* 0x000fce0006800000 */
.L_x_30:
[----:B------:R-:W-:Y:S05]  /*1990*/  BSYNC.RECONVERGENT B1 ;  /* 0x0000000000017941 */ /* 0x000fea0003800200 */
.L_x_29:
[----:B0-----:R-:W-:Y:S01]  /*19a0*/  LOP3.LUT R7, R4, 0xff, RZ, 0xc0, !PT ;  /* 0x000000ff04077812 */ /* 0x001fe200078ec0ff */
[----:B------:R0:W0:Y:S01]  /*19b0*/  SHFL.DOWN PT, R9, R2, 0x8, R6 ;  /* 0x0900000002097989 */ /* 0x00002200000e0006 */
[----:B------:R-:W-:Y:S03]  /*19c0*/  BSSY.RECONVERGENT B1, `(.L_x_31) ;  /* 0x0000012000017945 */ /* 0x000fe60003800200 */
        /* <DEDUP_REMOVED lines=17> */
.L_x_32:
[----:B------:R-:W-:Y:S05]  /*1ae0*/  BSYNC.RECONVERGENT B1 ;  /* 0x0000000000017941 */ /* 0x000fea0003800200 */
.L_x_31:
[----:B0-----:R-:W-:Y:S01]  /*1af0*/  LOP3.LUT R7, R4, 0xff, RZ, 0xc0, !PT ;  /* 0x000000ff04077812 */ /* 0x001fe200078ec0ff */
[----:B------:R0:W0:Y:S01]  /*1b00*/  SHFL.DOWN PT, R9, R2, 0x10, R6 ;  /* 0x0a00000002097989 */ /* 0x00002200000e0006 */
[----:B------:R-:W-:Y:S03]  /*1b10*/  BSSY.RECONVERGENT B1, `(.L_x_33) ;  /* 0x0000012000017945 */ /* 0x000fe60003800200 */
[----:B------:R0:W0:Y:S04]  /*1b20*/  SHFL.DOWN PT, R8, R3, 0x10, R6 ;  /* 0x0a00000003087989 */ /* 0x00002800000e0006 */
[----:B------:R0:W0:Y:S01]  /*1b30*/  SHFL.DOWN PT, R7, R7, 0x10, R6 ;  /* 0x0a00000007077989 */ /* 0x00002200000e0006 */
[----:B------:R-:W-:Y:S05]  /*1b40*/  @P4 BRA `(.L_x_34) ;  /* 0x0000000000384947 */ /* 0x000fea0003800000 */
[----:B0-----:R-:W-:Y:S01]  /*1b50*/  LOP3.LUT P0, RZ, R7, 0xff, RZ, 0xc0, !PT ;  /* 0x000000ff07ff7812 */ /* 0x001fe2000780c0ff */
[----:B------:R-:W-:Y:S01]  /*1b60*/  IMAD.MOV.U32 R10, RZ, RZ, 0x1 ;  /* 0x00000001ff0a7424 */ /* 0x000fe200078e00ff */
[----:B---34-:R-:W-:-:S04]  /*1b70*/  LOP3.LUT P2, R6, R4, 0xff, RZ, 0xc0, !PT ;  /* 0x000000ff04067812 */ /* 0x018fc8000784c0ff */
        /* <DEDUP_REMOVED lines=11> */
.L_x_34:
[----:B------:R-:W-:Y:S05]  /*1c30*/  BSYNC.RECONVERGENT B1 ;  /* 0x0000000000017941 */ /* 0x000fea0003800200 */
.L_x_33:
[----:B------:R-:W-:Y:S04]  /*1c40*/  BSSY.RECONVERGENT B1, `(.L_x_35) ;  /* 0x000000a000017945 */ /* 0x000fe80003800200 */
[----:B------:R-:W-:Y:S05]  /*1c50*/  @P1 BRA `(.L_x_36) ;  /* 0x0000000000201947 */ /* 0x000fea0003800000 */
[----:B0-----:R-:W0:Y:S01]  /*1c60*/  S2R R8, SR_CgaCtaId ;  /* 0x0000000000087919 */ /* 0x001e220000008800 */
[----:B------:R-:W-:Y:S02]  /*1c70*/  MOV R7, 0x400 ;  /* 0x0000040000077802 */ /* 0x000fe40000000f00 */
[----:B---34-:R-:W-:-:S04]  /*1c80*/  SHF.R.U32.HI R6, RZ, 0x1, R5 ;  /* 0x00000001ff067819 */ /* 0x018fc80000011605 */
[----:B------:R-:W-:Y:S02]  /*1c90*/  LOP3.LUT R6, R6, 0x1f0, RZ, 0xc0, !PT ;  /* 0x000001f006067812 */ /* 0x000fe400078ec0ff */
[----:B0-----:R-:W-:-:S05]  /*1ca0*/  LEA R7, R8, R7, 0x18 ;  /* 0x0000000708077211 */ /* 0x001fca00078ec0ff */
[----:B------:R-:W-:-:S05]  /*1cb0*/  IMAD.IADD R7, R6, 0x1, R7 ;  /* 0x0000000106077824 */ /* 0x000fca00078e0207 */
[----:B------:R0:W-:Y:S04]  /*1cc0*/  STS.64 [R7+0x10], R2 ;  /* 0x0000100207007388 */ /* 0x0001e80000000a00 */
[----:B------:R0:W-:Y:S02]  /*1cd0*/  STS.U8 [R7+0x8], R4 ;  /* 0x0000080407007388 */ /* 0x0001e40000000000 */
.L_x_36:
[----:B------:R-:W-:Y:S05]  /*1ce0*/  BSYNC.RECONVERGENT B1 ;  /* 0x0000000000017941 */ /* 0x000fea0003800200 */
.L_x_35:
[----:B------:R-:W-:Y:S01]  /*1cf0*/  BAR.SYNC.DEFER_BLOCKING 0x0 ;  /* 0x0000000000007b1d */ /* 0x000fe20000010000 */
[----:B------:R-:W-:-:S13]  /*1d00*/  ISETP.NE.AND P1, PT, R5, RZ, PT ;  /* 0x000000ff0500720c */ /* 0x000fda0003f25270 */
[----:B------:R-:W-:Y:S05]  /*1d10*/  @P1 BRA `(.L_x_24) ;  /* 0x0000002000541947 */ /* 0x000fea0003800000 */
[----:B------:R-:W-:Y:S02]  /*1d20*/  UISETP.GE.AND UP0, UPT, UR4, 0x21, UPT ;  /* 0x000000210400788c */ /* 0x000fe4000bf06270 */
[----:B------:R-:W-:Y:S02]  /*1d30*/  UISETP.GE.AND UP1, UPT, UR4, 0x41, UPT ;  /* 0x000000410400788c */ /* 0x000fe4000bf26270 */
[----:B------:R-:W-:Y:S02]  /*1d40*/  UISETP.GE.AND UP2, UPT, UR4, 0x61, UPT ;  /* 0x000000610400788c */ /* 0x000fe4000bf46270 */
[----:B------:R-:W-:Y:S02]  /*1d50*/  UISETP.GE.AND UP3, UPT, UR4, 0x81, UPT ;  /* 0x000000810400788c */ /* 0x000fe4000bf66270 */
[----:B------:R-:W-:Y:S02]  /*1d60*/  UISETP.GE.AND UP4, UPT, UR4, 0xa1, UPT ;  /* 0x000000a10400788c */ /* 0x000fe4000bf86270 */
[----:B------:R-:W-:-:S02]  /*1d70*/  UISETP.GE.AND UP5, UPT, UR4, 0xc1, UPT ;  /* 0x000000c10400788c */ /* 0x000fc4000bfa6270 */
[----:B------:R-:W-:Y:S01]  /*1d80*/  UISETP.GE.AND UP6, UPT, UR4, 0xe1, UPT ;  /* 0x000000e10400788c */ /* 0x000fe2000bfc6270 */
[----:B------:R-:W-:Y:S10]  /*1d90*/  BRA.U !UP0, `(.L_x_37) ;  /* 0x00000001083c7547 */ /* 0x000ff4000b800000 */
[----:B------:R-:W5:Y:S01]  /*1da0*/  S2UR UR6, SR_CgaCtaId ;  /* 0x00000000000679c3 */ /* 0x000f620000008800 */
[----:B------:R-:W-:Y:S01]  /*1db0*/  UMOV UR5, 0x400 ;  /* 0x0000040000057882 */ /* 0x000fe20000000000 */
[----:B------:R-:W-:Y:S01]  /*1dc0*/  LOP3.LUT P3, RZ, R4, 0xff, RZ, 0xc0, !PT ;  /* 0x000000ff04ff7812 */ /* 0x000fe2000786c0ff */
[----:B-----5:R-:W-:-:S09]  /*1dd0*/  ULEA UR5, UR6, UR5, 0x18 ;  /* 0x0000000506057291 */ /* 0x020fd2000f8ec0ff */
[----:B------:R-:W5:Y:S04]  /*1de0*/  LDS.U8 R5, [UR5+0x18] ;  /* 0x00001805ff057984 */ /* 0x000f680008000000 */
[----:B0--34-:R-:W0:Y:S01]  /*1df0*/  LDS.64 R6, [UR5+0x20] ;  /* 0x00002005ff067984 */ /* 0x019e220008000a00 */
[----:B-----5:R-:W-:Y:S02]  /*1e00*/  ISETP.NE.AND P2, PT, R5, RZ, PT ;  /* 0x000000ff0500720c */ /* 0x020fe40003f45270 */
[----:B0-----:R-:W-:Y:S02]  /*1e10*/  ISETP.LT.U32.AND P0, PT, R6, R2, PT ;  /* 0x000000020600720c */ /* 0x001fe40003f01070 */
[----:B------:R-:W-:Y:S02]  /*1e20*/  @P3 SEL R5, R4, 0x1, !P2 ;  /* 0x0000000104053807 */ /* 0x000fe40005000000 */
[----:B------:R-:W-:-:S02]  /*1e30*/  ISETP.LT.AND.EX P0, PT, R7, R3, PT, P0 ;  /* 0x000000030700720c */ /* 0x000fc40003f01300 */
[----:B------:R-:W-:-:S05]  /*1e40*/  PRMT R4, R5, 0x7610, R4 ;  /* 0x0000761005047816 */ /* 0x000fca0000000004 */
[C---:B------:R-:W-:Y:S02]  /*1e50*/  @P2 SEL R2, R6.reuse, R2, P0 ;  /* 0x0000000206022207 */ /* 0x040fe40000000000 */
[C---:B------:R-:W-:Y:S02]  /*1e60*/  @P2 SEL R3, R7.reuse, R3, P0 ;  /* 0x0000000307032207 */ /* 0x040fe40000000000 */
[----:B------:R-:W-:Y:S02]  /*1e70*/  SEL R2, R6, R2, !P3 ;  /* 0x0000000206027207 */ /* 0x000fe40005800000 */
[----:B------:R-:W-:-:S07]  /*1e80*/  SEL R3, R7, R3, !P3 ;  /* 0x0000000307037207 */ /* 0x000fce0005800000 */
.L_x_37:
[----:B------:R-:W-:Y:S05]  /*1e90*/  BRA.U !UP1, `(.L_x_38) ;  /* 0x00000001093c7547 */ /* 0x000fea000b800000 */
        /* <DEDUP_REMOVED lines=15> */
.L_x_38:
        /* <DEDUP_REMOVED lines=16> */
.L_x_39:
        /* <DEDUP_REMOVED lines=16> */
.L_x_40:
        /* <DEDUP_REMOVED lines=16> */
.L_x_41:
        /* <DEDUP_REMOVED lines=16> */
.L_x_42:
        /* <DEDUP_REMOVED lines=15> */
[----:B------:R-:W-:Y:S01]  /*2480*/  SEL R3, R7, R3, !P3 ;  /* 0x0000000307037207 */ /* 0x000fe20005800000 */
[----:B------:R-:W-:Y:S06]  /*2490*/  BRA `(.L_x_24) ;  /* 0x0000001800747947 */ /* 0x000fec0003800000 */
.L_x_2:
[----:B------:R-:W0:Y:S01]  /*24a0*/  S2R R5, SR_TID.X ;  /* 0x0000000000057919 */ /* 0x000e220000002100 */
[----:B------:R-:W0:Y:S02]  /*24b0*/  LDC.64 R6, c[0x0][0x380] ;  /* 0x0000e000ff067b82 */ /* 0x000e240000000a00 */
[----:B0-----:R-:W-:-:S05]  /*24c0*/  IMAD.WIDE.U32 R6, R5, 0x10, R6 ;  /* 0x0000001005067825 */ /* 0x001fca00078e0006 */
[----:B------:R-:W2:Y:S04]  /*24d0*/  LDG.E.U16.CONSTANT R16, desc[UR8][R6.64] ;  /* 0x0000000806107981 */ /* 0x000ea8000c1e9500 */
[----:B------:R-:W3:Y:S04]  /*24e0*/  LDG.E.64.CONSTANT R12, desc[UR8][R6.64+0x8] ;  /* 0x00000808060c7981 */ /* 0x000ee8000c1e9b00 */
[----:B------:R-:W3:Y:S04]  /*24f0*/  LDG.E.64.CONSTANT R10, desc[UR8][R6.64+0x1008] ;  /* 0x00100808060a7981 */ /* 0x000ee8000c1e9b00 */
[----:B------:R-:W4:Y:S04]  /*2500*/  LDG.E.U16.CONSTANT R4, desc[UR8][R6.64+0x1000] ;  /* 0x0010000806047981 */ /* 0x000f28000c1e9500 */
[----:B------:R-:W5:Y:S04]  /*2510*/  LDG.E.U16.CONSTANT R14, desc[UR8][R6.64+0x2000] ;  /* 0x00200008060e7981 */ /* 0x000f68000c1e9500 */
[----:B------:R-:W5:Y:S04]  /*2520*/  LDG.E.64.CONSTANT R8, desc[UR8][R6.64+0x2008] ;  /* 0x0020080806087981 */ /* 0x000f68000c1e9b00 */
[----:B------:R-:W5:Y:S04]  /*2530*/  LDG.E.U16.CONSTANT R15, desc[UR8][R6.64+0x3000] ;  /* 0x00300008060f7981 */ /* 0x000f68000c1e9500 */
[----:B------:R-:W5:Y:S01]  /*2540*/  LDG.E.64.CONSTANT R2, desc[UR8][R6.64+0x3008] ;  /* 0x0030080806027981 */ /* 0x000f62000c1e9b00 */
[----:B------:R-:W-:Y:S01]  /*2550*/  UISETP.GE.U32.AND UP0, UPT, UR4, 0x800, UPT ;  /* 0x000008000400788c */ /* 0x000fe2000bf06070 */
[----:B--2---:R-:W-:-:S02]  /*2560*/  LOP3.LUT P1, RZ, R16, 0xff, RZ, 0xc0, !PT ;  /* 0x000000ff10ff7812 */ /* 0x004fc4000782c0ff */
[----:B---3--:R-:W-:-:S04]  /*2570*/  ISETP.LT.U32.AND P0, PT, R10, R12, PT ;  /* 0x0000000c0a00720c */ /* 0x008fc80003f01070 */
[CC--:B------:R-:W-:Y:S02]  /*2580*/  ISETP.LT.AND.EX P0, PT, R11.reuse, R13.reuse, PT, P0 ;  /* 0x0000000d0b00720c */ /* 0x0c0fe40003f01300 */
[----:B----4-:R-:W-:Y:S02]  /*2590*/  LOP3.LUT P2, RZ, R4, 0xff, RZ, 0xc0, !PT ;  /* 0x000000ff04ff7812 */ /* 0x010fe4000784c0ff */
[----:B------:R-:W-:Y:S02]  /*25a0*/  SEL R17, R10, R12, P0 ;  /* 0x0000000c0a117207 */ /* 0x000fe40000000000 */
[----:B------:R-:W-:Y:S02]  /*25b0*/  SEL R19, R11, R13, P0 ;  /* 0x0000000d0b137207 */ /* 0x000fe40000000000 */
[----:B------:R-:W-:Y:S02]  /*25c0*/  @P1 SEL R4, R16, 0x1, !P2 ;  /* 0x0000000110041807 */ /* 0x000fe40005000000 */
[----:B------:R-:W-:-:S02]  /*25d0*/  SEL R17, R12, R17, !P2 ;  /* 0x000000110c117207 */ /* 0x000fc40005000000 */
[----:B------:R-:W-:Y:S02]  /*25e0*/  SEL R19, R13, R19, !P2 ;  /* 0x000000130d137207 */ /* 0x000fe40005000000 */
[----:B-----5:R-:W-:Y:S02]  /*25f0*/  LOP3.LUT P3, RZ, R14, 0xff, RZ, 0xc0, !PT ;  /* 0x000000ff0eff7812 */ /* 0x020fe4000786c0ff */
[----:B------:R-:W-:Y:S02]  /*2600*/  LOP3.LUT P2, RZ, R4, 0xff, RZ, 0xc0, !PT ;  /* 0x000000ff04ff7812 */ /* 0x000fe4000784c0ff */
[----:B------:R-:W-:Y:S02]  /*2610*/  SEL R13, R10, R17, !P1 ;  /* 0x000000110a0d7207 */ /* 0x000fe40004800000 */
[----:B------:R-:W-:Y:S02]  /*2620*/  SEL R17, R11, R19, !P1 ;  /* 0x000000130b117207 */ /* 0x000fe40004800000 */
[----:B------:R-:W-:-:S02]  /*2630*/  ISETP.LT.U32.AND P0, PT, R8, R13, PT ;  /* 0x0000000d0800720c */ /* 0x000fc40003f01070 */
[----:B------:R-:W-:Y:S02]  /*2640*/  LOP3.LUT P4, RZ, R15, 0xff, RZ, 0xc0, !PT ;  /* 0x000000ff0fff7812 */ /* 0x000fe4000788c0ff */
[----:B------:R-:W-:-:S03]  /*2650*/  ISETP.LT.AND.EX P0, PT, R9, R17, PT, P0 ;  /* 0x000000110900720c */ /* 0x000fc60003f01300 */
[----:B------:R-:W-:Y:S02]  /*2660*/  @P2 SEL R14, R4, 0x1, !P3 ;  /* 0x00000001040e2807 */ /* 0x000fe40005800000 */
[C---:B------:R-:W-:Y:S02]  /*2670*/  @P3 SEL R13, R8.reuse, R13, P0 ;  /* 0x0000000d080d3207 */ /* 0x040fe40000000000 */
[C---:B------:R-:W-:Y:S02]  /*2680*/  @P3 SEL R17, R9.reuse, R17, P0 ;  /* 0x0000001109113207 */ /* 0x040fe40000000000 */
[----:B------:R-:W-:Y:S02]  /*2690*/  SEL R11, R8, R13, !P2 ;  /* 0x0000000d080b7207 */ /* 0x000fe40005000000 */
[----:B------:R-:W-:Y:S02]  /*26a0*/  LOP3.LUT P1, RZ, R14, 0xff, RZ, 0xc0, !PT ;  /* 0x000000ff0eff7812 */ /* 0x000fe4000782c0ff */
[----:B------:R-:W-:-:S02]  /*26b0*/  SEL R9, R9, R17, !P2 ;  /* 0x0000001109097207 */ /* 0x000fc40005000000 */
[----:B------:R-:W-:-:S04]  /*26c0*/  ISETP.LT.U32.AND P0, PT, R2, R11, PT ;  /* 0x0000000b0200720c */ /* 0x000fc80003f01070 */
[----:B------:R-:W-:-:S04]  /*26d0*/  ISETP.LT.AND.EX P0, PT, R3, R9, PT, P0 ;  /* 0x000000090300720c */ /* 0x000fc80003f01300 */
[C---:B------:R-:W-:Y:S02]  /*26e0*/  @P4 SEL R9, R3.reuse, R9, P0 ;  /* 0x0000000903094207 */ /* 0x040fe40000000000 */
[----:B------:R-:W-:Y:S02]  /*26f0*/  @P4 SEL R11, R2, R11, P0 ;  /* 0x0000000b020b4207 */ /* 0x000fe40000000000 */
[----:B------:R-:W-:Y:S02]  /*2700*/  @P1 SEL R15, R14, 0x1, !P4 ;  /* 0x000000010e0f1807 */ /* 0x000fe40006000000 */
[----:B------:R-:W-:Y:S01]  /*2710*/  SEL R3, R3, R9, !P1 ;  /* 0x0000000903037207 */ /* 0x000fe20004800000 */
[----:B------:R-:W-:Y:S01]  /*2720*/  IMAD.MOV.U32 R9, RZ, RZ, 0x400 ;  /* 0x00000400ff097424 */ /* 0x000fe200078e00ff */
[----:B------:R-:W-:Y:S02]  /*2730*/  SEL R2, R2, R11, !P1 ;  /* 0x0000000b02027207 */ /* 0x000fe40004800000 */
[----:B------:R-:W-:Y:S01]  /*2740*/  PRMT R4, R15, 0x7610, R4 ;  /* 0x000076100f047816 */ /* 0x000fe20000000004 */
[----:B------:R-:W-:Y:S06]  /*2750*/  BRA.U !UP0, `(.L_x_43) ;  /* 0x0000000108e47547 */ /* 0x000fec000b800000 */
[----:B------:R-:W-:Y:S01]  /*2760*/  IMAD.MOV.U32 R9, RZ, RZ, 0x400 ;  /* 0x00000400ff097424 */ /* 0x000fe200078e00ff */
[----:B------:R-:W0:Y:S01]  /*2770*/  LDCU UR5, c[0x0][0x390] ;  /* 0x00007200ff0577ac */ /* 0x000e220008000800 */
[----:B------:R-:W-:-:S12]  /*2780*/  UIADD3 UR6, UPT, UPT, UR4, -0x400, URZ ;  /* 0xfffffc0004067890 */ /* 0x000fd8000fffe0ff */
.L_x_45:
[----:B------:R-:W-:-:S05]  /*2790*/  IMAD.WIDE R20, R9, 0x10, R6 ;  /* 0x0000001009147825 */ /* 0x000fca00078e0206 */
[----:B------:R-:W2:Y:S04]  /*27a0*/  LDG.E.U16.CONSTANT R19, desc[UR8][R20.64] ;  /* 0x0000000814137981 */ /* 0x000ea8000c1e9500 */
[----:B------:R-:W3:Y:S04]  /*27b0*/  LDG.E.64.CONSTANT R10, desc[UR8][R20.64+0x8] ;  /* 0x00000808140a7981 */ /* 0x000ee8000c1e9b00 */
[----:B------:R-:W4:Y:S04]  /*27c0*/  LDG.E.U16.CONSTANT R22, desc[UR8][R20.64+0x1000] ;  /* 0x0010000814167981 */ /* 0x000f28000c1e9500 */
[----:B------:R-:W5:Y:S04]  /*27d0*/  LDG.E.64.CONSTANT R12, desc[UR8][R20.64+0x1008] ;  /* 0x00100808140c7981 */ /* 0x000f68000c1e9b00 */
[----:B------:R-:W5:Y:S04]  /*27e0*/  LDG.E.U16.CONSTANT R8, desc[UR8][R20.64+0x2000] ;  /* 0x0020000814087981 */ /* 0x000f68000c1e9500 */
[----:B------:R-:W5:Y:S04]  /*27f0*/  LDG.E.64.CONSTANT R14, desc[UR8][R20.64+0x2008] ;  /* 0x00200808140e7981 */ /* 0x000f68000c1e9b00 */
[----:B------:R-:W5:Y:S04]  /*2800*/  LDG.E.U16.CONSTANT R18, desc[UR8][R20.64+0x3000] ;  /* 0x0030000814127981 */ /* 0x000f68000c1e9500 */
[----:B------:R-:W5:Y:S01]  /*2810*/  LDG.E.64.CONSTANT R16, desc[UR8][R20.64+0x3008] ;  /* 0x0030080814107981 */ /* 0x000f62000c1e9b00 */
[----:B------:R-:W-:Y:S01]  /*2820*/  LOP3.LUT P2, RZ, R4, 0xff, RZ, 0xc0, !PT ;  /* 0x000000ff04ff7812 */ /* 0x000fe2000784c0ff */
[----:B------:R-:W-:Y:S01]  /*2830*/  IMAD.MOV.U32 R23, RZ, RZ, R3 ;  /* 0x000000ffff177224 */ /* 0x000fe200078e0003 */
[----:B0-----:R-:W-:Y:S01]  /*2840*/  UMOV UR4, UR5 ;  /* 0x0000000500047c82 */ /* 0x001fe20008000000 */
[----:B--2---:R-:W-:-:S02]  /*2850*/  LOP3.LUT P1, RZ, R19, 0xff, RZ, 0xc0, !PT ;  /* 0x000000ff13ff7812 */ /* 0x004fc4000782c0ff */
[----:B---3--:R-:W-:-:S08]  /*2860*/  ISETP.LT.U32.AND P0, PT, R10, R2, PT ;  /* 0x000000020a00720c */ /* 0x008fd00003f01070 */
        /* <DEDUP_REMOVED lines=8> */
[----:B-----5:R-:W-:Y:S02]  /*28f0*/  ISETP.LT.U32.AND P0, PT, R12, R3, PT ;  /* 0x000000030c00720c */ /* 0x020fe40003f01070 */
        /* <DEDUP_REMOVED lines=9> */
[----:B------:R-:W-:Y:S02]  /*2990*/  IADD3 R2, PT, PT, -R9, UR4, RZ ;  /* 0x0000000409027c10 */ /* 0x000fe4000fffe1ff */
[C---:B------:R-:W-:Y:S02]  /*29a0*/  ISETP.LT.AND.EX P0, PT, R15.reuse, R13, PT, P0 ;  /* 0x0000000d0f00720c */ /* 0x040fe40003f01300 */
[----:B------:R-:W-:Y:S02]  /*29b0*/  @P1 SEL R8, R22, 0x1, !P2 ;  /* 0x0000000116081807 */ /* 0x000fe40005000000 */
[----:B------:R-:W-:Y:S02]  /*29c0*/  @P2 SEL R3, R14, R3, P0 ;  /* 0x000000030e032207 */ /* 0x000fe40000000000 */
[----:B------:R-:W-:Y:S02]  /*29d0*/  @P2 SEL R13, R15, R13, P0 ;  /* 0x0000000d0f0d2207 */ /* 0x000fe40000000000 */
[----:B------:R-:W-:-:S02]  /*29e0*/  LOP3.LUT P3, RZ, R18, 0xff, RZ, 0xc0, !PT ;  /* 0x000000ff12ff7812 */ /* 0x000fc4000786c0ff */
[----:B------:R-:W-:Y:S02]  /*29f0*/  SEL R3, R14, R3, !P1 ;  /* 0x000000030e037207 */ /* 0x000fe40004800000 */
[----:B------:R-:W-:Y:S02]  /*2a00*/  LOP3.LUT P2, RZ, R8, 0xff, RZ, 0xc0, !PT ;  /* 0x000000ff08ff7812 */ /* 0x000fe4000784c0ff */
[----:B------:R-:W-:Y:S02]  /*2a10*/  SEL R15, R15, R13, !P1 ;  /* 0x0000000d0f0f7207 */ /* 0x000fe40004800000 */
[----:B------:R-:W-:Y:S02]  /*2a20*/  ISETP.GE.AND P1, PT, R2, 0x400, PT ;  /* 0x000004000200780c */ /* 0x000fe40003f26270 */
        /* <DEDUP_REMOVED lines=9> */
[----:B------:R-:W-:-:S05]  /*2ac0*/  VIADD R9, R9, 0x400 ;  /* 0x0000040009097836 */ /* 0x000fca0000000000 */
[----:B------:R-:W-:-:S13]  /*2ad0*/  ISETP.GT.AND P0, PT, R9, UR6, PT ;  /* 0x0000000609007c0c */ /* 0x000fda000bf04270 */
[----:B------:R-:W-:Y:S05]  /*2ae0*/  @!P0 BRA `(.L_x_45) ;  /* 0xfffffffc00288947 */ /* 0x000fea000383ffff */
.L_x_43:
[----:B------:R-:W-:-:S13]  /*2af0*/  ISETP.GE.AND P0, PT, R9, UR4, PT ;  /* 0x0000000409007c0c */ /* 0x000fda000bf06270 */
[----:B------:R-:W-:Y:S05]  /*2b00*/  @P0 BRA `(.L_x_44) ;  /* 0x00000004009c0947 */ /* 0x000fea0003800000 */
[----:B------:R-:W-:Y:S01]  /*2b10*/  IADD3 R19, PT, PT, -R9, UR4, RZ ;  /* 0x0000000409137c10 */ /* 0x000fe2000fffe1ff */
[----:B------:R-:W-:Y:S03]  /*2b20*/  BSSY.RECONVERGENT B1, `(.L_x_44) ;  /* 0x0000065000017945 */ /* 0x000fe60003800200 */
[----:B------:R-:W-:-:S13]  /*2b30*/  ISETP.GE.AND P0, PT, R5, R19, PT ;  /* 0x000000130500720c */ /* 0x000fda0003f06270 */
[----:B------:R-:W-:Y:S05]  /*2b40*/  @P0 BRA `(.L_x_46) ;  /* 0x0000000400880947 */ /* 0x000fea0003800000 */
[----:B------:R-:W-:Y:S01]  /*2b50*/  LOP3.LUT R6, RZ, R5, RZ, 0x33, !PT ;  /* 0x00000005ff067212 */ /* 0x000fe200078e33ff */
[----:B------:R-:W-:Y:S01]  /*2b60*/  BSSY.RECONVERGENT B2, `(.L_x_47) ;  /* 0x000001f000027945 */ /* 0x000fe20003800200 */
[----:B------:R-:W-:Y:S02]  /*2b70*/  IMAD.MOV.U32 R18, RZ, RZ, R5 ;  /* 0x000000ffff127224 */ /* 0x000fe400078e0005 */
[----:B------:R-:W-:-:S04]  /*2b80*/  IADD3 R8, PT, PT, -R9, UR4, R6 ;  /* 0x0000000409087c10 */ /* 0x000fc8000fffe106 */
[C---:B------:R-:W-:Y:S02]  /*2b90*/  LOP3.LUT R6, R8.reuse, 0x300, RZ, 0xc0, !PT ;  /* 0x0000030008067812 */ /* 0x040fe400078ec0ff */
[----:B------:R-:W-:Y:S02]  /*2ba0*/  ISETP.GE.U32.AND P2, PT, R8, 0x300, PT ;  /* 0x000003000800780c */ /* 0x000fe40003f46070 */
[----:B------:R-:W-:-:S13]  /*2bb0*/  ISETP.NE.AND P0, PT, R6, 0x300, PT ;  /* 0x000003000600780c */ /* 0x000fda0003f05270 */
[----:B------:R-:W-:Y:S05]  /*2bc0*/  @!P0 BRA `(.L_x_48) ;  /* 0x0000000000608947 */ /* 0x000fea0003800000 */
[----:B------:R-:W0:Y:S01]  /*2bd0*/  LDC.64 R6, c[0x0][0x380] ;  /* 0x0000e000ff067b82 */ /* 0x000e220000000a00 */
[----:B------:R-:W-:Y:S01]  /*2be0*/  LEA.HI R8, R8, 0x1, RZ, 0x18 ;  /* 0x0000000108087811 */ /* 0x000fe200078fc0ff */
[----:B------:R-:W-:Y:S02]  /*2bf0*/  IMAD.IADD R15, R5, 0x1, R9 ;  /* 0x00000001050f7824 */ /* 0x000fe400078e0209 */
[----:B------:R-:W-:Y:S01]  /*2c00*/  IMAD.MOV.U32 R18, RZ, RZ, R5 ;  /* 0x000000ffff127224 */ /* 0x000fe200078e0005 */
[----:B------:R-:W-:-:S05]  /*2c10*/  LOP3.LUT R8, R8, 0x3, RZ, 0xc0, !PT ;  /* 0x0000000308087812 */ /* 0x000fca00078ec0ff */
[----:B------:R-:W-:-:S07]  /*2c20*/  IMAD.MOV R8, RZ, RZ, -R8 ;  /* 0x000000ffff087224 */ /* 0x000fce00078e0a08 */
.L_x_49:
[----:B0-----:R-:W-:-:S05]  /*2c30*/  IMAD.WIDE.U32 R10, R15, 0x10, R6 ;  /* 0x000000100f0a7825 */ /* 0x001fca00078e0006 */
[----:B------:R-:W2:Y:S04]  /*2c40*/  LDG.E.U16.CONSTANT R14, desc[UR8][R10.64] ;  /* 0x000000080a0e7981 */ /* 0x000ea8000c1e9500 */
[----:B------:R-:W3:Y:S01]  /*2c50*/  LDG.E.64.CONSTANT R12, desc[UR8][R10.64+0x8] ;  /* 0x000008080a0c7981 */ /* 0x000ee2000c1e9b00 */
[----:B------:R-:W-:Y:S01]  /*2c60*/  VIADD R8, R8, 0x1 ;  /* 0x0000000108087836 */ /* 0x000fe20000000000 */
[----:B------:R-:W-:Y:S01]  /*2c70*/  LOP3.LUT P3, RZ, R4, 0xff, RZ, 0xc0, !PT ;  /* 0x000000ff04ff7812 */ /* 0x000fe2000786c0ff */
[----:B------:R-:W-:Y:S02]  /*2c80*/  VIADD R18, R18, 0x100 ;  /* 0x0000010012127836 */ /* 0x000fe40000000000 */
[----:B------:R-:W-:Y:S01]  /*2c90*/  VIADD R15, R15, 0x100 ;  /* 0x000001000f0f7836 */ /* 0x000fe20000000000 */
[----:B--2---:R-:W-:-:S02]  /*2ca0*/  LOP3.LUT P1, RZ, R14, 0xff, RZ, 0xc0, !PT ;  /* 0x000000ff0eff7812 */ /* 0x004fc4000782c0ff */
[----:B---3--:R-:W-:-:S07]  /*2cb0*/  ISETP.LT.U32.AND P0, PT, R12, R2, PT ;  /* 0x000000020c00720c */ /* 0x008fce0003f01070 */
[----:B------:R-:W-:Y:S02]  /*2cc0*/  @P3 SEL R14, R4, 0x1, !P1 ;  /* 0x00000001040e3807 */ /* 0x000fe40004800000 */
[CC--:B------:R-:W-:Y:S02]  /*2cd0*/  ISETP.LT.AND.EX P0, PT, R13.reuse, R3.reuse, PT, P0 ;  /* 0x000000030d00720c */ /* 0x0c0fe40003f01300 */
[----:B------:R-:W-:Y:S02]  /*2ce0*/  PRMT R4, R14, 0x7610, R4 ;  /* 0x000076100e047816 */ /* 0x000fe40000000004 */
[----:B------:R-:W-:Y:S02]  /*2cf0*/  @P1 SEL R2, R12, R2, P0 ;  /* 0x000000020c021207 */ /* 0x000fe40000000000 */
[----:B------:R-:W-:Y:S02]  /*2d00*/  @P1 SEL R3, R13, R3, P0 ;  /* 0x000000030d031207 */ /* 0x000fe40000000000 */
[----:B------:R-:W-:-:S02]  /*2d10*/  ISETP.NE.AND P0, PT, R8, RZ, PT ;  /* 0x000000ff0800720c */ /* 0x000fc40003f05270 */
[----:B------:R-:W-:Y:S02]  /*2d20*/  SEL R2, R12, R2, !P3 ;  /* 0x000000020c027207 */ /* 0x000fe40005800000 */
[----:B------:R-:W-:-:S09]  /*2d30*/  SEL R3, R13, R3, !P3 ;  /* 0x000000030d037207 */ /* 0x000fd20005800000 */
[----:B------:R-:W-:Y:S05]  /*2d40*/  @P0 BRA `(.L_x_49) ;  /* 0xfffffffc00b80947 */ /* 0x000fea000383ffff */
.L_x_48:
[----:B------:R-:W-:Y:S05]  /*2d50*/  BSYNC.RECONVERGENT B2 ;  /* 0x0000000000027941 */ /* 0x000fea0003800200 */
.L_x_47:
[----:B------:R-:W-:Y:S05]  /*2d60*/  @!P2 BRA `(.L_x_46) ;  /* 0x000000040000a947 */ /* 0x000fea0003800000 */
[----:B------:R-:W0:Y:S01]  /*2d70*/  LDCU.64 UR6, c[0x0][0x380] ;  /* 0x00007000ff0677ac */ /* 0x000e220008000a00 */
[----:B------:R-:W2:Y:S01]  /*2d80*/  LDC.64 R6, c[0x0][0x380] ;  /* 0x0000e000ff067b82 */ /* 0x000ea20000000a00 */
[C---:B------:R-:W-:Y:S01]  /*2d90*/  IADD3 R13, P0, PT, R18.reuse, R9, RZ ;  /* 0x00000009120d7210 */ /* 0x040fe20007f1e0ff */
[----:B------:R-:W-:-:S04]  /*2da0*/  IMAD.IADD R21, R18, 0x1, R9 ;  /* 0x0000000112157824 */ /* 0x000fc800078e0209 */
[----:B------:R-:W-:Y:S01]  /*2db0*/  IMAD.X R8, RZ, RZ, RZ, P0 ;  /* 0x000000ffff087224 */ /* 0x000fe200000e06ff */
[----:B0-----:R-:W-:-:S04]  /*2dc0*/  LEA R10, P1, R13, UR6, 0x4 ;  /* 0x000000060d0a7c11 */ /* 0x001fc8000f8220ff */
[----:B------:R-:W-:Y:S02]  /*2dd0*/  IADD3 R10, P0, PT, R10, 0x3008, RZ ;  /* 0x000030080a0a7810 */ /* 0x000fe40007f1e0ff */
[----:B------:R-:W-:-:S05]  /*2de0*/  LEA.HI.X R13, R13, UR7, R8, 0x4, P1 ;  /* 0x000000070d0d7c11 */ /* 0x000fca00088f2408 */
[----:B------:R-:W-:-:S07]  /*2df0*/  IMAD.X R13, RZ, RZ, R13, P0 ;  /* 0x000000ffff0d7224 */ /* 0x000fce00000e060d */
.L_x_50:
[----:B--2---:R-:W-:-:S05]  /*2e00*/  IMAD.WIDE.U32 R8, R21, 0x10, R6 ;  /* 0x0000001015087825 */ /* 0x004fca00078e0006 */
[----:B------:R-:W2:Y:S04]  /*2e10*/  LDG.E.U16.CONSTANT R23, desc[UR8][R8.64] ;  /* 0x0000000808177981 */ /* 0x000ea8000c1e9500 */
[----:B------:R0:W3:Y:S02]  /*2e20*/  LDG.E.64.CONSTANT R14, desc[UR8][R8.64+0x8] ;  /* 0x00000808080e7981 */ /* 0x0000e4000c1e9b00 */
[----:B0-----:R-:W-:Y:S02]  /*2e30*/  IMAD.MOV.U32 R8, RZ, RZ, R10 ;  /* 0x000000ffff087224 */ /* 0x001fe400078e000a */
[----:B------:R-:W-:-:S05]  /*2e40*/  IMAD.MOV.U32 R9, RZ, RZ, R13 ;  /* 0x000000ffff097224 */ /* 0x000fca00078e000d */
[----:B------:R-:W4:Y:S04]  /*2e50*/  LDG.E.U16.CONSTANT R24, desc[UR8][R8.64+-0x2008] ;  /* 0xffdff80808187981 */ /* 0x000f28000c1e9500 */
[----:B------:R-:W5:Y:S04]  /*2e60*/  LDG.E.64.CONSTANT R12, desc[UR8][R8.64+-0x2000] ;  /* 0xffe00008080c7981 */ /* 0x000f68000c1e9b00 */
[----:B------:R-:W5:Y:S04]  /*2e70*/  LDG.E.U16.CONSTANT R20, desc[UR8][R8.64+-0x1008] ;  /* 0xffeff80808147981 */ /* 0x000f68000c1e9500 */
[----:B------:R-:W5:Y:S04]  /*2e80*/  LDG.E.64.CONSTANT R10, desc[UR8][R8.64+-0x1000] ;  /* 0xfff00008080a7981 */ /* 0x000f68000c1e9b00 */
[----:B------:R-:W5:Y:S04]  /*2e90*/  LDG.E.U16.CONSTANT R22, desc[UR8][R8.64+-0x8] ;  /* 0xfffff80808167981 */ /* 0x000f68000c1e9500 */
[----:B------:R-:W5:Y:S01]  /*2ea0*/  LDG.E.64.CONSTANT R16, desc[UR8][R8.64] ;  /* 0x0000000808107981 */ /* 0x000f62000c1e9b00 */
[----:B------:R-:W-:Y:S01]  /*2eb0*/  LOP3.LUT P2, RZ, R4, 0xff, RZ, 0xc0, !PT ;  /* 0x000000ff04ff7812 */ /* 0x000fe2000784c0ff */
[----:B------:R-:W-:-:S02]  /*2ec0*/  IMAD.MOV.U32 R25, RZ, RZ, R3 ;  /* 0x000000ffff197224 */ /* 0x000fc400078e0003 */
[----:B------:R-:W-:Y:S02]  /*2ed0*/  VIADD R18, R18, 0x400 ;  /* 0x0000040012127836 */ /* 0x000fe40000000000 */
[----:B------:R-:W-:Y:S01]  /*2ee0*/  VIADD R21, R21, 0x400 ;  /* 0x0000040015157836 */ /* 0x000fe20000000000 */
[----:B--2---:R-:W-:Y:S02]  /*2ef0*/  LOP3.LUT P1, RZ, R23, 0xff, RZ, 0xc0, !PT ;  /* 0x000000ff17ff7812 */ /* 0x004fe4000782c0ff */
[----:B---3--:R-:W-:-:S05]  /*2f00*/  ISETP.LT.U32.AND P0, PT, R14, R2, PT ;  /* 0x000000020e00720c */ /* 0x008fca0003f01070 */
[----:B------:R-:W-:Y:S02]  /*2f10*/  @P2 SEL R23, R4, 0x1, !P1 ;  /* 0x0000000104172807 */ /* 0x000fe40004800000 */
[-C--:B------:R-:W-:Y:S02]  /*2f20*/  ISETP.LT.AND.EX P0, PT, R15, R25.reuse, PT, P0 ;  /* 0x000000190f00720c */ /* 0x080fe40003f01300 */
[----:B------:R-:W-:Y:S02]  /*2f30*/  LOP3.LUT P3, RZ, R23, 0xff, RZ, 0xc0, !PT ;  /* 0x000000ff17ff7812 */ /* 0x000fe4000786c0ff */
[C---:B------:R-:W-:Y:S02]  /*2f40*/  @P1 SEL R2, R14.reuse, R2, P0 ;  /* 0x000000020e021207 */ /* 0x040fe40000000000 */
[----:B------:R-:W-:Y:S02]  /*2f50*/  @P1 SEL R25, R15, R25, P0 ;  /* 0x000000190f191207 */ /* 0x000fe40000000000 */
[----:B------:R-:W-:-:S02]  /*2f60*/  SEL R3, R14, R2, !P2 ;  /* 0x000000020e037207 */ /* 0x000fc40005000000 */
[----:B------:R-:W-:Y:S02]  /*2f70*/  SEL R15, R15, R25, !P2 ;  /* 0x000000190f0f7207 */ /* 0x000fe40005000000 */
[----:B----4-:R-:W-:Y:S02]  /*2f80*/  LOP3.LUT P4, RZ, R24, 0xff, RZ, 0xc0, !PT ;  /* 0x000000ff18ff7812 */ /* 0x010fe4000788c0ff */
[----:B-----5:R-:W-:Y:S02]  /*2f90*/  ISETP.LT.U32.AND P0, PT, R12, R3, PT ;  /* 0x000000030c00720c */ /* 0x020fe40003f01070 */
[----:B------:R-:W-:Y:S02]  /*2fa0*/  @P3 SEL R24, R23, 0x1, !P4 ;  /* 0x0000000117183807 */ /* 0x000fe40006000000 */
[----:B------:R-:W-:Y:S02]  /*2fb0*/  ISETP.LT.AND.EX P0, PT, R13, R15, PT, P0 ;  /* 0x0000000f0d00720c */ /* 0x000fe40003f01300 */
[----:B------:R-:W-:-:S02]  /*2fc0*/  LOP3.LUT P2, RZ, R20, 0xff, RZ, 0xc0, !PT ;  /* 0x000000ff14ff7812 */ /* 0x000fc4000784c0ff */
[----:B------:R-:W-:-:S03]  /*2fd0*/  LOP3.LUT P1, RZ, R24, 0xff, RZ, 0xc0, !PT ;  /* 0x000000ff18ff7812 */ /* 0x000fc6000782c0ff */
[C---:B------:R-:W-:Y:S02]  /*2fe0*/  @P4 SEL R3, R12.reuse, R3, P0 ;  /* 0x000000030c034207 */ /* 0x040fe40000000000 */
[C---:B------:R-:W-:Y:S02]  /*2ff0*/  @P4 SEL R15, R13.reuse, R15, P0 ;  /* 0x0000000f0d0f4207 */ /* 0x040fe40000000000 */
[----:B------:R-:W-:Y:S02]  /*3000*/  SEL R3, R12, R3, !P3 ;  /* 0x000000030c037207 */ /* 0x000fe40005800000 */
[----:B------:R-:W-:Y:S02]  /*3010*/  SEL R13, R13, R15, !P3 ;  /* 0x0000000f0d0d7207 */ /* 0x000fe40005800000 */
[----:B------:R-:W-:Y:S02]  /*3020*/  ISETP.LT.U32.AND P0, PT, R10, R3, PT ;  /* 0x000000030a00720c */ /* 0x000fe40003f01070 */
[----:B------:R-:W-:-:S02]  /*3030*/  LOP3.LUT P3, RZ, R22, 0xff, RZ, 0xc0, !PT ;  /* 0x000000ff16ff7812 */ /* 0x000fc4000786c0ff */
[C---:B------:R-:W-:Y:S02]  /*3040*/  ISETP.LT.AND.EX P0, PT, R11.reuse, R13, PT, P0 ;  /* 0x0000000d0b00720c */ /* 0x040fe40003f01300 */
[----:B------:R-:W-:Y:S02]  /*3050*/  @P1 SEL R20, R24, 0x1, !P2 ;  /* 0x0000000118141807 */ /* 0x000fe40005000000 */
[C---:B------:R-:W-:Y:S02]  /*3060*/  @P2 SEL R3, R10.reuse, R3, P0 ;  /* 0x000000030a032207 */ /* 0x040fe40000000000 */
[----:B------:R-:W-:Y:S02]  /*3070*/  @P2 SEL R13, R11, R13, P0 ;  /* 0x0000000d0b0d2207 */ /* 0x000fe40000000000 */
[----:B------:R-:W-:Y:S02]  /*3080*/  SEL R3, R10, R3, !P1 ;  /* 0x000000030a037207 */ /* 0x000fe40004800000 */
[----:B------:R-:W-:-:S02]  /*3090*/  LOP3.LUT P2, RZ, R20, 0xff, RZ, 0xc0, !PT ;  /* 0x000000ff14ff7812 */ /* 0x000fc4000784c0ff */
[----:B------:R-:W-:Y:S02]  /*30a0*/  SEL R11, R11, R13, !P1 ;  /* 0x0000000d0b0b7207 */ /* 0x000fe40004800000 */
[----:B------:R-:W-:Y:S02]  /*30b0*/  ISETP.GE.AND P1, PT, R18, R19, PT ;  /* 0x000000131200720c */ /* 0x000fe40003f26270 */
[----:B------:R-:W-:Y:S02]  /*30c0*/  ISETP.LT.U32.AND P0, PT, R16, R3, PT ;  /* 0x000000031000720c */ /* 0x000fe40003f01070 */
[----:B------:R-:W-:Y:S02]  /*30d0*/  IADD3 R10, P4, PT, R8, 0x4000, RZ ;  /* 0x00004000080a7810 */ /* 0x000fe40007f9e0ff */
[----:B------:R-:W-:-:S03]  /*30e0*/  ISETP.LT.AND.EX P0, PT, R17, R11, PT, P0 ;  /* 0x0000000b1100720c */ /* 0x000fc60003f01300 */
[----:B------:R-:W-:Y:S01]  /*30f0*/  @P2 SEL R22, R20, 0x1, !P3 ;  /* 0x0000000114162807 */ /* 0x000fe20005800000 */
[----:B------:R-:W-:Y:S01]  /*3100*/  IMAD.X R13, RZ, RZ, R9, P4 ;  /* 0x000000ffff0d7224 */ /* 0x000fe200020e0609 */
[C---:B------:R-:W-:Y:S02]  /*3110*/  @P3 SEL R3, R16.reuse, R3, P0 ;  /* 0x0000000310033207 */ /* 0x040fe40000000000 */
[C---:B------:R-:W-:Y:S02]  /*3120*/  @P3 SEL R11, R17.reuse, R11, P0 ;  /* 0x0000000b110b3207 */ /* 0x040fe40000000000 */
[----:B------:R-:W-:Y:S02]  /*3130*/  SEL R2, R16, R3, !P2 ;  /* 0x0000000310027207 */ /* 0x000fe40005000000 */
[----:B------:R-:W-:Y:S02]  /*3140*/  SEL R3, R17, R11, !P2 ;  /* 0x0000000b11037207 */ /* 0x000fe40005000000 */
[----:B------:R-:W-:Y:S01]  /*3150*/  PRMT R4, R22, 0x7610, R4 ;  /* 0x0000761016047816 */ /* 0x000fe20000000004 */
[----:B------:R-:W-:Y:S06]  /*3160*/  @!P1 BRA `(.L_x_50) ;  /* 0xfffffffc00249947 */ /* 0x000fec000383ffff */
.L_x_46:
[----:B------:R-:W-:Y:S05]  /*3170*/  BSYNC.RECONVERGENT B1 ;  /* 0x0000000000017941 */ /* 0x000fea0003800200 */
.L_x_44:
[----:B------:R-:W0:Y:S01]  /*3180*/  S2R R10, SR_LANEID ;  /* 0x00000000000a7919 */ /* 0x000e220000000000 */
[----:B------:R-:W-:Y:S01]  /*3190*/  LOP3.LUT R7, R4, 0xff, RZ, 0xc0, !PT ;  /* 0x000000ff04077812 */ /* 0x000fe200078ec0ff */
[----:B------:R-:W-:Y:S01]  /*31a0*/  BSSY.RECONVERGENT B1, `(.L_x_51) ;  /* 0x0000016000017945 */ /* 0x000fe20003800200 */
[----:B------:R2:W3:Y:S04]  /*31b0*/  SHFL.DOWN PT, R9, R2, 0x1, 0x1f ;  /* 0x08201f0002097f89 */ /* 0x0004e800000e0000 */
[----:B------:R2:W4:Y:S04]  /*31c0*/  SHFL.DOWN PT, R8, R3, 0x1, 0x1f ;  /* 0x08201f0003087f89 */ /* 0x00052800000e0000 */
[----:B------:R-:W1:Y:S01]  /*31d0*/  SHFL.DOWN PT, R7, R7, 0x1, 0x1f ;  /* 0x08201f0007077f89 */ /* 0x000e6200000e0000 */
[----:B0-----:R-:W-:-:S02]  /*31e0*/  ISETP.GT.AND P0, PT, R10, 0x1e, PT ;  /* 0x0000001e0a00780c */ /* 0x001fc40003f04270 */
[C---:B------:R-:W-:Y:S02]  /*31f0*/  ISETP.GT.AND P5, PT, R10.reuse, 0x1d, PT ;  /* 0x0000001d0a00780c */ /* 0x040fe40003fa4270 */
[----:B------:R-:W-:-:S09]  /*3200*/  ISETP.GT.AND P2, PT, R10, 0x1b, PT ;  /* 0x0000001b0a00780c */ /* 0x000fd20003f44270 */
[----:B-1234-:R-:W-:Y:S05]  /*3210*/  @P0 BRA `(.L_x_52) ;  /* 0x0000000000380947 */ /* 0x01efea0003800000 */
        /* <DEDUP_REMOVED lines=14> */
.L_x_52:
[----:B------:R-:W-:Y:S05]  /*3300*/  BSYNC.RECONVERGENT B1 ;  /* 0x0000000000017941 */ /* 0x000fea0003800200 */
.L_x_51:
[----:B------:R-:W-:Y:S01]  /*3310*/  LOP3.LUT R7, R4, 0xff, RZ, 0xc0, !PT ;  /* 0x000000ff04077812 */ /* 0x000fe200078ec0ff */
[----:B------:R0:W1:Y:S01]  /*3320*/  SHFL.DOWN PT, R9, R2, 0x2, 0x1f ;  /* 0x08401f0002097f89 */ /* 0x00006200000e0000 */
[----:B------:R-:W-:Y:S01]  /*3330*/  BSSY.RECONVERGENT B1, `(.L_x_53) ;  /* 0x0000015000017945 */ /* 0x000fe20003800200 */
[C---:B------:R-:W-:Y:S02]  /*3340*/  ISETP.GT.AND P4, PT, R10.reuse, 0x17, PT ;  /* 0x000000170a00780c */ /* 0x040fe40003f84270 */
[----:B------:R0:W2:Y:S01]  /*3350*/  SHFL.DOWN PT, R8, R3, 0x2, 0x1f ;  /* 0x08401f0003087f89 */ /* 0x0000a200000e0000 */
[C---:B------:R-:W-:Y:S02]  /*3360*/  ISETP.GT.AND P3, PT, R10.reuse, 0xf, PT ;  /* 0x0000000f0a00780c */ /* 0x040fe40003f64270 */
[----:B------:R-:W-:Y:S01]  /*3370*/  ISETP.NE.AND P1, PT, R10, RZ, PT ;  /* 0x000000ff0a00720c */ /* 0x000fe20003f25270 */
[----:B------:R-:W3:Y:S01]  /*3380*/  SHFL.DOWN PT, R7, R7, 0x2, 0x1f ;  /* 0x08401f0007077f89 */ /* 0x000ee200000e0000 */
[----:B------:R-:W-:Y:S11]  /*3390*/  @P5 BRA `(.L_x_54) ;  /* 0x0000000000385947 */ /* 0x000ff60003800000 */
[----:B---3--:R-:W-:Y:S01]  /*33a0*/  LOP3.LUT P0, RZ, R7, 0xff, RZ, 0xc0, !PT ;  /* 0x000000ff07ff7812 */ /* 0x008fe2000780c0ff */
[----:B------:R-:W-:Y:S01]  /*33b0*/  IMAD.MOV.U32 R10, RZ, RZ, 0x1 ;  /* 0x00000001ff0a7424 */ /* 0x000fe200078e00ff */
[----:B------:R-:W-:-:S04]  /*33c0*/  LOP3.LUT P5, R6, R4, 0xff, RZ, 0xc0, !PT ;  /* 0x000000ff04067812 */ /* 0x000fc800078ac0ff */
[----:B------:R-:W-:-:S13]  /*33d0*/  PLOP3.LUT P0, PT, P5, P0, PT, 0x2f, 0xf2 ;  /* 0x0000000000f2781c */ /* 0x000fda0002f00577 */
[----:B-1----:R-:W-:Y:S02]  /*33e0*/  @!P0 ISETP.LT.U32.AND P5, PT, R9, R2, PT ;  /* 0x000000020900820c */ /* 0x002fe40003fa1070 */
[----:B------:R-:W-:Y:S02]  /*33f0*/  @P0 ISETP.NE.AND P6, PT, R6, RZ, PT ;  /* 0x000000ff0600020c */ /* 0x000fe40003fc5270 */
[----:B------:R-:W-:Y:S02]  /*3400*/  @!P0 PRMT R4, R10, 0x7610, R4 ;  /* 0x000076100a048816 */ /* 0x000fe40000000004 */
[----:B--2---:R-:W-:Y:S02]  /*3410*/  @!P0 ISETP.LT.AND.EX P5, PT, R8, R3, PT, P5 ;  /* 0x000000030800820c */ /* 0x004fe40003fa1350 */
[----:B------:R-:W-:Y:S02]  /*3420*/  @P0 SEL R6, R7, R4, !P6 ;  /* 0x0000000407060207 */ /* 0x000fe40007000000 */
[----:B0-----:R-:W-:-:S02]  /*3430*/  @!P0 SEL R2, R9, R2, P5 ;  /* 0x0000000209028207 */ /* 0x001fc40002800000 */
[----:B------:R-:W-:Y:S02]  /*3440*/  @!P0 SEL R3, R8, R3, P5 ;  /* 0x0000000308038207 */ /* 0x000fe40002800000 */
[----:B------:R-:W-:Y:S02]  /*3450*/  @P0 PRMT R4, R6, 0x7610, R4 ;  /* 0x0000761006040816 */ /* 0x000fe40000000004 */
[----:B------:R-:W-:Y:S02]  /*3460*/  @P0 SEL R2, R9, R2, !P6 ;  /* 0x0000000209020207 */ /* 0x000fe40007000000 */
[----:B------:R-:W-:-:S07]  /*3470*/  @P0 SEL R3, R8, R3, !P6 ;  /* 0x0000000308030207 */ /* 0x000fce0007000000 */
.L_x_54:
[----:B------:R-:W-:Y:S05]  /*3480*/  BSYNC.RECONVERGENT B1 ;  /* 0x0000000000017941 */ /* 0x000fea0003800200 */
.L_x_53:
[----:B---3--:R-:W-:Y:S01]  /*3490*/  LOP3.LUT R7, R4, 0xff, RZ, 0xc0, !PT ;  /* 0x000000ff04077812 */ /* 0x008fe200078ec0ff */
[----:B-1----:R1:W3:Y:S01]  /*34a0*/  SHFL.DOWN PT, R9, R2, 0x4, 0x1f ;  /* 0x08801f0002097f89 */ /* 0x0022e200000e0000 */
[----:B------:R-:W-:Y:S03]  /*34b0*/  BSSY.RECONVERGENT B1, `(.L_x_55) ;  /* 0x0000012000017945 */ /* 0x000fe60003800200 */
[----:B--2---:R1:W2:Y:S04]  /*34c0*/  SHFL.DOWN PT, R8, R3, 0x4, 0x1f ;  /* 0x08801f0003087f89 */ /* 0x0042a800000e0000 */
[----:B------:R-:W4:Y:S01]  /*34d0*/  SHFL.DOWN PT, R7, R7, 0x4, 0x1f ;  /* 0x08801f0007077f89 */ /* 0x000f2200000e0000 */
[----:B------:R-:W-:Y:S05]  /*34e0*/  @P2 BRA `(.L_x_56) ;  /* 0x0000000000382947 */ /* 0x000fea0003800000 */
[----:B----4-:R-:W-:Y:S01]  /*34f0*/  LOP3.LUT P0, RZ, R7, 0xff, RZ, 0xc0, !PT ;  /* 0x000000ff07ff7812 */ /* 0x010fe2000780c0ff */
[----:B------:R-:W-:Y:S01]  /*3500*/  IMAD.MOV.U32 R10, RZ, RZ, 0x1 ;  /* 0x00000001ff0a7424 */ /* 0x000fe200078e00ff */
[----:B------:R-:W-:-:S04]  /*3510*/  LOP3.LUT P2, R6, R4, 0xff, RZ, 0xc0, !PT ;  /* 0x000000ff04067812 */ /* 0x000fc8000784c0ff */
[----:B------:R-:W-:-:S13]  /*3520*/  PLOP3.LUT P0, PT, P2, P0, PT, 0x2f, 0xf2 ;  /* 0x0000000000f2781c */ /* 0x000fda0001700577 */
[----:B---3--:R-:W-:Y:S02]  /*3530*/  @!P0 ISETP.LT.U32.AND P2, PT, R9, R2, PT ;  /* 0x000000020900820c */ /* 0x008fe40003f41070 */
[----:B------:R-:W-:Y:S02]  /*3540*/  @P0 ISETP.NE.AND P5, PT, R6, RZ, PT ;  /* 0x000000ff0600020c */ /* 0x000fe40003fa5270 */
[----:B------:R-:W-:Y:S02]  /*3550*/  @!P0 PRMT R4, R10, 0x7610, R4 ;  /* 0x000076100a048816 */ /* 0x000fe40000000004 */
[----:B--2---:R-:W-:Y:S02]  /*3560*/  @!P0 ISETP.LT.AND.EX P2, PT, R8, R3, PT, P2 ;  /* 0x000000030800820c */ /* 0x004fe40003f41320 */
[----:B------:R-:W-:Y:S02]  /*3570*/  @P0 SEL R6, R7, R4, !P5 ;  /* 0x0000000407060207 */ /* 0x000fe40006800000 */
[----:B01----:R-:W-:-:S02]  /*3580*/  @!P0 SEL R2, R9, R2, P2 ;  /* 0x0000000209028207 */ /* 0x003fc40001000000 */
[----:B------:R-:W-:Y:S02]  /*3590*/  @!P0 SEL R3, R8, R3, P2 ;  /* 0x0000000308038207 */ /* 0x000fe40001000000 */
[----:B------:R-:W-:Y:S02]  /*35a0*/  @P0 PRMT R4, R6, 0x7610, R4 ;  /* 0x0000761006040816 */ /* 0x000fe40000000004 */
[----:B------:R-:W-:Y:S02]  /*35b0*/  @P0 SEL R2, R9, R2, !P5 ;  /* 0x0000000209020207 */ /* 0x000fe40006800000 */
[----:B------:R-:W-:-:S07]  /*35c0*/  @P0 SEL R3, R8, R3, !P5 ;  /* 0x0000000308030207 */ /* 0x000fce0006800000 */
.L_x_56:
[----:B------:R-:W-:Y:S05]  /*35d0*/  BSYNC.RECONVERGENT B1 ;  /* 0x0000000000017941 */ /* 0x000fea0003800200 */
.L_x_55:
[----:B----4-:R-:W-:Y:S01]  /*35e0*/  LOP3.LUT R7, R4, 0xff, RZ, 0xc0, !PT ;  /* 0x000000ff04077812 */ /* 0x010fe200078ec0ff */
[----:B---3--:R3:W4:Y:S01]  /*35f0*/  SHFL.DOWN PT, R9, R2, 0x8, 0x1f ;  /* 0x09001f0002097f89 */ /* 0x00872200000e0000 */
[----:B------:R-:W-:Y:S03]  /*3600*/  BSSY.RECONVERGENT B1, `(.L_x_57) ;  /* 0x0000012000017945 */ /* 0x000fe60003800200 */
[----:B--2---:R3:W2:Y:S04]  /*3610*/  SHFL.DOWN PT, R8, R3, 0x8, 0x1f ;  /* 0x09001f0003087f89 */ /* 0x0046a800000e0000 */
        /* <DEDUP_REMOVED lines=9> */
[----:B--2---:R-:W-:Y:S02]  /*36b0*/  @!P0 ISETP.LT.AND.EX P2, PT, R8, R3, PT, P2 ;  /* 0x000000030800820c */ /* 0x004fe40003f41320 */
[----:B------:R-:W-:Y:S02]  /*36c0*/  @P0 SEL R6, R7, R4, !P4 ;  /* 0x0000000407060207 */ /* 0x000fe40006000000 */
[----:B-1-3--:R-:W-:-:S02]  /*36d0*/  @!P0 SEL R2, R9, R2, P2 ;  /* 0x0000000209028207 */ /* 0x00afc40001000000 */
[----:B------:R-:W-:Y:S02]  /*36e0*/  @!P0 SEL R3, R8, R3, P2 ;  /* 0x0000000308038207 */ /* 0x000fe40001000000 */
[----:B------:R-:W-:Y:S02]  /*36f0*/  @P0 PRMT R4, R6, 0x7610, R4 ;  /* 0x0000761006040816 */ /* 0x000fe40000000004 */
[----:B------:R-:W-:Y:S02]  /*3700*/  @P0 SEL R2, R9, R2, !P4 ;  /* 0x0000000209020207 */ /* 0x000fe40006000000 */
[----:B------:R-:W-:-:S07]  /*3710*/  @P0 SEL R3, R8, R3, !P4 ;  /* 0x0000000308030207 */ /* 0x000fce0006000000 */
.L_x_58:
[----:B------:R-:W-:Y:S05]  /*3720*/  BSYNC.RECONVERGENT B1 ;  /* 0x0000000000017941 */ /* 0x000fea0003800200 */
.L_x_57:
[----:B0-----:R-:W-:Y:S01]  /*3730*/  LOP3.LUT R7, R4, 0xff, RZ, 0xc0, !PT ;  /* 0x000000ff04077812 */ /* 0x001fe200078ec0ff */
[----:B----4-:R0:W4:Y:S01]  /*3740*/  SHFL.DOWN PT, R9, R2, 0x10, 0x1f ;  /* 0x0a001f0002097f89 */ /* 0x01012200000e0000 */
        /* <DEDUP_REMOVED lines=18> */
.L_x_60:
[----:B------:R-:W-:Y:S05]  /*3870*/  BSYNC.RECONVERGENT B1 ;  /* 0x0000000000017941 */ /* 0x000fea0003800200 */
.L_x_59:
[----:B------:R-:W-:Y:S04]  /*3880*/  BSSY.RECONVERGENT B1, `(.L_x_61) ;  /* 0x000000a000017945 */ /* 0x000fe80003800200 */
[----:B------:R-:W-:Y:S05]  /*3890*/  @P1 BRA `(.L_x_62) ;  /* 0x0000000000201947 */ /* 0x000fea0003800000 */
[----:B--2---:R-:W2:Y:S01]  /*38a0*/  S2R R8, SR_CgaCtaId ;  /* 0x0000000000087919 */ /* 0x004ea20000008800 */
[----:B0-----:R-:W-:Y:S02]  /*38b0*/  MOV R7, 0x400 ;  /* 0x0000040000077802 */ /* 0x001fe40000000f00 */
[----:B------:R-:W-:-:S04]  /*38c0*/  SHF.R.U32.HI R6, RZ, 0x1, R5 ;  /* 0x00000001ff067819 */ /* 0x000fc80000011605 */
[----:B------:R-:W-:Y:S02]  /*38d0*/  LOP3.LUT R6, R6, 0x1f0, RZ, 0xc0, !PT ;  /* 0x000001f006067812 */ /* 0x000fe400078ec0ff */
[----:B--2---:R-:W-:-:S05]  /*38e0*/  LEA R7, R8, R7, 0x18 ;  /* 0x0000000708077211 */ /* 0x004fca00078ec0ff */
[----:B------:R-:W-:-:S05]  /*38f0*/  IMAD.IADD R7, R6, 0x1, R7 ;  /* 0x0000000106077824 */ /* 0x000fca00078e0207 */
[----:B------:R0:W-:Y:S04]  /*3900*/  STS.64 [R7+0x10], R2 ;  /* 0x0000100207007388 */ /* 0x0001e80000000a00 */
[----:B------:R0:W-:Y:S02]  /*3910*/  STS.U8 [R7+0x8], R4 ;  /* 0x0000080407007388 */ /* 0x0001e40000000000 */
.L_x_62:
[----:B------:R-:W-:Y:S05]  /*3920*/  BSYNC.RECONVERGENT B1 ;  /* 0x0000000000017941 */ /* 0x000fea0003800200 */
.L_x_61:
        /* <DEDUP_REMOVED lines=10> */
[----:B------:R-:W3:Y:S04]  /*39d0*/  LDS.64 R12, [UR5+0x30] ;  /* 0x00003005ff0c7984 */ /* 0x000ee80008000a00 */
[----:B------:R-:W3:Y:S04]  /*39e0*/  LDS.U8 R18, [UR5+0x38] ;  /* 0x00003805ff127984 */ /* 0x000ee80008000000 */
[----:B------:R-:W3:Y:S04]  /*39f0*/  LDS.64 R10, [UR5+0x40] ;  /* 0x00004005ff0a7984 */ /* 0x000ee80008000a00 */
[----:B------:R-:W3:Y:S04]  /*3a00*/  LDS.U8 R14, [UR5+0x48] ;  /* 0x00004805ff0e7984 */ /* 0x000ee80008000000 */
[----:B--2-4-:R-:W2:Y:S01]  /*3a10*/  LDS.64 R8, [UR5+0x50] ;  /* 0x00005005ff087984 */ /* 0x014ea20008000a00 */
[----:B-----5:R-:W-:-:S02]  /*3a20*/  ISETP.NE.AND P2, PT, R16, RZ, PT ;  /* 0x000000ff1000720c */ /* 0x020fc40003f45270 */
[----:B0-----:R-:W-:Y:S02]  /*3a30*/  ISETP.LT.U32.AND P0, PT, R6, R2, PT ;  /* 0x000000020600720c */ /* 0x001fe40003f01070 */
[----:B------:R-:W-:Y:S02]  /*3a40*/  @P4 SEL R16, R4, 0x1, !P2 ;  /* 0x0000000104104807 */ /* 0x000fe40005000000 */
[----:B------:R-:W-:Y:S02]  /*3a50*/  ISETP.LT.AND.EX P0, PT, R7, R3, PT, P0 ;  /* 0x000000030700720c */ /* 0x000fe40003f01300 */
[----:B------:R-:W-:Y:S02]  /*3a60*/  LOP3.LUT P3, RZ, R16, 0xff, RZ, 0xc0, !PT ;  /* 0x000000ff10ff7812 */ /* 0x000fe4000786c0ff */
[----:B-1----:R-:W-:-:S03]  /*3a70*/  ISETP.NE.AND P5, PT, R17, RZ, PT ;  /* 0x000000ff1100720c */ /* 0x002fc60003fa5270 */
[C---:B---3--:R-:W-:Y:S02]  /*3a80*/  @P2 SEL R2, R6.reuse, R2, P0 ;  /* 0x0000000206022207 */ /* 0x048fe40000000000 */
        /* <DEDUP_REMOVED lines=17> */
[----:B------:R-:W3:Y:S01]  /*3ba0*/  LDS.64 R4, [UR5+0x70] ;  /* 0x00007005ff047984 */ /* 0x000ee20008000a00 */
        /* <DEDUP_REMOVED lines=8> */
[----:B--2---:R-:W-:Y:S02]  /*3c30*/  ISETP.LT.U32.AND P0, PT, R8, R13, PT ;  /* 0x0000000d0800720c */ /* 0x004fe40003f01070 */
[----:B------:R-:W-:Y:S01]  /*3c40*/  @P5 SEL R14, R18, 0x1, !P3 ;  /* 0x00000001120e5807 */ /* 0x000fe20005800000 */
[----:B------:R-:W2:Y:S01]  /*3c50*/  LDS.64 R2, [UR5+0x80] ;  /* 0x00008005ff027984 */ /* 0x000ea20008000a00 */
        /* <DEDUP_REMOVED lines=16> */
[----:B---3--:R-:W-:Y:S02]  /*3d60*/  ISETP.LT.U32.AND P0, PT, R4, R9, PT ;  /* 0x000000090400720c */ /* 0x008fe40003f01070 */
        /* <DEDUP_REMOVED lines=8> */
[----:B--2---:R-:W-:-:S04]  /*3df0*/  ISETP.LT.U32.AND P0, PT, R2, R7, PT ;  /* 0x000000070200720c */ /* 0x004fc80003f01070 */
[C---:B------:R-:W-:Y:S02]  /*3e00*/  ISETP.LT.AND.EX P0, PT, R3.reuse, R5, PT, P0 ;  /* 0x000000050300720c */ /* 0x040fe40003f01300 */
[----:B------:R-:W-:Y:S02]  /*3e10*/  @P2 SEL R10, R12, 0x1, !P4 ;  /* 0x000000010c0a2807 */ /* 0x000fe40006000000 */
[----:B------:R-:W-:Y:S02]  /*3e20*/  @P4 SEL R7, R2, R7, P0 ;  /* 0x0000000702074207 */ /* 0x000fe40000000000 */
[----:B------:R-:W-:Y:S02]  /*3e30*/  @P4 SEL R5, R3, R5, P0 ;  /* 0x0000000503054207 */ /* 0x000fe40000000000 */
[----:B------:R-:W-:Y:S02]  /*3e40*/  PRMT R4, R10, 0x7610, R4 ;  /* 0x000076100a047816 */ /* 0x000fe40000000004 */
[----:B------:R-:W-:-:S02]  /*3e50*/  SEL R2, R2, R7, !P2 ;  /* 0x0000000702027207 */ /* 0x000fc40005000000 */
[----:B------:R-:W-:-:S07]  /*3e60*/  SEL R3, R3, R5, !P2 ;  /* 0x0000000503037207 */ /* 0x000fce0005000000 */
.L_x_24:
[----:B------:R-:W-:Y:S05]  /*3e70*/  BSYNC.RECONVERGENT B0 ;  /* 0x0000000000007941 */ /* 0x000fea0003800200 */
.L_x_1:
[----:B------:R-:W-:Y:S05]  /*3e80*/  @P1 EXIT ;  /* 0x000000000000194d */ /* 0x000fea0003800000 */
[----:B0-234-:R-:W0:Y:S01]  /*3e90*/  LDC.64 R8, c[0x0][0x3a0] ;  /* 0x0000e800ff087b82 */ /* 0x01de220000000a00 */
[----:B------:R-:W-:Y:S02]  /*3ea0*/  PRMT R7, R4, 0x7610, R7 ;  /* 0x0000761004077816 */ /* 0x000fe40000000007 */
[----:B-1----:R-:W-:Y:S02]  /*3eb0*/  ISETP.NE.AND P1, PT, R0, RZ, PT ;  /* 0x000000ff0000720c */ /* 0x002fe40003f25270 */
[----:B------:R-:W-:-:S03]  /*3ec0*/  LOP3.LUT P2, RZ, R7, 0xff, RZ, 0xc0, !PT ;  /* 0x000000ff07ff7812 */ /* 0x000fc6000784c0ff */
[----:B------:R-:W1:Y:S08]  /*3ed0*/  LDC.64 R4, c[0x0][0x388] ;  /* 0x0000e200ff047b82 */ /* 0x000e700000000a00 */
[----:B------:R-:W-:Y:S02]  /*3ee0*/  @P1 SEL R7, R0, 0x1, !P2 ;  /* 0x0000000100071807 */ /* 0x000fe40005000000 */
[----:B0-----:R-:W-:-:S04]  /*3ef0*/  ISETP.LT.U32.AND P0, PT, R2, R8, PT ;  /* 0x000000080200720c */ /* 0x001fc80003f01070 */
[----:B------:R-:W-:-:S04]  /*3f00*/  ISETP.LT.AND.EX P0, PT, R3, R9, PT, P0 ;  /* 0x000000090300720c */ /* 0x000fc80003f01300 */
[C---:B------:R-:W-:Y:S01]  /*3f10*/  @P2 SEL R8, R2.reuse, R8, P0 ;  /* 0x0000000802082207 */ /* 0x040fe20000000000 */
[----:B-1----:R-:W-:Y:S01]  /*3f20*/  STG.E.U8 desc[UR8][R4.64], R7 ;  /* 0x0000000704007986 */ /* 0x002fe2000c101108 */
[C---:B------:R-:W-:Y:S02]  /*3f30*/  @P2 SEL R9, R3.reuse, R9, P0 ;  /* 0x0000000903092207 */ /* 0x040fe40000000000 */
[----:B------:R-:W-:Y:S02]  /*3f40*/  SEL R2, R2, R8, !P1 ;  /* 0x0000000802027207 */ /* 0x000fe40004800000 */
[----:B------:R-:W-:-:S05]  /*3f50*/  SEL R3, R3, R9, !P1 ;  /* 0x0000000903037207 */ /* 0x000fca0004800000 */
[----:B------:R-:W-:Y:S01]  /*3f60*/  STG.E.64 desc[UR8][R4.64+0x8], R2 ;  /* 0x0000080204007986 */ /* 0x000fe2000c101b08 */
[----:B------:R-:W-:Y:S05]  /*3f70*/  EXIT ;  /* 0x000000000000794d */ /* 0x000fea0003800000 */
.L_x_63:
[----:B------:R-:W-:-:S00]  /*3f80*/  BRA `(.L_x_63) ;  /* 0xfffffffc00fc7947 */ /* 0x000fc0000383ffff */
[----:B------:R-:W-:-:S00]  /*3f90*/  NOP ;  /* 0x0000000000007918 */ /* 0x000fc00000000000 */
        /* <DEDUP_REMOVED lines=14> */
.L_x_475:


//--------------------- .text._ZN3cub18CUB_300001_SM_10006detail6reduce18DeviceReduceKernelINS2_10policy_hubIN4cuda3std3__45tupleIJblEEEyN6thrust24THRUST_300001_SM_1000_NS8cuda_cub9__find_if7functorIS9_EEE10Policy1000ENSB_12zip_iteratorINS8_IJNSD_26transform_input_iterator_tIbNSC_6detail35transform_pair_of_input_iterators_tIbNSB_10device_ptrIfEESN_NS7_8equal_toIfEEEENS7_10__not_fn_tINS7_10__identityEEEEENSB_17counting_iteratorIlNSB_11use_defaultESW_SW_EEEEEEEySF_S9_SS_EEvT0_PT3_T1_NS0_13GridEvenShareIS13_EET2_T4_ --------------------------
	.section	.text._ZN3cub18CUB_300001_SM_10006detail6reduce18DeviceReduceKernelINS2_10policy_hubIN4cuda3std3__45tupleIJblEEEyN6thrust24THRUST_300001_SM_1000_NS8cuda_cub9__find_if7functorIS9_EEE10Policy1000ENSB_12zip_iteratorINS8_IJNSD_26transform_input_iterator_tIbNSC_6detail35transform_pair_of_input_iterators_tIbNSB_10device_ptrIfEESN_NS7_8equal_toIfEEEENS7_10__not_fn_tINS7_10__identityEEEEENSB_17counting_iteratorIlNSB_11use_defaultESW_SW_EEEEEEEySF_S9_SS_EEvT0_PT3_T1_NS0_13GridEvenShareIS13_EET2_T4_,"ax",@progbits
	.align	128
        .global         _ZN3cub18CUB_300001_SM_10006detail6reduce18DeviceReduceKernelINS2_10policy_hubIN4cuda3std3__45tupleIJblEEEyN6thrust24THRUST_300001_SM_1000_NS8cuda_cub9__find_if7functorIS9_EEE10Policy1000ENSB_12zip_iteratorINS8_IJNSD_26transform_input_iterator_tIbNSC_6detail35transform_pair_of_input_iterators_tIbNSB_10device_ptrIfEESN_NS7_8equal_toIfEEEENS7_10__not_fn_tINS7_10__identityEEEEENSB_17counting_iteratorIlNSB_11use_defaultESW_SW_EEEEEEEySF_S9_SS_EEvT0_PT3_T1_NS0_13GridEvenShareIS13_EET2_T4_
        .type           _ZN3cub18CUB_300001_SM_10006detail6reduce18DeviceReduceKernelINS2_10policy_hubIN4cuda3std3__45tupleIJblEEEyN6thrust24THRUST_300001_SM_1000_NS8cuda_cub9__find_if7functorIS9_EEE10Policy1000ENSB_12zip_iteratorINS8_IJNSD_26transform_input_iterator_tIbNSC_6detail35transform_pair_of_input_iterators_tIbNSB_10device_ptrIfEESN_NS7_8equal_toIfEEEENS7_10__not_fn_tINS7_10__identityEEEEENSB_17counting_iteratorIlNSB_11use_defaultESW_SW_EEEEEEEySF_S9_SS_EEvT0_PT3_T1_NS0_13GridEvenShareIS13_EET2_T4_,@function
        .size           _ZN3cub18CUB_300001_SM_10006detail6reduce18DeviceReduceKernelINS2_10policy_hubIN4cuda3std3__45tupleIJblEEEyN6thrust24THRUST_300001_SM_1000_NS8cuda_cub9__find_if7functorIS9_EEE10Policy1000ENSB_12zip_iteratorINS8_IJNSD_26transform_input_iterator_tIbNSC_6detail35transform_pair_of_input_iterators_tIbNSB_10device_ptrIfEESN_NS7_8equal_toIfEEEENS7_10__not_fn_tINS7_10__identityEEEEENSB_17counting_iteratorIlNSB_11use_defaultESW_SW_EEEEEEEySF_S9_SS_EEvT0_PT3_T1_NS0_13GridEvenShareIS13_EET2_T4_,(.L_x_476 - _ZN3cub18CUB_300001_SM_10006detail6reduce18DeviceReduceKernelINS2_10policy_hubIN4cuda3std3__45tupleIJblEEEyN6thrust24THRUST_300001_SM_1000_NS8cuda_cub9__find_if7functorIS9_EEE10Policy1000ENSB_12zip_iteratorINS8_IJNSD_26transform_input_iterator_tIbNSC_6detail35transform_pair_of_input_iterators_tIbNSB_10device_ptrIfEESN_NS7_8equal_toIfEEEENS7_10__not_fn_tINS7_10__identityEEEEENSB_17counting_iteratorIlNSB_11use_defaultESW_SW_EEEEEEEySF_S9_SS_EEvT0_PT3_T1_NS0_13GridEvenShareIS13_EET2_T4_)
        .other          _ZN3cub18CUB_300001_SM_10006detail6reduce18DeviceReduceKernelINS2_10policy_hubIN4cuda3std3__45tupleIJblEEEyN6thrust24THRUST_300001_SM_1000_NS8cuda_cub9__find_if7functorIS9_EEE10Policy1000ENSB_12zip_iteratorINS8_IJNSD_26transform_input_iterator_tIbNSC_6detail35transform_pair_of_input_iterators_tIbNSB_10device_ptrIfEESN_NS7_8equal_toIfEEEENS7_10__not_fn_tINS7_10__identityEEEEENSB_17counting_iteratorIlNSB_11use_defaultESW_SW_EEEEEEEySF_S9_SS_EEvT0_PT3_T1_NS0_13GridEvenShareIS13_EET2_T4_,@"STO_CUDA_ENTRY STV_DEFAULT"
_ZN3cub18CUB_300001_SM_10006detail6reduce18DeviceReduceKernelINS2_10policy_hubIN4cuda3std3__45tupleIJblEEEyN6thrust24THRUST_300001_SM_1000_NS8cuda_cub9__find_if7functorIS9_EEE10Policy1000ENSB_12zip_iteratorINS8_IJNSD_26transform_input_iterator_tIbNSC_6detail35transform_pair_of_input_iterators_tIbNSB_10device_ptrIfEESN_NS7_8equal_toIfEEEENS7_10__not_fn_tINS7_10__identityEEEEENSB_17counting_iteratorIlNSB_11use_defaultESW_SW_EEEEEEEySF_S9_SS_EEvT0_PT3_T1_NS0_13GridEvenShareIS13_EET2_T4_:
.text._ZN3cub18CUB_300001_SM_10006detail6reduce18DeviceReduceKernelINS2_10policy_hubIN4cuda3std3__45tupleIJblEEEyN6thrust24THRUST_300001_SM_1000_NS8cuda_cub9__find_if7functorIS9_EEE10Policy1000ENSB_12zip_iteratorINS8_IJNSD_26transform_input_iterator_tIbNSC_6detail35transform_pair_of_input_iterators_tIbNSB_10device_ptrIfEESN_NS7_8equal_toIfEEEENS7_10__not_fn_tINS7_10__identityEEEEENSB_17counting_iteratorIlNSB_11use_defaultESW_SW_EEEEEEEySF_S9_SS_EEvT0_PT3_T1_NS0_13GridEvenShareIS13_EET2_T4_:
[----:B------:R-:W-:Y:S01]  /*0000*/  LDC R1, c[0x0][0x37c] ;  /* 0x0000df00ff017b82 */ /* 0x000fe20000000800 */
[----:B------:R-:W0:Y:S01]  /*0010*/  S2R R0, SR_CTAID.X ;  /* 0x0000000000007919 */ /* 0x000e220000002500 */
[----:B------:R-:W1:Y:S01]  /*0020*/  LDCU.64 UR6, c[0x0][0x3d8] ;  /* 0x00007b00ff0677ac */ /* 0x000e620008000a00 */
[----:B------:R-:W-:Y:S01]  /*0030*/  BSSY.RECONVERGENT B0, `(.L_x_64) ;  /* 0x00005db000007945 */ /* 0x000fe20003800200 */
[----:B------:R-:W2:Y:S01]  /*0040*/  LDCU UR5, c[0x0][0x3e0] ;  /* 0x00007c00ff0577ac */ /* 0x000ea20008000800 */
[----:B------:R-:W3:Y:S01]  /*0050*/  LDCU.64 UR12, c[0x0][0x358] ;  /* 0x00006b00ff0c77ac */ /* 0x000ee20008000a00 */
[----:B-1----:R-:W-:Y:S02]  /*0060*/  IMAD.U32 R2, RZ, RZ, UR6 ;  /* 0x00000006ff027e24 */ /* 0x002fe4000f8e00ff */
[----:B------:R-:W-:Y:S01]  /*0070*/  IMAD.U32 R3, RZ, RZ, UR7 ;  /* 0x00000007ff037e24 */ /* 0x000fe2000f8e00ff */
[----:B--2---:R-:W-:-:S04]  /*0080*/  USHF.L.U32 UR5, UR5, 0xa, URZ ;  /* 0x0000000a05057899 */ /* 0x004fc800080006ff */
[----:B------:R-:W-:Y:S01]  /*0090*/  USHF.R.S32.HI UR4, URZ, 0x1f, UR5 ;  /* 0x0000001fff047899 */ /* 0x000fe20008011405 */
[----:B0-----:R-:W-:-:S05]  /*00a0*/  IMAD.SHL.U32 R15, R0, 0x400, RZ ;  /* 0x00000400000f7824 */ /* 0x001fca00078e00ff */
[----:B------:R-:W-:-:S04]  /*00b0*/  IADD3 R21, P1, PT, -R15, R2, RZ ;  /* 0x000000020f157210 */ /* 0x000fc80007f3e1ff */
[----:B------:R-:W-:Y:S02]  /*00c0*/  ISETP.GT.U32.AND P0, PT, R21, 0x3ff, PT ;  /* 0x000003ff1500780c */ /* 0x000fe40003f04070 */
[----:B------:R-:W-:-:S04]  /*00d0*/  IADD3.X R20, PT, PT, R3, -0x1, RZ, P1, !PT ;  /* 0xffffffff03147810 */ /* 0x000fc80000ffe4ff */
[----:B------:R-:W-:-:S13]  /*00e0*/  ISETP.GT.U32.AND.EX P0, PT, R20, RZ, PT, P0 ;  /* 0x000000ff1400720c */ /* 0x000fda0003f04100 */
[----:B---3--:R-:W-:Y:S05]  /*00f0*/  @P0 BRA `(.L_x_65) ;  /* 0x0000003000bc0947 */ /* 0x008fea0003800000 */
[----:B------:R-:W0:Y:S01]  /*0100*/  S2R R10, SR_TID.X ;  /* 0x00000000000a7919 */ /* 0x000e220000002100 */
[----:B------:R-:W1:Y:S01]  /*0110*/  LDC.64 R4, c[0x0][0x380] ;  /* 0x0000e000ff047b82 */ /* 0x000e620000000a00 */
[----:B------:R-:W-:-:S07]  /*0120*/  IMAD.IADD R9, R2, 0x1, -R15 ;  /* 0x0000000102097824 */ /* 0x000fce00078e0a0f */
[----:B------:R-:W2:Y:S01]  /*0130*/  LDC.64 R12, c[0x0][0x388] ;  /* 0x0000e200ff0c7b82 */ /* 0x000ea20000000a00 */
[----:B------:R-:W-:Y:S01]  /*0140*/  CS2R R6, SRZ ;  /* 0x0000000000067805 */ /* 0x000fe2000001ff00 */
[----:B------:R-:W3:Y:S01]  /*0150*/  LDCU.64 UR8, c[0x0][0x3a0] ;  /* 0x00007400ff0877ac */ /* 0x000ee20008000a00 */
[----:B------:R-:W4:Y:S01]  /*0160*/  LDCU.128 UR4, c[0x0][0x380] ;  /* 0x00007000ff0477ac */ /* 0x000f220008000c00 */
[----:B0-----:R-:W-:-:S13]  /*0170*/  ISETP.GE.AND P1, PT, R10, R9, PT ;  /* 0x000000090a00720c */ /* 0x001fda0003f26270 */
[----:B------:R-:W-:Y:S01]  /*0180*/  @!P1 IMAD.IADD R3, R15, 0x1, R10 ;  /* 0x000000010f039824 */ /* 0x000fe200078e020a */
[----:B------:R-:W0:Y:S03]  /*0190*/  @!P1 LDC.64 R16, c[0x0][0x3a0] ;  /* 0x0000e800ff109b82 */ /* 0x000e260000000a00 */
[----:B-1----:R-:W-:-:S04]  /*01a0*/  @!P1 IMAD.WIDE.U32 R4, R3, 0x4, R4 ;  /* 0x0000000403049825 */ /* 0x002fc800078e0004 */
[----:B--2---:R-:W-:Y:S02]  /*01b0*/  @!P1 IMAD.WIDE.U32 R12, R3, 0x4, R12 ;  /* 0x00000004030c9825 */ /* 0x004fe400078e000c */
[----:B------:R-:W2:Y:S04]  /*01c0*/  @!P1 LDG.E R4, desc[UR12][R4.64] ;  /* 0x0000000c04049981 */ /* 0x000ea8000c1e1900 */
[----:B------:R-:W2:Y:S01]  /*01d0*/  @!P1 LDG.E R13, desc[UR12][R12.64] ;  /* 0x0000000c0c0d9981 */ /* 0x000ea2000c1e1900 */
[----:B------:R-:W-:Y:S01]  /*01e0*/  IMAD.MOV.U32 R14, RZ, RZ, R10 ;  /* 0x000000ffff0e7224 */ /* 0x000fe200078e000a */
[----:B------:R-:W-:Y:S01]  /*01f0*/  PRMT R8, RZ, 0x7610, R8 ;  /* 0x00007610ff087816 */ /* 0x000fe20000000008 */
[----:B------:R-:W-:Y:S01]  /*0200*/  @!P1 VIADD R14, R10, 0x100 ;  /* 0x000001000a0e9836 */ /* 0x000fe20000000000 */
[----:B------:R-:W-:Y:S04]  /*0210*/  BSSY.RECONVERGENT B1, `(.L_x_66) ;  /* 0x000014b000017945 */ /* 0x000fe80003800200 */
[----:B------:R-:W-:-:S02]  /*0220*/  ISETP.GE.AND P2, PT, R14, R9, PT ;  /* 0x000000090e00720c */ /* 0x000fc40003f46270 */
[----:B0-----:R-:W-:-:S05]  /*0230*/  @!P1 IADD3 R6, P3, PT, R3, R16, RZ ;  /* 0x0000001003069210 */ /* 0x001fca0007f7e0ff */
[----:B------:R-:W-:Y:S01]  /*0240*/  @!P1 IMAD.X R7, RZ, RZ, R17, P3 ;  /* 0x000000ffff079224 */ /* 0x000fe200018e0611 */
[----:B--2---:R-:W-:-:S04]  /*0250*/  @!P1 FSETP.NEU.AND P0, PT, R4, R13, PT ;  /* 0x0000000d0400920b */ /* 0x004fc80003f0d000 */
[----:B------:R-:W-:-:S04]  /*0260*/  @!P1 SEL R3, RZ, 0x1, !P0 ;  /* 0x00000001ff039807 */ /* 0x000fc80004000000 */
[----:B------:R-:W-:Y:S01]  /*0270*/  @!P1 PRMT R8, R3, 0x7610, R8 ;  /* 0x0000761003089816 */ /* 0x000fe20000000008 */
[----:B---34-:R-:W-:Y:S06]  /*0280*/  @P2 BRA `(.L_x_67) ;  /* 0x00000014000c2947 */ /* 0x018fec0003800000 */
[----:B------:R-:W-:Y:S01]  /*0290*/  LOP3.LUT R3, RZ, R14, RZ, 0x33, !PT ;  /* 0x0000000eff037212 */ /* 0x000fe200078e33ff */
[----:B------:R-:W-:Y:S04]  /*02a0*/  BSSY.RECONVERGENT B2, `(.L_x_68) ;  /* 0x00000a0000027945 */ /* 0x000fe80003800200 */
[----:B------:R-:W-:-:S04]  /*02b0*/  IMAD.IADD R12, R3, 0x1, R2 ;  /* 0x00000001030c7824 */ /* 0x000fc800078e0202 */
[----:B------:R-:W-:-:S05]  /*02c0*/  IMAD.IADD R11, R12, 0x1, -R15 ;  /* 0x000000010c0b7824 */ /* 0x000fca00078e0a0f */
[C---:B------:R-:W-:Y:S02]  /*02d0*/  ISETP.GE.U32.AND P0, PT, R11.reuse, 0x700, PT ;  /* 0x000007000b00780c */ /* 0x040fe40003f06070 */
[----:B------:R-:W-:-:S04]  /*02e0*/  LEA.HI R11, R11, 0x1, RZ, 0x18 ;  /* 0x000000010b0b7811 */ /* 0x000fc800078fc0ff */
[----:B------:R-:W-:-:S07]  /*02f0*/  LOP3.LUT R26, R11, 0x7, RZ, 0xc0, !PT ;  /* 0x000000070b1a7812 */ /* 0x000fce00078ec0ff */
[----:B------:R-:W-:Y:S05]  /*0300*/  @!P0 BRA `(.L_x_69) ;  /* 0x0000000800648947 */ /* 0x000fea0003800000 */
[----:B------:R-:W-:Y:S01]  /*0310*/  LOP3.LUT R13, R11, 0x1fffff8, RZ, 0xc0, !PT ;  /* 0x01fffff80b0d7812 */ /* 0x000fe200078ec0ff */
[----:B------:R-:W-:Y:S01]  /*0320*/  BSSY.RECONVERGENT B3, `(.L_x_70) ;  /* 0x0000096000037945 */ /* 0x000fe20003800200 */
[----:B------:R-:W-:-:S03]  /*0330*/  VIADD R14, R14, 0x400 ;  /* 0x000004000e0e7836 */ /* 0x000fc60000000000 */
[----:B------:R-:W-:-:S07]  /*0340*/  IMAD.MOV R13, RZ, RZ, -R13 ;  /* 0x000000ffff0d7224 */ /* 0x000fce00078e0a0d */
.L_x_71:
[----:B------:R-:W-:-:S05]  /*0350*/  VIADD R2, R14, 0xfffffc00 ;  /* 0xfffffc000e027836 */ /* 0x000fca0000000000 */
[----:B------:R-:W-:-:S04]  /*0360*/  IADD3 R21, P0, PT, R15, R2, RZ ;  /* 0x000000020f157210 */ /* 0x000fc80007f1e0ff */
[----:B------:R-:W-:Y:S01]  /*0370*/  LEA.HI.X.SX32 R24, R2, RZ, 0x1, P0 ;  /* 0x000000ff02187211 */ /* 0x000fe200000f0eff */
[----:B------:R-:W-:-:S03]  /*0380*/  IMAD.SHL.U32 R4, R21, 0x4, RZ ;  /* 0x0000000415047824 */ /* 0x000fc600078e00ff */
[----:B------:R-:W-:Y:S02]  /*0390*/  SHF.L.U64.HI R5, R21, 0x2, R24 ;  /* 0x0000000215057819 */ /* 0x000fe40000010218 */
[C---:B------:R-:W-:Y:S02]  /*03a0*/  IADD3 R2, P0, PT, R4.reuse, UR4, RZ ;  /* 0x0000000404027c10 */ /* 0x040fe4000ff1e0ff */
[----:B------:R-:W-:Y:S02]  /*03b0*/  IADD3 R4, P1, PT, R4, UR6, RZ ;  /* 0x0000000604047c10 */ /* 0x000fe4000ff3e0ff */
[C---:B------:R-:W-:Y:S02]  /*03c0*/  IADD3.X R3, PT, PT, R5.reuse, UR5, RZ, P0, !PT ;  /* 0x0000000505037c10 */ /* 0x040fe400087fe4ff */
[----:B------:R-:W-:-:S03]  /*03d0*/  IADD3.X R5, PT, PT, R5, UR7, RZ, P1, !PT ;  /* 0x0000000705057c10 */ /* 0x000fc60008ffe4ff */
[----:B------:R-:W2:Y:S04]  /*03e0*/  LDG.E R17, desc[UR12][R2.64] ;  /* 0x0000000c02117981 */ /* 0x000ea8000c1e1900 */
[----:B------:R-:W2:Y:S04]  /*03f0*/  LDG.E R18, desc[UR12][R4.64] ;  /* 0x0000000c04127981 */ /* 0x000ea8000c1e1900 */
[----:B------:R-:W3:Y:S04]  /*0400*/  LDG.E R23, desc[UR12][R2.64+0x400] ;  /* 0x0004000c02177981 */ /* 0x000ee8000c1e1900 */
[----:B------:R-:W3:Y:S04]  /*0410*/  LDG.E R16, desc[UR12][R4.64+0x400] ;  /* 0x0004000c04107981 */ /* 0x000ee8000c1e1900 */
[----:B------:R-:W4:Y:S04]  /*0420*/  LDG.E R20, desc[UR12][R2.64+0x800] ;  /* 0x0008000c02147981 */ /* 0x000f28000c1e1900 */
[----:B------:R-:W4:Y:S01]  /*0430*/  LDG.E R19, desc[UR12][R4.64+0x800] ;  /* 0x0008000c04137981 */ /* 0x000f22000c1e1900 */
[----:B------:R-:W-:-:S02]  /*0440*/  PRMT R22, R8, 0x7610, R22 ;  /* 0x0000761008167816 */ /* 0x000fc40000000016 */
[----:B------:R-:W-:Y:S01]  /*0450*/  IADD3 R21, P0, PT, R21, UR8, RZ ;  /* 0x0000000815157c10 */ /* 0x000fe2000ff1e0ff */
[----:B------:R-:W5:Y:S01]  /*0460*/  LDG.E R8, desc[UR12][R2.64+0xc00] ;  /* 0x000c000c02087981 */ /* 0x000f62000c1e1900 */
[----:B------:R-:W-:Y:S02]  /*0470*/  LOP3.LUT P2, RZ, R22, 0xff, RZ, 0xc0, !PT ;  /* 0x000000ff16ff7812 */ /* 0x000fe4000784c0ff */
[----:B------:R-:W-:Y:S02]  /*0480*/  IADD3.X R24, PT, PT, R24, UR9, RZ, P0, !PT ;  /* 0x0000000918187c10 */ /* 0x000fe400087fe4ff */
[----:B------:R-:W-:-:S04]  /*0490*/  ISETP.LT.U32.AND P0, PT, R21, R6, PT ;  /* 0x000000061500720c */ /* 0x000fc80003f01070 */
[----:B------:R-:W-:Y:S02]  /*04a0*/  ISETP.LT.AND.EX P0, PT, R24, R7, PT, P0 ;  /* 0x000000071800720c */ /* 0x000fe40003f01300 */
[CC--:B--2---:R-:W-:Y:S02]  /*04b0*/  FSETP.NEU.AND P3, PT, R17.reuse, R18.reuse, P2 ;  /* 0x000000121100720b */ /* 0x0c4fe4000176d000 */
[----:B------:R-:W-:Y:S02]  /*04c0*/  FSETP.NEU.AND P1, PT, R17, R18, PT ;  /* 0x000000121100720b */ /* 0x000fe40003f2d000 */
[----:B------:R-:W5:Y:S01]  /*04d0*/  LDG.E R17, desc[UR12][R4.64+0xc00] ;  /* 0x000c000c04117981 */ /* 0x000f62000c1e1900 */
[----:B------:R-:W-:Y:S02]  /*04e0*/  SEL R18, R21, R6, P0 ;  /* 0x0000000615127207 */ /* 0x000fe40000000000 */
[----:B------:R-:W-:-:S06]  /*04f0*/  @!P2 SEL R22, RZ, 0x1, !P1 ;  /* 0x00000001ff16a807 */ /* 0x000fcc0004800000 */
[----:B------:R-:W-:Y:S01]  /*0500*/  @!P3 SEL R18, R21, R6, !P2 ;  /* 0x000000061512b207 */ /* 0x000fe20005000000 */
[----:B------:R-:W-:Y:S01]  /*0510*/  VIADD R6, R14, 0xfffffd00 ;  /* 0xfffffd000e067836 */ /* 0x000fe20000000000 */
[CC--:B------:R-:W-:Y:S02]  /*0520*/  SEL R21, R24.reuse, R7.reuse, P0 ;  /* 0x0000000718157207 */ /* 0x0c0fe40000000000 */
[----:B------:R-:W-:Y:S02]  /*0530*/  @!P3 SEL R21, R24, R7, !P2 ;  /* 0x000000071815b207 */ /* 0x000fe40005000000 */
[----:B------:R-:W-:Y:S02]  /*0540*/  SHF.R.S32.HI R7, RZ, 0x1f, R6 ;  /* 0x0000001fff077819 */ /* 0x000fe40000011406 */
[----:B------:R-:W-:Y:S02]  /*0550*/  IADD3 R25, P0, P4, R6, UR8, R15 ;  /* 0x0000000806197c10 */ /* 0x000fe4000fc1e00f */
[----:B------:R-:W-:Y:S01]  /*0560*/  SEL R22, R22, 0x1, !P3 ;  /* 0x0000000116167807 */ /* 0x000fe20005800000 */
[----:B------:R-:W2:Y:S01]  /*0570*/  LDG.E R6, desc[UR12][R2.64+0x1000] ;  /* 0x0010000c02067981 */ /* 0x000ea2000c1e1900 */
[----:B------:R-:W-:-:S02]  /*0580*/  IADD3.X R24, PT, PT, R7, UR9, RZ, P0, P4 ;  /* 0x0000000907187c10 */ /* 0x000fc400087e84ff */
[----:B------:R-:W-:Y:S01]  /*0590*/  LOP3.LUT P2, RZ, R22, 0xff, RZ, 0xc0, !PT ;  /* 0x000000ff16ff7812 */ /* 0x000fe2000784c0ff */
[----:B------:R-:W2:Y:S03]  /*05a0*/  LDG.E R7, desc[UR12][R4.64+0x1000] ;  /* 0x0010000c04077981 */ /* 0x000ea6000c1e1900 */
[----:B---3--:R-:W-:Y:S02]  /*05b0*/  FSETP.NEU.AND P3, PT, R23, R16, P2 ;  /* 0x000000101700720b */ /* 0x008fe4000176d000 */
[----:B------:R-:W-:Y:S02]  /*05c0*/  ISETP.LT.U32.AND P0, PT, R25, R18, PT ;  /* 0x000000121900720c */ /* 0x000fe40003f01070 */
[----:B------:R-:W-:Y:S02]  /*05d0*/  FSETP.NEU.AND P1, PT, R23, R16, PT ;  /* 0x000000101700720b */ /* 0x000fe40003f2d000 */
[----:B------:R-:W-:-:S03]  /*05e0*/  ISETP.LT.AND.EX P0, PT, R24, R21, PT, P0 ;  /* 0x000000151800720c */ /* 0x000fc60003f01300 */
[----:B------:R-:W-:Y:S02]  /*05f0*/  @!P2 SEL R22, RZ, 0x1, !P1 ;  /* 0x00000001ff16a807 */ /* 0x000fe40004800000 */
[CC--:B------:R-:W-:Y:S02]  /*0600*/  SEL R23, R25.reuse, R18.reuse, P0 ;  /* 0x0000001219177207 */ /* 0x0c0fe40000000000 */
[----:B------:R-:W-:Y:S02]  /*0610*/  @!P3 SEL R23, R25, R18, !P2 ;  /* 0x000000121917b207 */ /* 0x000fe40005000000 */
[-C--:B------:R-:W-:Y:S02]  /*0620*/  SEL R18, R24, R21.reuse, P0 ;  /* 0x0000001518127207 */ /* 0x080fe40000000000 */
[----:B------:R-:W-:Y:S02]  /*0630*/  SEL R16, R22, 0x1, !P3 ;  /* 0x0000000116107807 */ /* 0x000fe40005800000 */
[----:B------:R-:W-:Y:S01]  /*0640*/  @!P3 SEL R18, R24, R21, !P2 ;  /* 0x000000151812b207 */ /* 0x000fe20005000000 */
[----:B------:R-:W3:Y:S04]  /*0650*/  LDG.E R22, desc[UR12][R2.64+0x1400] ;  /* 0x0014000c02167981 */ /* 0x000ee8000c1e1900 */
[----:B------:R-:W3:Y:S01]  /*0660*/  LDG.E R21, desc[UR12][R4.64+0x1400] ;  /* 0x0014000c04157981 */ /* 0x000ee2000c1e1900 */
[----:B------:R-:W-:Y:S01]  /*0670*/  LOP3.LUT P1, RZ, R16, 0xff, RZ, 0xc0, !PT ;  /* 0x000000ff10ff7812 */ /* 0x000fe2000782c0ff */
[----:B------:R-:W-:Y:S01]  /*0680*/  VIADD R24, R14, 0xfffffe00 ;  /* 0xfffffe000e187836 */ /* 0x000fe20000000000 */
[----:B----4-:R-:W-:-:S02]  /*0690*/  FSETP.NEU.AND P2, PT, R20, R19, PT ;  /* 0x000000131400720b */ /* 0x010fc40003f4d000 */
[----:B------:R-:W-:Y:S02]  /*06a0*/  FSETP.NEU.AND P3, PT, R20, R19, P1 ;  /* 0x000000131400720b */ /* 0x000fe40000f6d000 */
[----:B------:R-:W-:Y:S01]  /*06b0*/  SHF.R.S32.HI R27, RZ, 0x1f, R24 ;  /* 0x0000001fff1b7819 */ /* 0x000fe20000011418 */
[----:B------:R-:W4:Y:S01]  /*06c0*/  LDG.E R19, desc[UR12][R2.64+0x1800] ;  /* 0x0018000c02137981 */ /* 0x000f22000c1e1900 */
[----:B------:R-:W-:-:S03]  /*06d0*/  IADD3 R24, P0, P4, R24, UR8, R15 ;  /* 0x0000000818187c10 */ /* 0x000fc6000fc1e00f */
[----:B------:R-:W4:Y:S01]  /*06e0*/  LDG.E R20, desc[UR12][R4.64+0x1800] ;  /* 0x0018000c04147981 */ /* 0x000f22000c1e1900 */
[----:B------:R-:W-:Y:S02]  /*06f0*/  IADD3.X R27, PT, PT, R27, UR9, RZ, P0, P4 ;  /* 0x000000091b1b7c10 */ /* 0x000fe400087e84ff */
[----:B------:R-:W-:-:S04]  /*0700*/  ISETP.LT.U32.AND P0, PT, R24, R23, PT ;  /* 0x000000171800720c */ /* 0x000fc80003f01070 */
[----:B------:R-:W-:-:S04]  /*0710*/  ISETP.LT.AND.EX P0, PT, R27, R18, PT, P0 ;  /* 0x000000121b00720c */ /* 0x000fc80003f01300 */
[CC--:B------:R-:W-:Y:S02]  /*0720*/  SEL R25, R24.reuse, R23.reuse, P0 ;  /* 0x0000001718197207 */ /* 0x0c0fe40000000000 */
[----:B------:R-:W-:Y:S02]  /*0730*/  @!P3 SEL R25, R24, R23, !P1 ;  /* 0x000000171819b207 */ /* 0x000fe40004800000 */
[----:B------:R-:W4:Y:S04]  /*0740*/  LDG.E R23, desc[UR12][R2.64+0x1c00] ;  /* 0x001c000c02177981 */ /* 0x000f28000c1e1900 */
[----:B------:R0:W4:Y:S01]  /*0750*/  LDG.E R24, desc[UR12][R4.64+0x1c00] ;  /* 0x001c000c04187981 */ /* 0x000122000c1e1900 */
[----:B------:R-:W-:-:S04]  /*0760*/  @!P1 SEL R16, RZ, 0x1, !P2 ;  /* 0x00000001ff109807 */ /* 0x000fc80005000000 */
[----:B------:R-:W-:-:S04]  /*0770*/  SEL R28, R16, 0x1, !P3 ;  /* 0x00000001101c7807 */ /* 0x000fc80005800000 */
[----:B------:R-:W-:Y:S02]  /*0780*/  LOP3.LUT P2, RZ, R28, 0xff, RZ, 0xc0, !PT ;  /* 0x000000ff1cff7812 */ /* 0x000fe4000784c0ff */
[CC--:B------:R-:W-:Y:S02]  /*0790*/  SEL R16, R27.reuse, R18.reuse, P0 ;  /* 0x000000121b107207 */ /* 0x0c0fe40000000000 */
[----:B------:R-:W-:Y:S01]  /*07a0*/  @!P3 SEL R16, R27, R18, !P1 ;  /* 0x000000121b10b207 */ /* 0x000fe20004800000 */
[----:B------:R-:W-:-:S05]  /*07b0*/  VIADD R18, R14, 0xffffff00 ;  /* 0xffffff000e127836 */ /* 0x000fca0000000000 */
[----:B------:R-:W-:Y:S02]  /*07c0*/  SHF.R.S32.HI R27, RZ, 0x1f, R18 ;  /* 0x0000001fff1b7819 */ /* 0x000fe40000011412 */
[----:B------:R-:W-:-:S04]  /*07d0*/  IADD3 R18, P1, P4, R18, UR8, R15 ;  /* 0x0000000812127c10 */ /* 0x000fc8000fc3e00f */
[----:B------:R-:W-:Y:S02]  /*07e0*/  IADD3.X R27, PT, PT, R27, UR9, RZ, P1, P4 ;  /* 0x000000091b1b7c10 */ /* 0x000fe40008fe84ff */
[----:B0-----:R-:W-:Y:S01]  /*07f0*/  SHF.R.S32.HI R4, RZ, 0x1f, R14 ;  /* 0x0000001fff047819 */ /* 0x001fe2000001140e */
[----:B------:R-:W-:Y:S01]  /*0800*/  VIADD R13, R13, 0x8 ;  /* 0x000000080d0d7836 */ /* 0x000fe20000000000 */
[CC--:B-----5:R-:W-:Y:S02]  /*0810*/  FSETP.NEU.AND P0, PT, R8.reuse, R17.reuse, PT ;  /* 0x000000110800720b */ /* 0x0e0fe40003f0d000 */
[----:B------:R-:W-:Y:S02]  /*0820*/  FSETP.NEU.AND P3, PT, R8, R17, P2 ;  /* 0x000000110800720b */ /* 0x000fe4000176d000 */
[----:B------:R-:W-:-:S04]  /*0830*/  @!P2 SEL R28, RZ, 0x1, !P0 ;  /* 0x00000001ff1ca807 */ /* 0x000fc80004000000 */
[----:B------:R-:W-:Y:S02]  /*0840*/  SEL R28, R28, 0x1, !P3 ;  /* 0x000000011c1c7807 */ /* 0x000fe40005800000 */
[----:B------:R-:W-:Y:S02]  /*0850*/  ISETP.LT.U32.AND P0, PT, R18, R25, PT ;  /* 0x000000191200720c */ /* 0x000fe40003f01070 */
[----:B------:R-:W-:Y:S02]  /*0860*/  LOP3.LUT P1, RZ, R28, 0xff, RZ, 0xc0, !PT ;  /* 0x000000ff1cff7812 */ /* 0x000fe4000782c0ff */
[----:B------:R-:W-:-:S04]  /*0870*/  ISETP.LT.AND.EX P0, PT, R27, R16, PT, P0 ;  /* 0x000000101b00720c */ /* 0x000fc80003f01300 */
[----:B------:R-:W-:Y:S02]  /*0880*/  SEL R3, R18, R25, P0 ;  /* 0x0000001912037207 */ /* 0x000fe40000000000 */
[CC--:B------:R-:W-:Y:S02]  /*0890*/  SEL R2, R27.reuse, R16.reuse, P0 ;  /* 0x000000101b027207 */ /* 0x0c0fe40000000000 */
[----:B--2---:R-:W-:Y:S02]  /*08a0*/  FSETP.NEU.AND P0, PT, R6, R7, PT ;  /* 0x000000070600720b */ /* 0x004fe40003f0d000 */
[----:B------:R-:W-:Y:S02]  /*08b0*/  @!P3 SEL R3, R18, R25, !P2 ;  /* 0x000000191203b207 */ /* 0x000fe40005000000 */
[----:B------:R-:W-:Y:S02]  /*08c0*/  @!P3 SEL R2, R27, R16, !P2 ;  /* 0x000000101b02b207 */ /* 0x000fe40005000000 */
[----:B------:R-:W-:-:S02]  /*08d0*/  FSETP.NEU.AND P3, PT, R6, R7, P1 ;  /* 0x000000070600720b */ /* 0x000fc40000f6d000 */
[----:B------:R-:W-:Y:S02]  /*08e0*/  @!P1 SEL R28, RZ, 0x1, !P0 ;  /* 0x00000001ff1c9807 */ /* 0x000fe40004000000 */
[----:B------:R-:W-:Y:S02]  /*08f0*/  IADD3 R8, P4, P5, R14, UR8, R15 ;  /* 0x000000080e087c10 */ /* 0x000fe4000fd9e00f */
[----:B------:R-:W-:Y:S02]  /*0900*/  SEL R28, R28, 0x1, !P3 ;  /* 0x000000011c1c7807 */ /* 0x000fe40005800000 */
[----:B------:R-:W-:Y:S02]  /*0910*/  IADD3.X R17, PT, PT, R4, UR9, RZ, P4, P5 ;  /* 0x0000000904117c10 */ /* 0x000fe4000a7ea4ff */
[----:B------:R-:W-:Y:S02]  /*0920*/  ISETP.LT.U32.AND P0, PT, R8, R3, PT ;  /* 0x000000030800720c */ /* 0x000fe40003f01070 */
[----:B------:R-:W-:-:S02]  /*0930*/  LOP3.LUT P2, RZ, R28, 0xff, RZ, 0xc0, !PT ;  /* 0x000000ff1cff7812 */ /* 0x000fc4000784c0ff */
[----:B------:R-:W-:Y:S01]  /*0940*/  ISETP.LT.AND.EX P0, PT, R17, R2, PT, P0 ;  /* 0x000000021100720c */ /* 0x000fe20003f01300 */
[----:B------:R-:W-:-:S03]  /*0950*/  VIADD R6, R14, 0x100 ;  /* 0x000001000e067836 */ /* 0x000fc60000000000 */
[----:B------:R-:W-:Y:S02]  /*0960*/  SEL R4, R8, R3, P0 ;  /* 0x0000000308047207 */ /* 0x000fe40000000000 */
[CC--:B------:R-:W-:Y:S02]  /*0970*/  SEL R5, R17.reuse, R2.reuse, P0 ;  /* 0x0000000211057207 */ /* 0x0c0fe40000000000 */
[----:B---3--:R-:W-:Y:S02]  /*0980*/  FSETP.NEU.AND P0, PT, R22, R21, PT ;  /* 0x000000151600720b */ /* 0x008fe40003f0d000 */
[----:B------:R-:W-:Y:S02]  /*0990*/  @!P3 SEL R4, R8, R3, !P1 ;  /* 0x000000030804b207 */ /* 0x000fe40004800000 */
[----:B------:R-:W-:Y:S02]  /*09a0*/  @!P3 SEL R5, R17, R2, !P1 ;  /* 0x000000021105b207 */ /* 0x000fe40004800000 */
[----:B------:R-:W-:-:S02]  /*09b0*/  FSETP.NEU.AND P3, PT, R22, R21, P2 ;  /* 0x000000151600720b */ /* 0x000fc4000176d000 */
[----:B------:R-:W-:Y:S02]  /*09c0*/  @!P2 SEL R28, RZ, 0x1, !P0 ;  /* 0x00000001ff1ca807 */ /* 0x000fe40004000000 */
[----:B------:R-:W-:Y:S02]  /*09d0*/  SHF.R.S32.HI R3, RZ, 0x1f, R6 ;  /* 0x0000001fff037819 */ /* 0x000fe40000011406 */
[----:B------:R-:W-:Y:S02]  /*09e0*/  IADD3 R7, P4, P5, R6, UR8, R15 ;  /* 0x0000000806077c10 */ /* 0x000fe4000fd9e00f */
[----:B------:R-:W-:Y:S02]  /*09f0*/  SEL R28, R28, 0x1, !P3 ;  /* 0x000000011c1c7807 */ /* 0x000fe40005800000 */
[----:B------:R-:W-:Y:S02]  /*0a00*/  IADD3.X R8, PT, PT, R3, UR9, RZ, P4, P5 ;  /* 0x0000000903087c10 */ /* 0x000fe4000a7ea4ff */
[----:B------:R-:W-:-:S02]  /*0a10*/  ISETP.LT.U32.AND P0, PT, R7, R4, PT ;  /* 0x000000040700720c */ /* 0x000fc40003f01070 */
[----:B------:R-:W-:Y:S01]  /*0a20*/  LOP3.LUT P1, RZ, R28, 0xff, RZ, 0xc0, !PT ;  /* 0x000000ff1cff7812 */ /* 0x000fe2000782c0ff */
[----:B------:R-:W-:Y:S01]  /*0a30*/  VIADD R6, R14, 0x200 ;  /* 0x000002000e067836 */ /* 0x000fe20000000000 */
[----:B------:R-:W-:-:S04]  /*0a40*/  ISETP.LT.AND.EX P0, PT, R8, R5, PT, P0 ;  /* 0x000000050800720c */ /* 0x000fc80003f01300 */
[CC--:B------:R-:W-:Y:S02]  /*0a50*/  SEL R2, R7.reuse, R4.reuse, P0 ;  /* 0x0000000407027207 */ /* 0x0c0fe40000000000 */
[-C--:B------:R-:W-:Y:S02]  /*0a60*/  SEL R3, R8, R5.reuse, P0 ;  /* 0x0000000508037207 */ /* 0x080fe40000000000 */
[----:B------:R-:W-:Y:S02]  /*0a70*/  @!P3 SEL R2, R7, R4, !P2 ;  /* 0x000000040702b207 */ /* 0x000fe40005000000 */
[----:B------:R-:W-:Y:S02]  /*0a80*/  SHF.R.S32.HI R4, RZ, 0x1f, R6 ;  /* 0x0000001fff047819 */ /* 0x000fe40000011406 */
[----:B------:R-:W-:Y:S02]  /*0a90*/  IADD3 R7, P0, P4, R6, UR8, R15 ;  /* 0x0000000806077c10 */ /* 0x000fe4000fc1e00f */
[----:B------:R-:W-:-:S02]  /*0aa0*/  @!P3 SEL R3, R8, R5, !P2 ;  /* 0x000000050803b207 */ /* 0x000fc40005000000 */
[CC--:B----4-:R-:W-:Y:S02]  /*0ab0*/  FSETP.NEU.AND P2, PT, R19.reuse, R20.reuse, PT ;  /* 0x000000141300720b */ /* 0x0d0fe40003f4d000 */
[----:B------:R-:W-:Y:S02]  /*0ac0*/  FSETP.NEU.AND P3, PT, R19, R20, P1 ;  /* 0x000000141300720b */ /* 0x000fe40000f6d000 */
[----:B------:R-:W-:Y:S01]  /*0ad0*/  IADD3.X R6, PT, PT, R4, UR9, RZ, P0, P4 ;  /* 0x0000000904067c10 */ /* 0x000fe200087e84ff */
[----:B------:R-:W-:Y:S01]  /*0ae0*/  VIADD R4, R14, 0x300 ;  /* 0x000003000e047836 */ /* 0x000fe20000000000 */
[----:B------:R-:W-:Y:S02]  /*0af0*/  @!P1 SEL R28, RZ, 0x1, !P2 ;  /* 0x00000001ff1c9807 */ /* 0x000fe40005000000 */
[----:B------:R-:W-:Y:S02]  /*0b00*/  ISETP.LT.U32.AND P0, PT, R7, R2, PT ;  /* 0x000000020700720c */ /* 0x000fe40003f01070 */
[----:B------:R-:W-:-:S02]  /*0b10*/  SHF.R.S32.HI R5, RZ, 0x1f, R4 ;  /* 0x0000001fff057819 */ /* 0x000fc40000011404 */
[----:B------:R-:W-:Y:S02]  /*0b20*/  SEL R28, R28, 0x1, !P3 ;  /* 0x000000011c1c7807 */ /* 0x000fe40005800000 */
[----:B------:R-:W-:Y:S02]  /*0b30*/  IADD3 R4, P4, P5, R4, UR8, R15 ;  /* 0x0000000804047c10 */ /* 0x000fe4000fd9e00f */
[----:B------:R-:W-:Y:S02]  /*0b40*/  ISETP.LT.AND.EX P0, PT, R6, R3, PT, P0 ;  /* 0x000000030600720c */ /* 0x000fe40003f01300 */
[----:B------:R-:W-:Y:S02]  /*0b50*/  LOP3.LUT P2, RZ, R28, 0xff, RZ, 0xc0, !PT ;  /* 0x000000ff1cff7812 */ /* 0x000fe4000784c0ff */
[----:B------:R-:W-:Y:S02]  /*0b60*/  IADD3.X R5, PT, PT, R5, UR9, RZ, P4, P5 ;  /* 0x0000000905057c10 */ /* 0x000fe4000a7ea4ff */
[----:B------:R-:W-:-:S02]  /*0b70*/  SEL R17, R7, R2, P0 ;  /* 0x0000000207117207 */ /* 0x000fc40000000000 */
[CC--:B------:R-:W-:Y:S02]  /*0b80*/  SEL R16, R6.reuse, R3.reuse, P0 ;  /* 0x0000000306107207 */ /* 0x0c0fe40000000000 */
[----:B------:R-:W-:Y:S02]  /*0b90*/  ISETP.NE.AND P4, PT, R13, RZ, PT ;  /* 0x000000ff0d00720c */ /* 0x000fe40003f85270 */
[----:B------:R-:W-:Y:S02]  /*0ba0*/  @!P3 SEL R17, R7, R2, !P1 ;  /* 0x000000020711b207 */ /* 0x000fe40004800000 */
[----:B------:R-:W-:Y:S02]  /*0bb0*/  @!P3 SEL R16, R6, R3, !P1 ;  /* 0x000000030610b207 */ /* 0x000fe40004800000 */
[----:B------:R-:W-:Y:S02]  /*0bc0*/  FSETP.NEU.AND P3, PT, R23, R24, P2 ;  /* 0x000000181700720b */ /* 0x000fe4000176d000 */
[----:B------:R-:W-:-:S02]  /*0bd0*/  ISETP.LT.U32.AND P0, PT, R4, R17, PT ;  /* 0x000000110400720c */ /* 0x000fc40003f01070 */
[----:B------:R-:W-:Y:S02]  /*0be0*/  FSETP.NEU.AND P1, PT, R23, R24, PT ;  /* 0x000000181700720b */ /* 0x000fe40003f2d000 */
[CC--:B------:R-:W-:Y:S02]  /*0bf0*/  ISETP.LT.AND.EX P0, PT, R5.reuse, R16.reuse, PT, P0 ;  /* 0x000000100500720c */ /* 0x0c0fe40003f01300 */
[----:B------:R-:W-:Y:S01]  /*0c00*/  @!P2 SEL R28, RZ, 0x1, !P1 ;  /* 0x00000001ff1ca807 */ /* 0x000fe20004800000 */
[----:B------:R-:W-:Y:S01]  /*0c10*/  VIADD R14, R14, 0x800 ;  /* 0x000008000e0e7836 */ /* 0x000fe20000000000 */
[----:B------:R-:W-:Y:S02]  /*0c20*/  SEL R6, R4, R17, P0 ;  /* 0x0000001104067207 */ /* 0x000fe40000000000 */
[----:B------:R-:W-:Y:S02]  /*0c30*/  SEL R7, R5, R16, P0 ;  /* 0x0000001005077207 */ /* 0x000fe40000000000 */
[----:B------:R-:W-:-:S02]  /*0c40*/  SEL R8, R28, 0x1, !P3 ;  /* 0x000000011c087807 */ /* 0x000fc40005800000 */
[----:B------:R-:W-:Y:S02]  /*0c50*/  @!P3 SEL R6, R4, R17, !P2 ;  /* 0x000000110406b207 */ /* 0x000fe40005000000 */
[----:B------:R-:W-:Y:S01]  /*0c60*/  @!P3 SEL R7, R5, R16, !P2 ;  /* 0x000000100507b207 */ /* 0x000fe20005000000 */
[----:B------:R-:W-:Y:S06]  /*0c70*/  @P4 BRA `(.L_x_71) ;  /* 0xfffffff400b44947 */ /* 0x000fec000383ffff */
[----:B------:R-:W-:Y:S05]  /*0c80*/  BSYNC.RECONVERGENT B3 ;  /* 0x0000000000037941 */ /* 0x000fea0003800200 */
.L_x_70:
[----:B------:R-:W-:-:S07]  /*0c90*/  VIADD R14, R14, 0xfffffc00 ;  /* 0xfffffc000e0e7836 */ /* 0x000fce0000000000 */
.L_x_69:
[----:B------:R-:W-:Y:S05]  /*0ca0*/  BSYNC.RECONVERGENT B2 ;  /* 0x0000000000027941 */ /* 0x000fea0003800200 */
.L_x_68:
[----:B------:R-:W-:-:S13]  /*0cb0*/  ISETP.NE.AND P0, PT, R26, RZ, PT ;  /* 0x000000ff1a00720c */ /* 0x000fda0003f05270 */
[----:B------:R-:W-:Y:S05]  /*0cc0*/  @!P0 BRA `(.L_x_67) ;  /* 0x00000008007c8947 */ /* 0x000fea0003800000 */
[----:B------:R-:W-:Y:S01]  /*0cd0*/  ISETP.GE.U32.AND P0, PT, R26, 0x4, PT ;  /* 0x000000041a00780c */ /* 0x000fe20003f06070 */
[----:B------:R-:W-:Y:S01]  /*0ce0*/  BSSY.RECONVERGENT B2, `(.L_x_72) ;  /* 0x0000050000027945 */ /* 0x000fe20003800200 */
[----:B------:R-:W-:-:S11]  /*0cf0*/  LOP3.LUT P1, R11, R11, 0x3, RZ, 0xc0, !PT ;  /* 0x000000030b0b7812 */ /* 0x000fd6000782c0ff */
[----:B------:R-:W-:Y:S05]  /*0d00*/  @!P0 BRA `(.L_x_73) ;  /* 0x0000000400348947 */ /* 0x000fea0003800000 */
[----:B------:R-:W0:Y:S01]  /*0d10*/  LDCU.128 UR16, c[0x0][0x380] ;  /* 0x00007000ff1077ac */ /* 0x000e220008000c00 */
[----:B------:R-:W-:Y:S01]  /*0d20*/  IADD3 R23, P0, PT, R15, R14, RZ ;  /* 0x0000000e0f177210 */ /* 0x000fe20007f1e0ff */
[----:B------:R-:W1:Y:S03]  /*0d30*/  LDCU.64 UR10, c[0x0][0x3a0] ;  /* 0x00007400ff0a77ac */ /* 0x000e660008000a00 */
[----:B------:R-:W-:Y:S01]  /*0d40*/  LEA.HI.X.SX32 R24, R14, RZ, 0x1, P0 ;  /* 0x000000ff0e187211 */ /* 0x000fe200000f0eff */
[----:B------:R-:W-:-:S03]  /*0d50*/  IMAD.SHL.U32 R2, R23, 0x4, RZ ;  /* 0x0000000417027824 */ /* 0x000fc600078e00ff */
[----:B------:R-:W-:Y:S02]  /*0d60*/  SHF.L.U64.HI R3, R23, 0x2, R24 ;  /* 0x0000000217037819 */ /* 0x000fe40000010218 */
[C---:B0-----:R-:W-:Y:S02]  /*0d70*/  IADD3 R4, P0, PT, R2.reuse, UR16, RZ ;  /* 0x0000001002047c10 */ /* 0x041fe4000ff1e0ff */
        /* <DEDUP_REMOVED lines=8> */
[----:B------:R-:W4:Y:S04]  /*0e00*/  LDG.E R18, desc[UR12][R2.64+0x800] ;  /* 0x0008000c02127981 */ /* 0x000f28000c1e1900 */
[----:B------:R0:W5:Y:S04]  /*0e10*/  LDG.E R13, desc[UR12][R4.64+0xc00] ;  /* 0x000c000c040d7981 */ /* 0x000168000c1e1900 */
[----:B------:R0:W5:Y:S01]  /*0e20*/  LDG.E R16, desc[UR12][R2.64+0xc00] ;  /* 0x000c000c02107981 */ /* 0x000162000c1e1900 */
[----:B------:R-:W-:-:S02]  /*0e30*/  LOP3.LUT P3, RZ, R8, 0xff, RZ, 0xc0, !PT ;  /* 0x000000ff08ff7812 */ /* 0x000fc4000786c0ff */
[----:B-1----:R-:W-:Y:S01]  /*0e40*/  IADD3 R23, P2, PT, R23, UR10, RZ ;  /* 0x0000000a17177c10 */ /* 0x002fe2000ff5e0ff */
[----:B0-----:R-:W-:-:S03]  /*0e50*/  VIADD R4, R14, 0x100 ;  /* 0x000001000e047836 */ /* 0x001fc60000000000 */
[----:B------:R-:W-:Y:S02]  /*0e60*/  IADD3.X R24, PT, PT, R24, UR11, RZ, P2, !PT ;  /* 0x0000000b18187c10 */ /* 0x000fe400097fe4ff */
[----:B------:R-:W-:Y:S02]  /*0e70*/  SHF.R.S32.HI R3, RZ, 0x1f, R4 ;  /* 0x0000001fff037819 */ /* 0x000fe40000011404 */
[CC--:B--2---:R-:W-:Y:S02]  /*0e80*/  FSETP.NEU.AND P0, PT, R21.reuse, R22.reuse, PT ;  /* 0x000000161500720b */ /* 0x0c4fe40003f0d000 */
[----:B------:R-:W-:Y:S02]  /*0e90*/  FSETP.NEU.AND P4, PT, R21, R22, P3 ;  /* 0x000000161500720b */ /* 0x000fe40001f8d000 */
[----:B------:R-:W-:Y:S02]  /*0ea0*/  @!P3 SEL R8, RZ, 0x1, !P0 ;  /* 0x00000001ff08b807 */ /* 0x000fe40004000000 */
[----:B------:R-:W-:-:S02]  /*0eb0*/  ISETP.LT.U32.AND P0, PT, R23, R6, PT ;  /* 0x000000061700720c */ /* 0x000fc40003f01070 */
[----:B------:R-:W-:Y:S02]  /*0ec0*/  SEL R8, R8, 0x1, !P4 ;  /* 0x0000000108087807 */ /* 0x000fe40006000000 */
[-C--:B------:R-:W-:Y:S02]  /*0ed0*/  ISETP.LT.AND.EX P0, PT, R24, R7.reuse, PT, P0 ;  /* 0x000000071800720c */ /* 0x080fe40003f01300 */
[----:B------:R-:W-:Y:S02]  /*0ee0*/  LOP3.LUT P2, RZ, R8, 0xff, RZ, 0xc0, !PT ;  /* 0x000000ff08ff7812 */ /* 0x000fe4000784c0ff */
[CC--:B------:R-:W-:Y:S02]  /*0ef0*/  SEL R22, R23.reuse, R6.reuse, P0 ;  /* 0x0000000617167207 */ /* 0x0c0fe40000000000 */
[----:B------:R-:W-:Y:S02]  /*0f00*/  SEL R2, R24, R7, P0 ;  /* 0x0000000718027207 */ /* 0x000fe40000000000 */
[----:B------:R-:W-:-:S02]  /*0f10*/  @!P4 SEL R22, R23, R6, !P3 ;  /* 0x000000061716c207 */ /* 0x000fc40005800000 */
[----:B------:R-:W-:Y:S02]  /*0f20*/  @!P4 SEL R2, R24, R7, !P3 ;  /* 0x000000071802c207 */ /* 0x000fe40005800000 */
[CC--:B---3--:R-:W-:Y:S02]  /*0f30*/  FSETP.NEU.AND P3, PT, R20.reuse, R19.reuse, PT ;  /* 0x000000131400720b */ /* 0x0c8fe40003f6d000 */
[----:B------:R-:W-:Y:S02]  /*0f40*/  FSETP.NEU.AND P4, PT, R20, R19, P2 ;  /* 0x000000131400720b */ /* 0x000fe4000178d000 */
[----:B------:R-:W-:Y:S02]  /*0f50*/  @!P2 SEL R8, RZ, 0x1, !P3 ;  /* 0x00000001ff08a807 */ /* 0x000fe40005800000 */
[----:B------:R-:W-:Y:S01]  /*0f60*/  IADD3 R5, P5, P0, R4, UR10, R15 ;  /* 0x0000000a04057c10 */ /* 0x000fe2000f8be00f */
[----:B------:R-:W-:Y:S01]  /*0f70*/  VIADD R4, R14, 0x200 ;  /* 0x000002000e047836 */ /* 0x000fe20000000000 */
[----:B------:R-:W-:-:S02]  /*0f80*/  SEL R8, R8, 0x1, !P4 ;  /* 0x0000000108087807 */ /* 0x000fc40006000000 */
[----:B------:R-:W-:Y:S02]  /*0f90*/  IADD3.X R7, PT, PT, R3, UR11, RZ, P5, P0 ;  /* 0x0000000b03077c10 */ /* 0x000fe4000afe04ff */
[----:B------:R-:W-:Y:S02]  /*0fa0*/  ISETP.LT.U32.AND P0, PT, R5, R22, PT ;  /* 0x000000160500720c */ /* 0x000fe40003f01070 */
[----:B------:R-:W-:Y:S02]  /*0fb0*/  LOP3.LUT P3, RZ, R8, 0xff, RZ, 0xc0, !PT ;  /* 0x000000ff08ff7812 */ /* 0x000fe4000786c0ff */
[----:B------:R-:W-:Y:S02]  /*0fc0*/  ISETP.LT.AND.EX P0, PT, R7, R2, PT, P0 ;  /* 0x000000020700720c */ /* 0x000fe40003f01300 */
[----:B------:R-:W-:Y:S02]  /*0fd0*/  SHF.R.S32.HI R3, RZ, 0x1f, R4 ;  /* 0x0000001fff037819 */ /* 0x000fe40000011404 */
[----:B------:R-:W-:-:S02]  /*0fe0*/  SEL R19, R5, R22, P0 ;  /* 0x0000001605137207 */ /* 0x000fc40000000000 */
[----:B------:R-:W-:Y:S02]  /*0ff0*/  SEL R20, R7, R2, P0 ;  /* 0x0000000207147207 */ /* 0x000fe40000000000 */
[----:B------:R-:W-:Y:S02]  /*1000*/  @!P4 SEL R19, R5, R22, !P2 ;  /* 0x000000160513c207 */ /* 0x000fe40005000000 */
[----:B------:R-:W-:Y:S01]  /*1010*/  @!P4 SEL R20, R7, R2, !P2 ;  /* 0x000000020714c207 */ /* 0x000fe20005000000 */
[C---:B------:R-:W-:Y:S01]  /*1020*/  VIADD R2, R14.reuse, 0x300 ;  /* 0x000003000e027836 */ /* 0x040fe20000000000 */
[CC--:B----4-:R-:W-:Y:S01]  /*1030*/  FSETP.NEU.AND P4, PT, R17.reuse, R18.reuse, PT ;  /* 0x000000121100720b */ /* 0x0d0fe20003f8d000 */
[----:B------:R-:W-:Y:S01]  /*1040*/  VIADD R14, R14, 0x400 ;  /* 0x000004000e0e7836 */ /* 0x000fe20000000000 */
[----:B------:R-:W-:Y:S02]  /*1050*/  IADD3 R6, P5, P0, R4, UR10, R15 ;  /* 0x0000000a04067c10 */ /* 0x000fe4000f8be00f */
[----:B------:R-:W-:-:S02]  /*1060*/  FSETP.NEU.AND P2, PT, R17, R18, P3 ;  /* 0x000000121100720b */ /* 0x000fc40001f4d000 */
[----:B------:R-:W-:Y:S02]  /*1070*/  @!P3 SEL R8, RZ, 0x1, !P4 ;  /* 0x00000001ff08b807 */ /* 0x000fe40006000000 */
[----:B------:R-:W-:Y:S02]  /*1080*/  IADD3.X R7, PT, PT, R3, UR11, RZ, P5, P0 ;  /* 0x0000000b03077c10 */ /* 0x000fe4000afe04ff */
[----:B------:R-:W-:Y:S02]  /*1090*/  ISETP.LT.U32.AND P0, PT, R6, R19, PT ;  /* 0x000000130600720c */ /* 0x000fe40003f01070 */
[----:B------:R-:W-:Y:S02]  /*10a0*/  SEL R8, R8, 0x1, !P2 ;  /* 0x0000000108087807 */ /* 0x000fe40005000000 */
[----:B------:R-:W-:Y:S02]  /*10b0*/  ISETP.LT.AND.EX P0, PT, R7, R20, PT, P0 ;  /* 0x000000140700720c */ /* 0x000fe40003f01300 */
[----:B------:R-:W-:-:S02]  /*10c0*/  LOP3.LUT P4, RZ, R8, 0xff, RZ, 0xc0, !PT ;  /* 0x000000ff08ff7812 */ /* 0x000fc4000788c0ff */
[CC--:B------:R-:W-:Y:S02]  /*10d0*/  SEL R5, R6.reuse, R19.reuse, P0 ;  /* 0x0000001306057207 */ /* 0x0c0fe40000000000 */
[CC--:B------:R-:W-:Y:S02]  /*10e0*/  SEL R4, R7.reuse, R20.reuse, P0 ;  /* 0x0000001407047207 */ /* 0x0c0fe40000000000 */
[----:B------:R-:W-:Y:S02]  /*10f0*/  SHF.R.S32.HI R3, RZ, 0x1f, R2 ;  /* 0x0000001fff037819 */ /* 0x000fe40000011402 */
[----:B------:R-:W-:Y:S02]  /*1100*/  @!P2 SEL R5, R6, R19, !P3 ;  /* 0x000000130605a207 */ /* 0x000fe40005800000 */
[----:B------:R-:W-:Y:S02]  /*1110*/  @!P2 SEL R4, R7, R20, !P3 ;  /* 0x000000140704a207 */ /* 0x000fe40005800000 */
[----:B------:R-:W-:-:S02]  /*1120*/  IADD3 R2, P5, P6, R2, UR10, R15 ;  /* 0x0000000a02027c10 */ /* 0x000fc4000febe00f */
[-C--:B-----5:R-:W-:Y:S02]  /*1130*/  FSETP.NEU.AND P3, PT, R13, R16.reuse, P4 ;  /* 0x000000100d00720b */ /* 0x0a0fe4000276d000 */
[----:B------:R-:W-:Y:S02]  /*1140*/  IADD3.X R3, PT, PT, R3, UR11, RZ, P5, P6 ;  /* 0x0000000b03037c10 */ /* 0x000fe4000afec4ff */
[----:B------:R-:W-:Y:S02]  /*1150*/  ISETP.LT.U32.AND P0, PT, R2, R5, PT ;  /* 0x000000050200720c */ /* 0x000fe40003f01070 */
[----:B------:R-:W-:Y:S02]  /*1160*/  FSETP.NEU.AND P2, PT, R13, R16, PT ;  /* 0x000000100d00720b */ /* 0x000fe40003f4d000 */
[----:B------:R-:W-:Y:S02]  /*1170*/  ISETP.LT.AND.EX P0, PT, R3, R4, PT, P0 ;  /* 0x000000040300720c */ /* 0x000fe40003f01300 */
[----:B------:R-:W-:-:S02]  /*1180*/  @!P4 SEL R8, RZ, 0x1, !P2 ;  /* 0x00000001ff08c807 */ /* 0x000fc40005000000 */
[-C--:B------:R-:W-:Y:S02]  /*1190*/  SEL R6, R2, R5.reuse, P0 ;  /* 0x0000000502067207 */ /* 0x080fe40000000000 */
[CC--:B------:R-:W-:Y:S02]  /*11a0*/  SEL R7, R3.reuse, R4.reuse, P0 ;  /* 0x0000000403077207 */ /* 0x0c0fe40000000000 */
[----:B------:R-:W-:Y:S02]  /*11b0*/  SEL R8, R8, 0x1, !P3 ;  /* 0x0000000108087807 */ /* 0x000fe40005800000 */
[----:B------:R-:W-:Y:S02]  /*11c0*/  @!P3 SEL R6, R2, R5, !P4 ;  /* 0x000000050206b207 */ /* 0x000fe40006000000 */
[----:B------:R-:W-:-:S07]  /*11d0*/  @!P3 SEL R7, R3, R4, !P4 ;  /* 0x000000040307b207 */ /* 0x000fce0006000000 */
.L_x_73:
[----:B------:R-:W-:Y:S05]  /*11e0*/  BSYNC.RECONVERGENT B2 ;  /* 0x0000000000027941 */ /* 0x000fea0003800200 */
.L_x_72:
[----:B------:R-:W-:Y:S05]  /*11f0*/  @!P1 BRA `(.L_x_67) ;  /* 0x0000000400309947 */ /* 0x000fea0003800000 */
[----:B------:R-:W-:Y:S01]  /*1200*/  ISETP.NE.AND P0, PT, R11, 0x1, PT ;  /* 0x000000010b00780c */ /* 0x000fe20003f05270 */
[----:B------:R-:W-:Y:S01]  /*1210*/  BSSY.RECONVERGENT B2, `(.L_x_74) ;  /* 0x000002e000027945 */ /* 0x000fe20003800200 */
[----:B------:R-:W-:-:S11]  /*1220*/  LOP3.LUT P1, RZ, R12, 0x100, RZ, 0xc0, !PT ;  /* 0x000001000cff7812 */ /* 0x000fd6000782c0ff */
        /* <DEDUP_REMOVED lines=13> */
[----:B------:R0:W3:Y:S04]  /*1300*/  LDG.E R17, desc[UR12][R2.64+0x400] ;  /* 0x0004000c02117981 */ /* 0x0000e8000c1e1900 */
[----:B------:R4:W3:Y:S01]  /*1310*/  LDG.E R18, desc[UR12][R4.64+0x400] ;  /* 0x0004000c04127981 */ /* 0x0008e2000c1e1900 */
[----:B------:R-:W-:-:S02]  /*1320*/  LOP3.LUT P2, RZ, R8, 0xff, RZ, 0xc0, !PT ;  /* 0x000000ff08ff7812 */ /* 0x000fc4000784c0ff */
[----:B-1----:R-:W-:-:S04]  /*1330*/  IADD3 R11, P0, PT, R11, UR10, RZ ;  /* 0x0000000a0b0b7c10 */ /* 0x002fc8000ff1e0ff */
[----:B------:R-:W-:Y:S02]  /*1340*/  IADD3.X R12, PT, PT, R12, UR11, RZ, P0, !PT ;  /* 0x0000000b0c0c7c10 */ /* 0x000fe400087fe4ff */
[----:B------:R-:W-:-:S04]  /*1350*/  ISETP.LT.U32.AND P0, PT, R11, R6, PT ;  /* 0x000000060b00720c */ /* 0x000fc80003f01070 */
[----:B------:R-:W-:-:S04]  /*1360*/  ISETP.LT.AND.EX P0, PT, R12, R7, PT, P0 ;  /* 0x000000070c00720c */ /* 0x000fc80003f01300 */
[----:B0-----:R-:W-:Y:S02]  /*1370*/  SEL R2, R11, R6, P0 ;  /* 0x000000060b027207 */ /* 0x001fe40000000000 */
[----:B------:R-:W-:Y:S02]  /*1380*/  SEL R3, R12, R7, P0 ;  /* 0x000000070c037207 */ /* 0x000fe40000000000 */
[CC--:B--2---:R-:W-:Y:S02]  /*1390*/  FSETP.NEU.AND P4, PT, R13.reuse, R16.reuse, PT ;  /* 0x000000100d00720b */ /* 0x0c4fe40003f8d000 */
[----:B------:R-:W-:Y:S01]  /*13a0*/  FSETP.NEU.AND P3, PT, R13, R16, P2 ;  /* 0x000000100d00720b */ /* 0x000fe2000176d000 */
[C---:B------:R-:W-:Y:S01]  /*13b0*/  VIADD R16, R14.reuse, 0x100 ;  /* 0x000001000e107836 */ /* 0x040fe20000000000 */
[----:B------:R-:W-:Y:S01]  /*13c0*/  @!P2 SEL R8, RZ, 0x1, !P4 ;  /* 0x00000001ff08a807 */ /* 0x000fe20006000000 */
[----:B------:R-:W-:-:S03]  /*13d0*/  VIADD R14, R14, 0x200 ;  /* 0x000002000e0e7836 */ /* 0x000fc60000000000 */
[----:B------:R-:W-:Y:S02]  /*13e0*/  SEL R8, R8, 0x1, !P3 ;  /* 0x0000000108087807 */ /* 0x000fe40005800000 */
[----:B----4-:R-:W-:Y:S02]  /*13f0*/  SHF.R.S32.HI R4, RZ, 0x1f, R16 ;  /* 0x0000001fff047819 */ /* 0x010fe40000011410 */
[----:B------:R-:W-:Y:S02]  /*1400*/  LOP3.LUT P4, RZ, R8, 0xff, RZ, 0xc0, !PT ;  /* 0x000000ff08ff7812 */ /* 0x000fe4000788c0ff */
[----:B------:R-:W-:Y:S02]  /*1410*/  IADD3 R5, P5, P6, R16, UR10, R15 ;  /* 0x0000000a10057c10 */ /* 0x000fe4000febe00f */
[----:B------:R-:W-:Y:S02]  /*1420*/  @!P3 SEL R2, R11, R6, !P2 ;  /* 0x000000060b02b207 */ /* 0x000fe40005000000 */
[----:B------:R-:W-:-:S02]  /*1430*/  @!P3 SEL R3, R12, R7, !P2 ;  /* 0x000000070c03b207 */ /* 0x000fc40005000000 */
[----:B---3--:R-:W-:Y:S02]  /*1440*/  FSETP.NEU.AND P3, PT, R17, R18, P4 ;  /* 0x000000121100720b */ /* 0x008fe4000276d000 */
[----:B------:R-:W-:Y:S02]  /*1450*/  IADD3.X R4, PT, PT, R4, UR11, RZ, P5, P6 ;  /* 0x0000000b04047c10 */ /* 0x000fe4000afec4ff */
[----:B------:R-:W-:Y:S02]  /*1460*/  ISETP.LT.U32.AND P0, PT, R5, R2, PT ;  /* 0x000000020500720c */ /* 0x000fe40003f01070 */
[----:B------:R-:W-:Y:S02]  /*1470*/  FSETP.NEU.AND P2, PT, R17, R18, PT ;  /* 0x000000121100720b */ /* 0x000fe40003f4d000 */
[----:B------:R-:W-:Y:S02]  /*1480*/  ISETP.LT.AND.EX P0, PT, R4, R3, PT, P0 ;  /* 0x000000030400720c */ /* 0x000fe40003f01300 */
[----:B------:R-:W-:-:S02]  /*1490*/  @!P4 SEL R8, RZ, 0x1, !P2 ;  /* 0x00000001ff08c807 */ /* 0x000fc40005000000 */
[CC--:B------:R-:W-:Y:S02]  /*14a0*/  SEL R6, R5.reuse, R2.reuse, P0 ;  /* 0x0000000205067207 */ /* 0x0c0fe40000000000 */
[-C--:B------:R-:W-:Y:S02]  /*14b0*/  SEL R7, R4, R3.reuse, P0 ;  /* 0x0000000304077207 */ /* 0x080fe40000000000 */
[----:B------:R-:W-:Y:S02]  /*14c0*/  SEL R8, R8, 0x1, !P3 ;  /* 0x0000000108087807 */ /* 0x000fe40005800000 */
[----:B------:R-:W-:Y:S02]  /*14d0*/  @!P3 SEL R6, R5, R2, !P4 ;  /* 0x000000020506b207 */ /* 0x000fe40006000000 */
[----:B------:R-:W-:-:S07]  /*14e0*/  @!P3 SEL R7, R4, R3, !P4 ;  /* 0x000000030407b207 */ /* 0x000fce0006000000 */
.L_x_75:
[----:B------:R-:W-:Y:S05]  /*14f0*/  BSYNC.RECONVERGENT B2 ;  /* 0x0000000000027941 */ /* 0x000fea0003800200 */
.L_x_74:
[----:B------:R-:W-:Y:S05]  /*1500*/  @P1 BRA `(.L_x_67) ;  /* 0x00000000006c1947 */ /* 0x000fea0003800000 */
        /* <DEDUP_REMOVED lines=11> */
[----:B------:R-:W2:Y:S01]  /*15c0*/  LDG.E R5, desc[UR12][R4.64] ;  /* 0x0000000c04057981 */ /* 0x000ea2000c1e1900 */
[----:B------:R-:W-:Y:S02]  /*15d0*/  LOP3.LUT P3, RZ, R8, 0xff, RZ, 0xc0, !PT ;  /* 0x000000ff08ff7812 */ /* 0x000fe4000786c0ff */
[----:B-1----:R-:W-:-:S04]  /*15e0*/  IADD3 R13, P0, PT, R13, UR10, RZ ;  /* 0x0000000a0d0d7c10 */ /* 0x002fc8000ff1e0ff */
[----:B------:R-:W-:Y:S02]  /*15f0*/  IADD3.X R12, PT, PT, R12, UR11, RZ, P0, !PT ;  /* 0x0000000b0c0c7c10 */ /* 0x000fe400087fe4ff */
[----:B------:R-:W-:-:S04]  /*1600*/  ISETP.LT.U32.AND P0, PT, R13, R6, PT ;  /* 0x000000060d00720c */ /* 0x000fc80003f01070 */
[----:B------:R-:W-:-:S04]  /*1610*/  ISETP.LT.AND.EX P0, PT, R12, R7, PT, P0 ;  /* 0x000000070c00720c */ /* 0x000fc80003f01300 */
[----:B------:R-:W-:Y:S02]  /*1620*/  SEL R11, R13, R6, P0 ;  /* 0x000000060d0b7207 */ /* 0x000fe40000000000 */
[CC--:B--2---:R-:W-:Y:S02]  /*1630*/  FSETP.NEU.AND P2, PT, R2.reuse, R5.reuse, P3 ;  /* 0x000000050200720b */ /* 0x0c4fe40001f4d000 */
[----:B------:R-:W-:Y:S02]  /*1640*/  FSETP.NEU.AND P1, PT, R2, R5, PT ;  /* 0x000000050200720b */ /* 0x000fe40003f2d000 */
[----:B------:R-:W-:Y:S02]  /*1650*/  SEL R2, R12, R7, P0 ;  /* 0x000000070c027207 */ /* 0x000fe40000000000 */
[----:B------:R-:W-:-:S04]  /*1660*/  @!P3 SEL R8, RZ, 0x1, !P1 ;  /* 0x00000001ff08b807 */ /* 0x000fc80004800000 */
[----:B------:R-:W-:-:S03]  /*1670*/  SEL R8, R8, 0x1, !P2 ;  /* 0x0000000108087807 */ /* 0x000fc60005000000 */
[----:B------:R-:W-:Y:S02]  /*1680*/  @!P2 SEL R11, R13, R6, !P3 ;  /* 0x000000060d0ba207 */ /* 0x000fe40005800000 */
[----:B------:R-:W-:-:S03]  /*1690*/  @!P2 SEL R2, R12, R7, !P3 ;  /* 0x000000070c02a207 */ /* 0x000fc60005800000 */
[----:B------:R-:W-:Y:S02]  /*16a0*/  IMAD.MOV.U32 R6, RZ, RZ, R11 ;  /* 0x000000ffff067224 */ /* 0x000fe400078e000b */
[----:B------:R-:W-:-:S07]  /*16b0*/  IMAD.MOV.U32 R7, RZ, RZ, R2 ;  /* 0x000000ffff077224 */ /* 0x000fce00078e0002 */
.L_x_67:
[----:B------:R-:W-:Y:S05]  /*16c0*/  BSYNC.RECONVERGENT B1 ;  /* 0x0000000000017941 */ /* 0x000fea0003800200 */
.L_x_66:
[----:B------:R-:W-:-:S13]  /*16d0*/  ISETP.GE.AND P0, PT, R9, 0x100, PT ;  /* 0x000001000900780c */ /* 0x000fda0003f06270 */
[----:B------:R-:W-:Y:S05]  /*16e0*/  @!P0 BRA `(.L_x_76) ;  /* 0x0000000c00408947 */ /* 0x000fea0003800000 */
[----:B------:R-:W0:Y:S01]  /*16f0*/  S2R R9, SR_LANEID ;  /* 0x0000000000097919 */ /* 0x000e220000000000 */
[----:B------:R-:W-:Y:S01]  /*1700*/  LOP3.LUT R2, R8, 0xff, RZ, 0xc0, !PT ;  /* 0x000000ff08027812 */ /* 0x000fe200078ec0ff */
[----:B------:R-:W-:Y:S01]  /*1710*/  BSSY.RECONVERGENT B1, `(.L_x_77) ;  /* 0x0000016000017945 */ /* 0x000fe20003800200 */
[----:B------:R1:W2:Y:S04]  /*1720*/  SHFL.DOWN PT, R5, R6, 0x1, 0x1f ;  /* 0x08201f0006057f89 */ /* 0x0002a800000e0000 */
[----:B------:R1:W3:Y:S04]  /*1730*/  SHFL.DOWN PT, R4, R7, 0x1, 0x1f ;  /* 0x08201f0007047f89 */ /* 0x0002e800000e0000 */
[----:B------:R1:W4:Y:S01]  /*1740*/  SHFL.DOWN PT, R3, R2, 0x1, 0x1f ;  /* 0x08201f0002037f89 */ /* 0x00032200000e0000 */
        /* <DEDUP_REMOVED lines=18> */
.L_x_78:
[----:B------:R-:W-:Y:S05]  /*1870*/  BSYNC.RECONVERGENT B1 ;  /* 0x0000000000017941 */ /* 0x000fea0003800200 */
.L_x_77:
        /* <DEDUP_REMOVED lines=23> */
.L_x_80:
[----:B------:R-:W-:Y:S05]  /*19f0*/  BSYNC.RECONVERGENT B1 ;  /* 0x0000000000017941 */ /* 0x000fea0003800200 */
.L_x_79:
        /* <DEDUP_REMOVED lines=20> */
.L_x_82:
[----:B------:R-:W-:Y:S05]  /*1b40*/  BSYNC.RECONVERGENT B1 ;  /* 0x0000000000017941 */ /* 0x000fea0003800200 */
.L_x_81:
        /* <DEDUP_REMOVED lines=20> */
.L_x_84:
[----:B------:R-:W-:Y:S05]  /*1c90*/  BSYNC.RECONVERGENT B1 ;  /* 0x0000000000017941 */ /* 0x000fea0003800200 */
.L_x_83:
        /* <DEDUP_REMOVED lines=20> */
.L_x_86:
[----:B------:R-:W-:Y:S05]  /*1de0*/  BSYNC.RECONVERGENT B1 ;  /* 0x0000000000017941 */ /* 0x000fea0003800200 */
.L_x_85:
        /* <DEDUP_REMOVED lines=10> */
.L_x_88:
[----:B------:R-:W-:Y:S05]  /*1e90*/  BSYNC.RECONVERGENT B1 ;  /* 0x0000000000017941 */ /* 0x000fea0003800200 */
.L_x_87:
        /* <DEDUP_REMOVED lines=8> */
[----:B------:R-:W1:Y:S04]  /*1f20*/  LDS.64 R12, [UR4+0x20] ;  /* 0x00002004ff0c7984 */ /* 0x000e680008000a00 */
[----:B------:R-:W3:Y:S04]  /*1f30*/  LDS.U8 R16, [UR4+0x28] ;  /* 0x00002804ff107984 */ /* 0x000ee80008000000 */
[----:B------:R-:W3:Y:S04]  /*1f40*/  LDS.64 R10, [UR4+0x30] ;  /* 0x00003004ff0a7984 */ /* 0x000ee80008000a00 */
[----:B------:R-:W3:Y:S04]  /*1f50*/  LDS.U8 R17, [UR4+0x38] ;  /* 0x00003804ff117984 */ /* 0x000ee80008000000 */
[----:B0-----:R-:W0:Y:S04]  /*1f60*/  LDS.64 R2, [UR4+0x40] ;  /* 0x00004004ff027984 */ /* 0x001e280008000a00 */
[----:B------:R-:W0:Y:S04]  /*1f70*/  LDS.U8 R14, [UR4+0x48] ;  /* 0x00004804ff0e7984 */ /* 0x000e280008000000 */
[----:B--2-4-:R-:W2:Y:S01]  /*1f80*/  LDS.64 R4, [UR4+0x50] ;  /* 0x00005004ff047984 */ /* 0x014ea20008000a00 */
[----:B-----5:R-:W-:-:S04]  /*1f90*/  ISETP.NE.AND P2, PT, R9, RZ, PT ;  /* 0x000000ff0900720c */ /* 0x020fc80003f45270 */
[----:B------:R-:W-:Y:S02]  /*1fa0*/  @P4 SEL R9, R8, 0x1, !P2 ;  /* 0x0000000108094807 */ /* 0x000fe40005000000 */
[-C--:B-1----:R-:W-:Y:S02]  /*1fb0*/  ISETP.LT.U32.AND P0, PT, R12, R6.reuse, PT ;  /* 0x000000060c00720c */ /* 0x082fe40003f01070 */
[----:B------:R-:W-:Y:S02]  /*1fc0*/  LOP3.LUT P3, RZ, R9, 0xff, RZ, 0xc0, !PT ;  /* 0x000000ff09ff7812 */ /* 0x000fe4000786c0ff */
[----:B------:R-:W-:Y:S02]  /*1fd0*/  ISETP.LT.AND.EX P0, PT, R13, R7, PT, P0 ;  /* 0x000000070d00720c */ /* 0x000fe40003f01300 */
[----:B---3--:R-:W-:Y:S02]  /*1fe0*/  ISETP.NE.AND P5, PT, R16, RZ, PT ;  /* 0x000000ff1000720c */ /* 0x008fe40003fa5270 */
[----:B------:R-:W-:-:S02]  /*1ff0*/  @P2 SEL R6, R12, R6, P0 ;  /* 0x000000060c062207 */ /* 0x000fc40000000000 */
[C---:B------:R-:W-:Y:S02]  /*2000*/  @P2 SEL R7, R13.reuse, R7, P0 ;  /* 0x000000070d072207 */ /* 0x040fe40000000000 */
[----:B------:R-:W-:Y:S02]  /*2010*/  SEL R15, R12, R6, !P4 ;  /* 0x000000060c0f7207 */ /* 0x000fe40006000000 */
[----:B------:R-:W-:Y:S01]  /*2020*/  SEL R7, R13, R7, !P4 ;  /* 0x000000070d077207 */ /* 0x000fe20006000000 */
[----:B------:R-:W1:Y:S01]  /*2030*/  LDS.U8 R12, [UR4+0x58] ;  /* 0x00005804ff0c7984 */ /* 0x000e620008000000 */
[----:B------:R-:W-:Y:S02]  /*2040*/  ISETP.LT.U32.AND P0, PT, R10, R15, PT ;  /* 0x0000000f0a00720c */ /* 0x000fe40003f01070 */
[----:B------:R-:W-:Y:S02]  /*2050*/  @P3 SEL R16, R9, 0x1, !P5 ;  /* 0x0000000109103807 */ /* 0x000fe40006800000 */
[----:B------:R-:W-:Y:S01]  /*2060*/  ISETP.LT.AND.EX P0, PT, R11, R7, PT, P0 ;  /* 0x000000070b00720c */ /* 0x000fe20003f01300 */
[----:B------:R-:W3:Y:S01]  /*2070*/  LDS.64 R8, [UR4+0x60] ;  /* 0x00006004ff087984 */ /* 0x000ee20008000a00 */
[----:B------:R-:W-:-:S02]  /*2080*/  LOP3.LUT P2, RZ, R16, 0xff, RZ, 0xc0, !PT ;  /* 0x000000ff10ff7812 */ /* 0x000fc4000784c0ff */
[C---:B------:R-:W-:Y:S02]  /*2090*/  @P5 SEL R15, R10.reuse, R15, P0 ;  /* 0x0000000f0a0f5207 */ /* 0x040fe40000000000 */
[----:B------:R-:W-:Y:S02]  /*20a0*/  ISETP.NE.AND P4, PT, R17, RZ, PT ;  /* 0x000000ff1100720c */ /* 0x000fe40003f85270 */
[C---:B------:R-:W-:Y:S02]  /*20b0*/  @P5 SEL R7, R11.reuse, R7, P0 ;  /* 0x000000070b075207 */ /* 0x040fe40000000000 */
[----:B------:R-:W-:Y:S02]  /*20c0*/  SEL R13, R10, R15, !P3 ;  /* 0x0000000f0a0d7207 */ /* 0x000fe40005800000 */
[----:B------:R-:W-:Y:S01]  /*20d0*/  SEL R15, R11, R7, !P3 ;  /* 0x000000070b0f7207 */ /* 0x000fe20005800000 */
[----:B------:R-:W-:Y:S01]  /*20e0*/  LDS.U8 R10, [UR4+0x78] ;  /* 0x00007804ff0a7984 */ /* 0x000fe20008000000 */
[----:B0-----:R-:W-:-:S02]  /*20f0*/  ISETP.LT.U32.AND P0, PT, R2, R13, PT ;  /* 0x0000000d0200720c */ /* 0x001fc40003f01070 */
[----:B------:R-:W-:Y:S01]  /*2100*/  @P2 SEL R17, R16, 0x1, !P4 ;  /* 0x0000000110112807 */ /* 0x000fe20006000000 */
[----:B------:R-:W-:Y:S01]  /*2110*/  LDS.64 R6, [UR4+0x70] ;  /* 0x00007004ff067984 */ /* 0x000fe20008000a00 */
[----:B------:R-:W-:Y:S02]  /*2120*/  ISETP.LT.AND.EX P0, PT, R3, R15, PT, P0 ;  /* 0x0000000f0300720c */ /* 0x000fe40003f01300 */
[----:B------:R-:W-:Y:S01]  /*2130*/  LOP3.LUT P5, RZ, R17, 0xff, RZ, 0xc0, !PT ;  /* 0x000000ff11ff7812 */ /* 0x000fe200078ac0ff */
[----:B------:R-:W0:Y:S01]  /*2140*/  LDS.U8 R16, [UR4+0x68] ;  /* 0x00006804ff107984 */ /* 0x000e220008000000 */
[----:B------:R-:W-:Y:S02]  /*2150*/  @P4 SEL R13, R2, R13, P0 ;  /* 0x0000000d020d4207 */ /* 0x000fe40000000000 */
[----:B------:R-:W-:Y:S02]  /*2160*/  ISETP.NE.AND P3, PT, R14, RZ, PT ;  /* 0x000000ff0e00720c */ /* 0x000fe40003f65270 */
[----:B------:R-:W-:-:S02]  /*2170*/  @P4 SEL R15, R3, R15, P0 ;  /* 0x0000000f030f4207 */ /* 0x000fc40000000000 */
[----:B------:R-:W-:Y:S02]  /*2180*/  SEL R11, R2, R13, !P2 ;  /* 0x0000000d020b7207 */ /* 0x000fe40005000000 */
[----:B------:R-:W-:Y:S02]  /*2190*/  SEL R13, R3, R15, !P2 ;  /* 0x0000000f030d7207 */ /* 0x000fe40005000000 */
[----:B--2---:R-:W-:Y:S01]  /*21a0*/  ISETP.LT.U32.AND P0, PT, R4, R11, PT ;  /* 0x0000000b0400720c */ /* 0x004fe20003f01070 */
[----:B------:R-:W2:Y:S01]  /*21b0*/  LDS.64 R2, [UR4+0x80] ;  /* 0x00008004ff027984 */ /* 0x000ea20008000a00 */
[----:B------:R-:W-:Y:S02]  /*21c0*/  @P5 SEL R14, R17, 0x1, !P3 ;  /* 0x00000001110e5807 */ /* 0x000fe40005800000 */
[----:B------:R-:W-:Y:S02]  /*21d0*/  ISETP.LT.AND.EX P0, PT, R5, R13, PT, P0 ;  /* 0x0000000d0500720c */ /* 0x000fe40003f01300 */
[----:B------:R-:W-:-:S02]  /*21e0*/  LOP3.LUT P4, RZ, R14, 0xff, RZ, 0xc0, !PT ;  /* 0x000000ff0eff7812 */ /* 0x000fc4000788c0ff */
[----:B------:R-:W-:Y:S02]  /*21f0*/  @P3 SEL R11, R4, R11, P0 ;  /* 0x0000000b040b3207 */ /* 0x000fe40000000000 */
[----:B-1----:R-:W-:Y:S02]  /*2200*/  ISETP.NE.AND P2, PT, R12, RZ, PT ;  /* 0x000000ff0c00720c */ /* 0x002fe40003f45270 */
[C---:B------:R-:W-:Y:S02]  /*2210*/  @P3 SEL R13, R5.reuse, R13, P0 ;  /* 0x0000000d050d3207 */ /* 0x040fe40000000000 */
[----:B------:R-:W-:Y:S02]  /*2220*/  SEL R11, R4, R11, !P5 ;  /* 0x0000000b040b7207 */ /* 0x000fe40006800000 */
[----:B------:R-:W-:Y:S02]  /*2230*/  SEL R13, R5, R13, !P5 ;  /* 0x0000000d050d7207 */ /* 0x000fe40006800000 */
[----:B---3--:R-:W-:-:S02]  /*2240*/  ISETP.LT.U32.AND P0, PT, R8, R11, PT ;  /* 0x0000000b0800720c */ /* 0x008fc40003f01070 */
[----:B------:R-:W-:Y:S02]  /*2250*/  @P4 SEL R12, R14, 0x1, !P2 ;  /* 0x000000010e0c4807 */ /* 0x000fe40005000000 */
[C---:B------:R-:W-:Y:S02]  /*2260*/  ISETP.LT.AND.EX P0, PT, R9.reuse, R13, PT, P0 ;  /* 0x0000000d0900720c */ /* 0x040fe40003f01300 */
[----:B------:R-:W-:Y:S02]  /*2270*/  LOP3.LUT P5, RZ, R12, 0xff, RZ, 0xc0, !PT ;  /* 0x000000ff0cff7812 */ /* 0x000fe400078ac0ff */
[----:B------:R-:W-:Y:S02]  /*2280*/  @P2 SEL R11, R8, R11, P0 ;  /* 0x0000000b080b2207 */ /* 0x000fe40000000000 */
[----:B------:R-:W-:Y:S02]  /*2290*/  @P2 SEL R13, R9, R13, P0 ;  /* 0x0000000d090d2207 */ /* 0x000fe40000000000 */
[----:B0-----:R-:W-:-:S02]  /*22a0*/  ISETP.NE.AND P3, PT, R16, RZ, PT ;  /* 0x000000ff1000720c */ /* 0x001fc40003f65270 */
[----:B------:R-:W-:Y:S02]  /*22b0*/  SEL R5, R8, R11, !P4 ;  /* 0x0000000b08057207 */ /* 0x000fe40006000000 */
[----:B------:R-:W-:Y:S02]  /*22c0*/  SEL R9, R9, R13, !P4 ;  /* 0x0000000d09097207 */ /* 0x000fe40006000000 */
[----:B------:R-:W-:Y:S02]  /*22d0*/  ISETP.LT.U32.AND P0, PT, R6, R5, PT ;  /* 0x000000050600720c */ /* 0x000fe40003f01070 */
[----:B------:R-:W-:Y:S02]  /*22e0*/  @P5 SEL R16, R12, 0x1, !P3 ;  /* 0x000000010c105807 */ /* 0x000fe40005800000 */
[----:B------:R-:W-:Y:S02]  /*22f0*/  ISETP.LT.AND.EX P0, PT, R7, R9, PT, P0 ;  /* 0x000000090700720c */ /* 0x000fe40003f01300 */
[----:B------:R-:W-:-:S02]  /*2300*/  ISETP.NE.AND P4, PT, R10, RZ, PT ;  /* 0x000000ff0a00720c */ /* 0x000fc40003f85270 */
[----:B------:R-:W-:Y:S02]  /*2310*/  @P3 SEL R5, R6, R5, P0 ;  /* 0x0000000506053207 */ /* 0x000fe40000000000 */
[----:B------:R-:W-:Y:S02]  /*2320*/  LOP3.LUT P2, RZ, R16, 0xff, RZ, 0xc0, !PT ;  /* 0x000000ff10ff7812 */ /* 0x000fe4000784c0ff */
[C---:B------:R-:W-:Y:S02]  /*2330*/  @P3 SEL R9, R7.reuse, R9, P0 ;  /* 0x0000000907093207 */ /* 0x040fe40000000000 */
[----:B------:R-:W-:Y:S02]  /*2340*/  SEL R5, R6, R5, !P5 ;  /* 0x0000000506057207 */ /* 0x000fe40006800000 */
[----:B------:R-:W-:Y:S02]  /*2350*/  SEL R7, R7, R9, !P5 ;  /* 0x0000000907077207 */ /* 0x000fe40006800000 */
[----:B--2---:R-:W-:-:S04]  /*2360*/  ISETP.LT.U32.AND P0, PT, R2, R5, PT ;  /* 0x000000050200720c */ /* 0x004fc80003f01070 */
        /* <DEDUP_REMOVED lines=8> */
.L_x_76:
[----:B------:R-:W0:Y:S01]  /*23f0*/  S2R R13, SR_LANEID ;  /* 0x00000000000d7919 */ /* 0x000e220000000000 */
[----:B------:R-:W-:Y:S01]  /*2400*/  LOP3.LUT R2, R10, 0x3e0, RZ, 0xc0, !PT ;  /* 0x000003e00a027812 */ /* 0x000fe200078ec0ff */
[----:B------:R-:W-:Y:S04]  /*2410*/  BSSY.RECONVERGENT B1, `(.L_x_90) ;  /* 0x0000022000017945 */ /* 0x000fe80003800200 */
[----:B------:R-:W-:Y:S01]  /*2420*/  VIADD R4, R2, 0x20 ;  /* 0x0000002002047836 */ /* 0x000fe20000000000 */
[----:B------:R-:W-:-:S04]  /*2430*/  LOP3.LUT R2, RZ, R2, RZ, 0x33, !PT ;  /* 0x00000002ff027212 */ /* 0x000fc800078e33ff */
[----:B------:R-:W-:Y:S01]  /*2440*/  ISETP.GT.AND P0, PT, R4, R9, PT ;  /* 0x000000090400720c */ /* 0x000fe20003f04270 */
[----:B------:R-:W-:-:S05]  /*2450*/  IMAD.IADD R2, R9, 0x1, R2 ;  /* 0x0000000109027824 */ /* 0x000fca00078e0202 */
[----:B------:R-:W-:-:S05]  /*2460*/  SEL R2, R2, 0x1f, P0 ;  /* 0x0000001f02027807 */ /* 0x000fca0000000000 */
[----:B------:R1:W2:Y:S01]  /*2470*/  SHFL.DOWN PT, R4, R7, 0x1, R2 ;  /* 0x0820000007047989 */ /* 0x0002a200000e0002 */
[C---:B0-----:R-:W-:Y:S01]  /*2480*/  VIADD R3, R13.reuse, 0x2 ;  /* 0x000000020d037836 */ /* 0x041fe20000000000 */
[CC--:B------:R-:W-:Y:S01]  /*2490*/  ISETP.GE.AND P0, PT, R13.reuse, R2.reuse, PT ;  /* 0x000000020d00720c */ /* 0x0c0fe20003f06270 */
[C---:B------:R-:W-:Y:S01]  /*24a0*/  VIADD R11, R13.reuse, 0x8 ;  /* 0x000000080d0b7836 */ /* 0x040fe20000000000 */
[C---:B------:R-:W-:Y:S01]  /*24b0*/  ISETP.NE.AND P1, PT, R13.reuse, RZ, PT ;  /* 0x000000ff0d00720c */ /* 0x040fe20003f25270 */
[----:B------:R-:W-:Y:S01]  /*24c0*/  VIADD R5, R13, 0x4 ;  /* 0x000000040d057836 */ /* 0x000fe20000000000 */
[-C--:B------:R-:W-:Y:S02]  /*24d0*/  ISETP.GT.AND P5, PT, R3, R2.reuse, PT ;  /* 0x000000020300720c */ /* 0x080fe40003fa4270 */
[----:B------:R-:W-:Y:S02]  /*24e0*/  LOP3.LUT R3, R8, 0xff, RZ, 0xc0, !PT ;  /* 0x000000ff08037812 */ /* 0x000fe400078ec0ff */
[----:B------:R-:W-:-:S02]  /*24f0*/  ISETP.GT.AND P2, PT, R11, R2, PT ;  /* 0x000000020b00720c */ /* 0x000fc40003f44270 */
[----:B------:R1:W0:Y:S01]  /*2500*/  SHFL.DOWN PT, R11, R6, 0x1, R2 ;  /* 0x08200000060b7989 */ /* 0x00022200000e0002 */
[----:B------:R-:W-:Y:S01]  /*2510*/  ISETP.GT.AND P3, PT, R5, R2, PT ;  /* 0x000000020500720c */ /* 0x000fe20003f64270 */
[----:B------:R-:W-:Y:S02]  /*2520*/  VIADD R5, R13, 0x10 ;  /* 0x000000100d057836 */ /* 0x000fe40000000000 */
[----:B------:R1:W3:Y:S01]  /*2530*/  SHFL.DOWN PT, R3, R3, 0x1, R2 ;  /* 0x0820000003037989 */ /* 0x0002e200000e0002 */
[----:B--2---:R-:W-:Y:S09]  /*2540*/  @P0 BRA `(.L_x_91) ;  /* 0x0000000000380947 */ /* 0x004ff20003800000 */
[----:B---3--:R-:W-:Y:S01]  /*2550*/  LOP3.LUT P0, RZ, R3, 0xff, RZ, 0xc0, !PT ;  /* 0x000000ff03ff7812 */ /* 0x008fe2000780c0ff */
[----:B------:R-:W-:Y:S01]  /*2560*/  IMAD.MOV.U32 R13, RZ, RZ, 0x1 ;  /* 0x00000001ff0d7424 */ /* 0x000fe200078e00ff */
[----:B------:R-:W-:-:S04]  /*2570*/  LOP3.LUT P4, R12, R8, 0xff, RZ, 0xc0, !PT ;  /* 0x000000ff080c7812 */ /* 0x000fc8000788c0ff */
[----:B------:R-:W-:-:S13]  /*2580*/  PLOP3.LUT P0, PT, P4, P0, PT, 0x2f, 0xf2 ;  /* 0x0000000000f2781c */ /* 0x000fda0002700577 */
[----:B0-----:R-:W-:Y:S02]  /*2590*/  @!P0 ISETP.LT.U32.AND P4, PT, R11, R6, PT ;  /* 0x000000060b00820c */ /* 0x001fe40003f81070 */
[----:B------:R-:W-:Y:S02]  /*25a0*/  @P0 ISETP.NE.AND P6, PT, R12, RZ, PT ;  /* 0x000000ff0c00020c */ /* 0x000fe40003fc5270 */
[----:B------:R-:W-:Y:S02]  /*25b0*/  @!P0 PRMT R8, R13, 0x7610, R8 ;  /* 0x000076100d088816 */ /* 0x000fe40000000008 */
[----:B------:R-:W-:Y:S02]  /*25c0*/  @!P0 ISETP.LT.AND.EX P4, PT, R4, R7, PT, P4 ;  /* 0x000000070400820c */ /* 0x000fe40003f81340 */
[----:B------:R-:W-:Y:S02]  /*25d0*/  @P0 SEL R3, R3, R8, !P6 ;  /* 0x0000000803030207 */ /* 0x000fe40007000000 */
[----:B-1----:R-:W-:-:S02]  /*25e0*/  @!P0 SEL R6, R11, R6, P4 ;  /* 0x000000060b068207 */ /* 0x002fc40002000000 */
[C---:B------:R-:W-:Y:S02]  /*25f0*/  @!P0 SEL R7, R4.reuse, R7, P4 ;  /* 0x0000000704078207 */ /* 0x040fe40002000000 */
[----:B------:R-:W-:Y:S02]  /*2600*/  @P0 PRMT R8, R3, 0x7610, R8 ;  /* 0x0000761003080816 */ /* 0x000fe40000000008 */
[----:B------:R-:W-:Y:S02]  /*2610*/  @P0 SEL R6, R11, R6, !P6 ;  /* 0x000000060b060207 */ /* 0x000fe40007000000 */
[----:B------:R-:W-:-:S07]  /*2620*/  @P0 SEL R7, R4, R7, !P6 ;  /* 0x0000000704070207 */ /* 0x000fce0007000000 */
.L_x_91:
[----:B------:R-:W-:Y:S05]  /*2630*/  BSYNC.RECONVERGENT B1 ;  /* 0x0000000000017941 */ /* 0x000fea0003800200 */
.L_x_90:
[----:B---3--:R-:W-:Y:S01]  /*2640*/  LOP3.LUT R3, R8, 0xff, RZ, 0xc0, !PT ;  /* 0x000000ff08037812 */ /* 0x008fe200078ec0ff */
[----:B------:R2:W3:Y:S01]  /*2650*/  SHFL.DOWN PT, R4, R7, 0x2, R2 ;  /* 0x0840000007047989 */ /* 0x0004e200000e0002 */
[----:B------:R-:W-:Y:S01]  /*2660*/  ISETP.GT.AND P4, PT, R5, R2, PT ;  /* 0x000000020500720c */ /* 0x000fe20003f84270 */
[----:B------:R-:W-:Y:S02]  /*2670*/  BSSY.RECONVERGENT B1, `(.L_x_92) ;  /* 0x0000012000017945 */ /* 0x000fe40003800200 */
[----:B------:R2:W4:Y:S04]  /*2680*/  SHFL.DOWN PT, R5, R6, 0x2, R2 ;  /* 0x0840000006057989 */ /* 0x00052800000e0002 */
[----:B------:R2:W0:Y:S01]  /*2690*/  SHFL.DOWN PT, R3, R3, 0x2, R2 ;  /* 0x0840000003037989 */ /* 0x00042200000e0002 */
        /* <DEDUP_REMOVED lines=10> */
[----:B-12---:R-:W-:-:S02]  /*2740*/  @!P0 SEL R6, R5, R6, P5 ;  /* 0x0000000605068207 */ /* 0x006fc40002800000 */
[C---:B------:R-:W-:Y:S02]  /*2750*/  @!P0 SEL R7, R4.reuse, R7, P5 ;  /* 0x0000000704078207 */ /* 0x040fe40002800000 */
[----:B------:R-:W-:Y:S02]  /*2760*/  @P0 PRMT R8, R3, 0x7610, R8 ;  /* 0x0000761003080816 */ /* 0x000fe40000000008 */
[----:B------:R-:W-:Y:S02]  /*2770*/  @P0 SEL R6, R5, R6, !P6 ;  /* 0x0000000605060207 */ /* 0x000fe40007000000 */
[----:B------:R-:W-:-:S07]  /*2780*/  @P0 SEL R7, R4, R7, !P6 ;  /* 0x0000000704070207 */ /* 0x000fce0007000000 */
.L_x_93:
[----:B------:R-:W-:Y:S05]  /*2790*/  BSYNC.RECONVERGENT B1 ;  /* 0x0000000000017941 */ /* 0x000fea0003800200 */
.L_x_92:
[----:B0-----:R-:W-:Y:S01]  /*27a0*/  LOP3.LUT R3, R8, 0xff, RZ, 0xc0, !PT ;  /* 0x000000ff08037812 */ /* 0x001fe200078ec0ff */
[----:B----4-:R0:W4:Y:S01]  /*27b0*/  SHFL.DOWN PT, R5, R6, 0x4, R2 ;  /* 0x0880000006057989 */ /* 0x01012200000e0002 */
[----:B------:R-:W-:Y:S03]  /*27c0*/  BSSY.RECONVERGENT B1, `(.L_x_94) ;  /* 0x0000012000017945 */ /* 0x000fe60003800200 */
[----:B---3--:R0:W3:Y:S04]  /*27d0*/  SHFL.DOWN PT, R4, R7, 0x4, R2 ;  /* 0x0880000007047989 */ /* 0x0080e800000e0002 */
        /* <DEDUP_REMOVED lines=16> */
.L_x_95:
[----:B------:R-:W-:Y:S05]  /*28e0*/  BSYNC.RECONVERGENT B1 ;  /* 0x0000000000017941 */ /* 0x000fea0003800200 */
.L_x_94:
        /* <DEDUP_REMOVED lines=20> */
.L_x_97:
[----:B------:R-:W-:Y:S05]  /*2a30*/  BSYNC.RECONVERGENT B1 ;  /* 0x0000000000017941 */ /* 0x000fea0003800200 */
.L_x_96:
        /* <DEDUP_REMOVED lines=8> */
[----:B-12---:R-:W-:-:S04]  /*2ac0*/  LOP3.LUT P2, R2, R8, 0xff, RZ, 0xc0, !PT ;  /* 0x000000ff08027812 */ /* 0x006fc8000784c0ff */
[----:B------:R-:W-:-:S13]  /*2ad0*/  PLOP3.LUT P0, PT, P2, P0, PT, 0x2f, 0xf2 ;  /* 0x0000000000f2781c */ /* 0x000fda0001700577 */
[----:B----4-:R-:W-:Y:S02]  /*2ae0*/  @!P0 ISETP.LT.U32.AND P2, PT, R5, R6, PT ;  /* 0x000000060500820c */ /* 0x010fe40003f41070 */
[----:B------:R-:W-:Y:S02]  /*2af0*/  @P0 ISETP.NE.AND P3, PT, R2, RZ, PT ;  /* 0x000000ff0200020c */ /* 0x000fe40003f65270 */
[----:B------:R-:W-:Y:S02]  /*2b00*/  @!P0 PRMT R8, R11, 0x7610, R8 ;  /* 0x000076100b088816 */ /* 0x000fe40000000008 */
[----:B---3--:R-:W-:Y:S02]  /*2b10*/  @!P0 ISETP.LT.AND.EX P2, PT, R4, R7, PT, P2 ;  /* 0x000000070400820c */ /* 0x008fe40003f41320 */
[----:B------:R-:W-:Y:S02]  /*2b20*/  @P0 SEL R2, R3, R8, !P3 ;  /* 0x0000000803020207 */ /* 0x000fe40005800000 */
[----:B------:R-:W-:-:S02]  /*2b30*/  @!P0 SEL R6, R5, R6, P2 ;  /* 0x0000000605068207 */ /* 0x000fc40001000000 */
[----:B------:R-:W-:Y:S02]  /*2b40*/  @!P0 SEL R7, R4, R7, P2 ;  /* 0x0000000704078207 */ /* 0x000fe40001000000 */
[----:B------:R-:W-:Y:S02]  /*2b50*/  @P0 PRMT R8, R2, 0x7610, R8 ;  /* 0x0000761002080816 */ /* 0x000fe40000000008 */
[----:B------:R-:W-:Y:S02]  /*2b60*/  @P0 SEL R6, R5, R6, !P3 ;  /* 0x0000000605060207 */ /* 0x000fe40005800000 */
[----:B------:R-:W-:-:S07]  /*2b70*/  @P0 SEL R7, R4, R7, !P3 ;  /* 0x0000000704070207 */ /* 0x000fce0005800000 */
.L_x_99:
[----:B------:R-:W-:Y:S05]  /*2b80*/  BSYNC.RECONVERGENT B1 ;  /* 0x0000000000017941 */ /* 0x000fea0003800200 */
.L_x_98:
[----:B------:R-:W-:Y:S04]  /*2b90*/  BSSY.RECONVERGENT B1, `(.L_x_100) ;  /* 0x000000a000017945 */ /* 0x000fe80003800200 */
[----:B------:R-:W-:Y:S05]  /*2ba0*/  @P1 BRA `(.L_x_101) ;  /* 0x0000000000201947 */ /* 0x000fea0003800000 */
[----:B---3--:R-:W3:Y:S01]  /*2bb0*/  S2R R4, SR_CgaCtaId ;  /* 0x0000000000047919 */ /* 0x008ee20000008800 */
[----:B0-----:R-:W-:Y:S02]  /*2bc0*/  MOV R3, 0x400 ;  /* 0x0000040000037802 */ /* 0x001fe40000000f00 */
[----:B-12---:R-:W-:-:S04]  /*2bd0*/  SHF.R.U32.HI R2, RZ, 0x1, R10 ;  /* 0x00000001ff027819 */ /* 0x006fc8000001160a */
[----:B------:R-:W-:Y:S02]  /*2be0*/  LOP3.LUT R2, R2, 0x1f0, RZ, 0xc0, !PT ;  /* 0x000001f002027812 */ /* 0x000fe400078ec0ff */
[----:B---3--:R-:W-:-:S05]  /*2bf0*/  LEA R3, R4, R3, 0x18 ;  /* 0x0000000304037211 */ /* 0x008fca00078ec0ff */
[----:B------:R-:W-:-:S05]  /*2c00*/  IMAD.IADD R3, R2, 0x1, R3 ;  /* 0x0000000102037824 */ /* 0x000fca00078e0203 */
[----:B------:R0:W-:Y:S04]  /*2c10*/  STS.64 [R3+0x10], R6 ;  /* 0x0000100603007388 */ /* 0x0001e80000000a00 */
[----:B------:R0:W-:Y:S02]  /*2c20*/  STS.U8 [R3+0x8], R8 ;  /* 0x0000080803007388 */ /* 0x0001e40000000000 */
.L_x_101:
[----:B------:R-:W-:Y:S05]  /*2c30*/  BSYNC.RECONVERGENT B1 ;  /* 0x0000000000017941 */ /* 0x000fea0003800200 */
.L_x_100:
[----:B------:R-:W-:Y:S01]  /*2c40*/  BAR.SYNC.DEFER_BLOCKING 0x0 ;  /* 0x0000000000007b1d */ /* 0x000fe20000010000 */
[----:B------:R-:W-:-:S13]  /*2c50*/  ISETP.NE.AND P1, PT, R10, RZ, PT ;  /* 0x000000ff0a00720c */ /* 0x000fda0003f25270 */
[----:B------:R-:W-:Y:S05]  /*2c60*/  @P1 BRA `(.L_x_89) ;  /* 0x00000030005c1947 */ /* 0x000fea0003800000 */
[C---:B------:R-:W-:Y:S02]  /*2c70*/  ISETP.GE.AND P0, PT, R9.reuse, 0x21, PT ;  /* 0x000000210900780c */ /* 0x040fe40003f06270 */
[C---:B------:R-:W-:Y:S02]  /*2c80*/  ISETP.GE.AND P2, PT, R9.reuse, 0x41, PT ;  /* 0x000000410900780c */ /* 0x040fe40003f46270 */
[C---:B------:R-:W-:Y:S02]  /*2c90*/  ISETP.GE.AND P3, PT, R9.reuse, 0x61, PT ;  /* 0x000000610900780c */ /* 0x040fe40003f66270 */
[----:B------:R-:W-:-:S07]  /*2ca0*/  ISETP.GE.AND P4, PT, R9, 0x81, PT ;  /* 0x000000810900780c */ /* 0x000fce0003f86270 */
[----:B------:R-:W-:Y:S06]  /*2cb0*/  @!P0 BRA `(.L_x_102) ;  /* 0x00000000003c8947 */ /* 0x000fec0003800000 */
[----:B------:R-:W5:Y:S01]  /*2cc0*/  S2UR UR5, SR_CgaCtaId ;  /* 0x00000000000579c3 */ /* 0x000f620000008800 */
[----:B------:R-:W-:Y:S01]  /*2cd0*/  UMOV UR4, 0x400 ;  /* 0x0000040000047882 */ /* 0x000fe20000000000 */
[----:B------:R-:W-:Y:S01]  /*2ce0*/  LOP3.LUT P5, RZ, R8, 0xff, RZ, 0xc0, !PT ;  /* 0x000000ff08ff7812 */ /* 0x000fe200078ac0ff */
[----:B-----5:R-:W-:-:S09]  /*2cf0*/  ULEA UR4, UR5, UR4, 0x18 ;  /* 0x0000000405047291 */ /* 0x020fd2000f8ec0ff */
[----:B---3--:R-:W3:Y:S04]  /*2d00*/  LDS.U8 R4, [UR4+0x18] ;  /* 0x00001804ff047984 */ /* 0x008ee80008000000 */
[----:B012---:R-:W0:Y:S01]  /*2d10*/  LDS.64 R2, [UR4+0x20] ;  /* 0x00002004ff027984 */ /* 0x007e220008000a00 */
[----:B---3--:R-:W-:Y:S02]  /*2d20*/  ISETP.NE.AND P6, PT, R4, RZ, PT ;  /* 0x000000ff0400720c */ /* 0x008fe40003fc5270 */
        /* <DEDUP_REMOVED lines=8> */
.L_x_102:
[----:B------:R-:W-:Y:S01]  /*2db0*/  ISETP.GE.AND P5, PT, R9, 0xa1, PT ;  /* 0x000000a10900780c */ /* 0x000fe20003fa6270 */
[----:B------:R-:W-:-:S12]  /*2dc0*/  @!P2 BRA `(.L_x_103) ;  /* 0x00000000003ca947 */ /* 0x000fd80003800000 */
        /* <DEDUP_REMOVED lines=15> */
.L_x_103:
        /* <DEDUP_REMOVED lines=17> */
.L_x_104:
        /* <DEDUP_REMOVED lines=17> */
.L_x_105:
[----:B------:R-:W-:Y:S05]  /*30e0*/  @!P5 BRA `(.L_x_106) ;  /* 0x00000000003cd947 */ /* 0x000fea0003800000 */
        /* <DEDUP_REMOVED lines=15> */
.L_x_106:
        /* <DEDUP_REMOVED lines=16> */
.L_x_107:
        /* <DEDUP_REMOVED lines=17> */
.L_x_65:
[----:B------:R-:W0:Y:S01]  /*33f0*/  S2R R9, SR_TID.X ;  /* 0x0000000000097919 */ /* 0x000e220000002100 */
[----:B------:R-:W1:Y:S01]  /*3400*/  LDCU.128 UR8, c[0x0][0x380] ;  /* 0x00007000ff0877ac */ /* 0x000e620008000c00 */
[----:B------:R-:W2:Y:S01]  /*3410*/  LDCU.64 UR6, c[0x0][0x3a0] ;  /* 0x00007400ff0677ac */ /* 0x000ea20008000a00 */
[----:B0-----:R-:W-:-:S05]  /*3420*/  IADD3 R5, P0, PT, R15, R9, RZ ;  /* 0x000000090f057210 */ /* 0x001fca0007f1e0ff */
[----:B------:R-:W-:Y:S02]  /*3430*/  IMAD.X R6, RZ, RZ, RZ, P0 ;  /* 0x000000ffff067224 */ /* 0x000fe400000e06ff */
[----:B------:R-:W-:-:S03]  /*3440*/  IMAD.SHL.U32 R4, R5, 0x4, RZ ;  /* 0x0000000405047824 */ /* 0x000fc600078e00ff */
[----:B------:R-:W-:Y:S02]  /*3450*/  SHF.L.U64.HI R5, R5, 0x2, R6 ;  /* 0x0000000205057819 */ /* 0x000fe40000010206 */
[C---:B-1----:R-:W-:Y:S02]  /*3460*/  IADD3 R12, P0, PT, R4.reuse, UR8, RZ ;  /* 0x00000008040c7c10 */ /* 0x042fe4000ff1e0ff */
[----:B------:R-:W-:Y:S02]  /*3470*/  IADD3 R4, P1, PT, R4, UR10, RZ ;  /* 0x0000000a04047c10 */ /* 0x000fe4000ff3e0ff */
[C---:B------:R-:W-:Y:S02]  /*3480*/  IADD3.X R13, PT, PT, R5.reuse, UR9, RZ, P0, !PT ;  /* 0x00000009050d7c10 */ /* 0x040fe400087fe4ff */
[----:B------:R-:W-:-:S03]  /*3490*/  IADD3.X R5, PT, PT, R5, UR11, RZ, P1, !PT ;  /* 0x0000000b05057c10 */ /* 0x000fc60008ffe4ff */
[----:B------:R-:W3:Y:S04]  /*34a0*/  LDG.E R10, desc[UR12][R12.64] ;  /* 0x0000000c0c0a7981 */ /* 0x000ee8000c1e1900 */
[----:B------:R-:W3:Y:S04]  /*34b0*/  LDG.E R11, desc[UR12][R4.64] ;  /* 0x0000000c040b7981 */ /* 0x000ee8000c1e1900 */
[----:B------:R-:W4:Y:S04]  /*34c0*/  LDG.E R7, desc[UR12][R12.64+0x800] ;  /* 0x0008000c0c077981 */ /* 0x000f28000c1e1900 */
[----:B------:R-:W4:Y:S04]  /*34d0*/  LDG.E R6, desc[UR12][R4.64+0x800] ;  /* 0x0008000c04067981 */ /* 0x000f28000c1e1900 */
[----:B------:R-:W5:Y:S04]  /*34e0*/  LDG.E R14, desc[UR12][R12.64+0x400] ;  /* 0x0004000c0c0e7981 */ /* 0x000f68000c1e1900 */
[----:B------:R-:W5:Y:S04]  /*34f0*/  LDG.E R17, desc[UR12][R4.64+0x400] ;  /* 0x0004000c04117981 */ /* 0x000f68000c1e1900 */
[----:B------:R0:W5:Y:S04]  /*3500*/  LDG.E R8, desc[UR12][R12.64+0xc00] ;  /* 0x000c000c0c087981 */ /* 0x000168000c1e1900 */
[----:B------:R1:W5:Y:S01]  /*3510*/  LDG.E R19, desc[UR12][R4.64+0xc00] ;  /* 0x000c000c04137981 */ /* 0x000362000c1e1900 */
[----:B------:R-:W-:Y:S01]  /*3520*/  VIADD R16, R9, 0x100 ;  /* 0x0000010009107836 */ /* 0x000fe20000000000 */
[----:B--2---:R-:W-:-:S02]  /*3530*/  IADD3 R22, P1, PT, R15, UR6, RZ ;  /* 0x000000060f167c10 */ /* 0x004fc4000ff3e0ff */
[----:B---3--:R-:W-:Y:S01]  /*3540*/  FSETP.NEU.AND P0, PT, R10, R11, PT ;  /* 0x0000000b0a00720b */ /* 0x008fe20003f0d000 */
[----:B------:R-:W-:Y:S02]  /*3550*/  VIADD R11, R9, 0x200 ;  /* 0x00000200090b7836 */ /* 0x000fe40000000000 */
[----:B------:R-:W-:Y:S01]  /*3560*/  IMAD.U32 R10, RZ, RZ, UR7 ;  /* 0x00000007ff0a7e24 */ /* 0x000fe2000f8e00ff */
[----:B------:R-:W-:Y:S02]  /*3570*/  SEL R16, R16, R9, !P0 ;  /* 0x0000000910107207 */ /* 0x000fe40004000000 */
[-C--:B------:R-:W-:Y:S01]  /*3580*/  IADD3 R18, P3, PT, R11, R22.reuse, RZ ;  /* 0x000000160b127210 */ /* 0x080fe20007f7e0ff */
[----:B0-----:R-:W-:Y:S01]  /*3590*/  IMAD.X R13, RZ, RZ, R10, P1 ;  /* 0x000000ffff0d7224 */ /* 0x001fe200008e060a */
[----:B------:R-:W-:Y:S02]  /*35a0*/  IADD3 R11, P4, PT, R16, R22, RZ ;  /* 0x00000016100b7210 */ /* 0x000fe40007f9e0ff */
[----:B----4-:R-:W-:Y:S01]  /*35b0*/  FSETP.NEU.AND P2, PT, R7, R6, PT ;  /* 0x000000060700720b */ /* 0x010fe20003f4d000 */
[--C-:B------:R-:W-:Y:S01]  /*35c0*/  IMAD.X R12, RZ, RZ, R13.reuse, P3 ;  /* 0x000000ffff0c7224 */ /* 0x100fe200018e060d */
[C---:B------:R-:W-:Y:S01]  /*35d0*/  ISETP.LT.U32.AND P1, PT, R18.reuse, R11, PT ;  /* 0x0000000b1200720c */ /* 0x040fe20003f21070 */
[----:B-1----:R-:W-:Y:S01]  /*35e0*/  IMAD.X R5, RZ, RZ, R13, P4 ;  /* 0x000000ffff057224 */ /* 0x002fe200020e060d */
[----:B------:R-:W-:-:S02]  /*35f0*/  IADD3 R13, P4, PT, R18, 0x100, RZ ;  /* 0x00000100120d7810 */ /* 0x000fc40007f9e0ff */
[----:B-----5:R-:W-:Y:S02]  /*3600*/  FSETP.EQ.AND P0, PT, R14, R17, !P0 ;  /* 0x000000110e00720b */ /* 0x020fe40004702000 */
[----:B------:R-:W-:-:S05]  /*3610*/  ISETP.LT.AND.EX P1, PT, R12, R5, PT, P1 ;  /* 0x000000050c00720c */ /* 0x000fca0003f21310 */
[----:B------:R-:W-:Y:S02]  /*3620*/  @P2 SEL R11, R18, R11, P1 ;  /* 0x0000000b120b2207 */ /* 0x000fe40000800000 */
[----:B------:R-:W-:Y:S02]  /*3630*/  @P2 SEL R5, R12, R5, P1 ;  /* 0x000000050c052207 */ /* 0x000fe40000800000 */
[----:B------:R-:W-:Y:S02]  /*3640*/  ISETP.GE.U32.AND P1, PT, R21, UR5, PT ;  /* 0x0000000515007c0c */ /* 0x000fe4000bf26070 */
[----:B------:R-:W-:Y:S02]  /*3650*/  FSETP.NEU.AND P3, PT, R8, R19, PT ;  /* 0x000000130800720b */ /* 0x000fe40003f6d000 */
[----:B------:R-:W-:Y:S02]  /*3660*/  SEL R4, R18, R11, P0 ;  /* 0x0000000b12047207 */ /* 0x000fe40000000000 */
[----:B------:R-:W-:-:S02]  /*3670*/  ISETP.GE.U32.AND.EX P1, PT, R20, UR4, PT, P1 ;  /* 0x0000000414007c0c */ /* 0x000fc4000bf26110 */
[----:B------:R-:W-:Y:S01]  /*3680*/  SEL R5, R12, R5, P0 ;  /* 0x000000050c057207 */ /* 0x000fe20000000000 */
[----:B------:R-:W-:Y:S01]  /*3690*/  IMAD.X R12, RZ, RZ, R12, P4 ;  /* 0x000000ffff0c7224 */ /* 0x000fe200020e060c */
[----:B------:R-:W-:Y:S02]  /*36a0*/  ISETP.LT.U32.AND P2, PT, R13, R4, PT ;  /* 0x000000040d00720c */ /* 0x000fe40003f41070 */
[----:B------:R-:W-:Y:S02]  /*36b0*/  FSETP.EQ.AND P0, PT, R7, R6, P0 ;  /* 0x000000060700720b */ /* 0x000fe40000702000 */
[----:B------:R-:W-:Y:S02]  /*36c0*/  ISETP.LT.AND.EX P2, PT, R12, R5, PT, P2 ;  /* 0x000000050c00720c */ /* 0x000fe40003f41320 */
[----:B------:R-:W-:Y:S02]  /*36d0*/  FSETP.NEU.OR P4, PT, R8, R19, !P0 ;  /* 0x000000130800720b */ /* 0x000fe4000478d400 */
[----:B------:R-:W-:-:S02]  /*36e0*/  @P3 SEL R4, R13, R4, P2 ;  /* 0x000000040d043207 */ /* 0x000fc40001000000 */
[C---:B------:R-:W-:Y:S02]  /*36f0*/  @P3 SEL R5, R12.reuse, R5, P2 ;  /* 0x000000050c053207 */ /* 0x040fe40001000000 */
[----:B------:R-:W-:Y:S02]  /*3700*/  SEL R8, RZ, 0x1, !P4 ;  /* 0x00000001ff087807 */ /* 0x000fe40006000000 */
[----:B------:R-:W-:Y:S02]  /*3710*/  SEL R6, R13, R4, P0 ;  /* 0x000000040d067207 */ /* 0x000fe40000000000 */
[----:B------:R-:W-:Y:S01]  /*3720*/  SEL R7, R12, R5, P0 ;  /* 0x000000050c077207 */ /* 0x000fe20000000000 */
[----:B------:R-:W-:Y:S06]  /*3730*/  @!P1 BRA `(.L_x_108) ;  /* 0x00000018006c9947 */ /* 0x000fec0003800000 */
[----:B------:R-:W-:Y:S02]  /*3740*/  IADD3 R11, P1, PT, R15, UR5, RZ ;  /* 0x000000050f0b7c10 */ /* 0x000fe4000ff3e0ff */
[C---:B------:R-:W-:Y:S02]  /*3750*/  IADD3 R12, P2, PT, R2.reuse, -0x400, RZ ;  /* 0xfffffc00020c7810 */ /* 0x040fe40007f5e0ff */
[----:B------:R-:W-:Y:S01]  /*3760*/  LOP3.LUT R5, RZ, R9, RZ, 0x33, !PT ;  /* 0x00000009ff057212 */ /* 0x000fe200078e33ff */
[----:B------:R-:W-:Y:S01]  /*3770*/  IMAD.X R13, RZ, RZ, UR4, P1 ;  /* 0x00000004ff0d7e24 */ /* 0x000fe200088e06ff */
[----:B------:R-:W-:Y:S01]  /*3780*/  ISETP.GT.U32.AND P0, PT, R11, R12, PT ;  /* 0x0000000c0b00720c */ /* 0x000fe20003f04070 */
[----:B------:R-:W-:Y:S01]  /*3790*/  UMOV UR4, URZ ;  /* 0x000000ff00047c82 */ /* 0x000fe20008000000 */
[----:B------:R-:W-:Y:S02]  /*37a0*/  IADD3.X R14, PT, PT, R3, -0x1, RZ, P2, !PT ;  /* 0xffffffff030e7810 */ /* 0x000fe400017fe4ff */
[----:B------:R-:W-:-:S02]  /*37b0*/  IADD3 R4, PT, PT, R2, -UR5, R5 ;  /* 0x8000000502047c10 */ /* 0x000fc4000fffe005 */
[----:B------:R-:W-:-:S03]  /*37c0*/  ISETP.GT.U32.AND.EX P0, PT, R13, R14, PT, P0 ;  /* 0x0000000e0d00720c */ /* 0x000fc60003f04100 */
[----:B------:R-:W-:-:S10]  /*37d0*/  IMAD.IADD R4, R4, 0x1, -R15 ;  /* 0x0000000104047824 */ /* 0x000fd400078e0a0f */
[----:B------:R-:W-:Y:S05]  /*37e0*/  @P0 BRA `(.L_x_109) ;  /* 0x00000004006c0947 */ /* 0x000fea0003800000 */
[----:B------:R-:W0:Y:S01]  /*37f0*/  LDCU.64 UR6, c[0x0][0x3a0] ;  /* 0x00007400ff0677ac */ /* 0x000e220008000a00 */
[----:B------:R-:W1:Y:S02]  /*3800*/  LDCU.128 UR8, c[0x0][0x380] ;  /* 0x00007000ff0877ac */ /* 0x000e640008000c00 */
.L_x_113:
[----:B------:R-:W-:-:S05]  /*3810*/  IADD3 R10, P0, PT, R9, R11, RZ ;  /* 0x0000000b090a7210 */ /* 0x000fca0007f1e0ff */
[----:B------:R-:W-:Y:S02]  /*3820*/  IMAD.SHL.U32 R2, R10, 0x4, RZ ;  /* 0x000000040a027824 */ /* 0x000fe400078e00ff */
[----:B------:R-:W-:-:S03]  /*3830*/  IMAD.X R21, RZ, RZ, R13, P0 ;  /* 0x000000ffff157224 */ /* 0x000fc600000e060d */
[----:B-1----:R-:W-:Y:S02]  /*3840*/  IADD3 R16, P0, PT, R2, UR8, RZ ;  /* 0x0000000802107c10 */ /* 0x002fe4000ff1e0ff */
[----:B------:R-:W-:Y:S02]  /*3850*/  SHF.L.U64.HI R3, R10, 0x2, R21 ;  /* 0x000000020a037819 */ /* 0x000fe40000010215 */
[----:B------:R-:W-:Y:S02]  /*3860*/  IADD3 R2, P1, PT, R2, UR10, RZ ;  /* 0x0000000a02027c10 */ /* 0x000fe4000ff3e0ff */
[C---:B------:R-:W-:Y:S02]  /*3870*/  IADD3.X R17, PT, PT, R3.reuse, UR9, RZ, P0, !PT ;  /* 0x0000000903117c10 */ /* 0x040fe400087fe4ff */
[----:B------:R-:W-:-:S03]  /*3880*/  IADD3.X R3, PT, PT, R3, UR11, RZ, P1, !PT ;  /* 0x0000000b03037c10 */ /* 0x000fc60008ffe4ff */
[----:B------:R1:W5:Y:S04]  /*3890*/  LDG.E R24, desc[UR12][R16.64] ;  /* 0x0000000c10187981 */ /* 0x000368000c1e1900 */
[----:B------:R1:W5:Y:S04]  /*38a0*/  LDG.E R19, desc[UR12][R16.64+0x400] ;  /* 0x0004000c10137981 */ /* 0x000368000c1e1900 */
[----:B------:R1:W5:Y:S04]  /*38b0*/  LDG.E R15, desc[UR12][R16.64+0x800] ;  /* 0x0008000c100f7981 */ /* 0x000368000c1e1900 */
[----:B------:R1:W5:Y:S04]  /*38c0*/  LDG.E R5, desc[UR12][R16.64+0xc00] ;  /* 0x000c000c10057981 */ /* 0x000368000c1e1900 */
[----:B------:R1:W5:Y:S04]  /*38d0*/  LDG.E R25, desc[UR12][R2.64] ;  /* 0x0000000c02197981 */ /* 0x000368000c1e1900 */
[----:B------:R1:W5:Y:S04]  /*38e0*/  LDG.E R26, desc[UR12][R2.64+0x400] ;  /* 0x0004000c021a7981 */ /* 0x000368000c1e1900 */
[----:B------:R1:W5:Y:S04]  /*38f0*/  LDG.E R20, desc[UR12][R2.64+0x800] ;  /* 0x0008000c02147981 */ /* 0x000368000c1e1900 */
[----:B------:R1:W5:Y:S01]  /*3900*/  LDG.E R18, desc[UR12][R2.64+0xc00] ;  /* 0x000c000c02127981 */ /* 0x000362000c1e1900 */
[----:B------:R-:W-:Y:S01]  /*3910*/  LOP3.LUT P1, RZ, R8, 0xff, RZ, 0xc0, !PT ;  /* 0x000000ff08ff7812 */ /* 0x000fe2000782c0ff */
[----:B------:R-:W-:Y:S01]  /*3920*/  BSSY.RECONVERGENT B1, `(.L_x_110) ;  /* 0x0000011000017945 */ /* 0x000fe20003800200 */
[----:B0-----:R-:W-:Y:S01]  /*3930*/  IADD3 R23, P0, PT, R10, UR6, RZ ;  /* 0x000000060a177c10 */ /* 0x001fe2000ff1e0ff */
[----:B------:R-:W-:-:S04]  /*3940*/  IMAD.U32 R10, RZ, RZ, UR7 ;  /* 0x00000007ff0a7e24 */ /* 0x000fc8000f8e00ff */
[----:B------:R-:W-:-:S06]  /*3950*/  IMAD.X R22, R21, 0x1, R10, P0 ;  /* 0x0000000115167824 */ /* 0x000fcc00000e060a */
[----:B-1----:R-:W-:Y:S05]  /*3960*/  @!P1 BRA `(.L_x_111) ;  /* 0x0000000000209947 */ /* 0x002fea0003800000 */
[----:B-----5:R-:W-:-:S13]  /*3970*/  FSETP.NEU.AND P0, PT, R24, R25, PT ;  /* 0x000000191800720b */ /* 0x020fda0003f0d000 */
[----:B------:R-:W-:Y:S05]  /*3980*/  @!P0 BRA `(.L_x_112) ;  /* 0x0000000000288947 */ /* 0x000fea0003800000 */
[----:B------:R-:W-:Y:S01]  /*3990*/  ISETP.LT.U32.AND P0, PT, R23, R6, PT ;  /* 0x000000061700720c */ /* 0x000fe20003f01070 */
[----:B------:R-:W-:-:S03]  /*39a0*/  IMAD.MOV.U32 R8, RZ, RZ, 0x1 ;  /* 0x00000001ff087424 */ /* 0x000fc600078e00ff */
[----:B------:R-:W-:-:S04]  /*39b0*/  ISETP.LT.AND.EX P0, PT, R22, R7, PT, P0 ;  /* 0x000000071600720c */ /* 0x000fc80003f01300 */
[----:B------:R-:W-:Y:S02]  /*39c0*/  SEL R6, R23, R6, P0 ;  /* 0x0000000617067207 */ /* 0x000fe40000000000 */
[----:B------:R-:W-:Y:S01]  /*39d0*/  SEL R7, R22, R7, P0 ;  /* 0x0000000716077207 */ /* 0x000fe20000000000 */
[----:B------:R-:W-:Y:S06]  /*39e0*/  BRA `(.L_x_112) ;  /* 0x0000000000107947 */ /* 0x000fec0003800000 */
.L_x_111:
[----:B-----5:R-:W-:Y:S01]  /*39f0*/  FSETP.NEU.AND P0, PT, R24, R25, PT ;  /* 0x000000191800720b */ /* 0x020fe20003f0d000 */
[----:B------:R-:W-:Y:S02]  /*3a00*/  IMAD.MOV.U32 R6, RZ, RZ, R23 ;  /* 0x000000ffff067224 */ /* 0x000fe400078e0017 */
[----:B------:R-:W-:Y:S01]  /*3a10*/  IMAD.MOV.U32 R7, RZ, RZ, R22 ;  /* 0x000000ffff077224 */ /* 0x000fe200078e0016 */
[----:B------:R-:W-:-:S09]  /*3a20*/  SEL R8, RZ, 0x1, !P0 ;  /* 0x00000001ff087807 */ /* 0x000fd20004000000 */
.L_x_112:
[----:B------:R-:W-:Y:S05]  /*3a30*/  BSYNC.RECONVERGENT B1 ;  /* 0x0000000000017941 */ /* 0x000fea0003800200 */
.L_x_110:
[----:B------:R-:W-:Y:S01]  /*3a40*/  IADD3 R16, P0, P1, R11, UR6, R9 ;  /* 0x000000060b107c10 */ /* 0x000fe2000f91e009 */
[----:B------:R-:W-:Y:S01]  /*3a50*/  IMAD.MOV.U32 R22, RZ, RZ, R6 ;  /* 0x000000ffff167224 */ /* 0x000fe200078e0006 */
[----:B------:R-:W-:Y:S01]  /*3a60*/  FSETP.NEU.AND P2, PT, R19, R26, PT ;  /* 0x0000001a1300720b */ /* 0x000fe20003f4d000 */
[----:B------:R-:W-:Y:S01]  /*3a70*/  IMAD.MOV.U32 R24, RZ, RZ, R7 ;  /* 0x000000ffff187224 */ /* 0x000fe200078e0007 */
[----:B------:R-:W-:Y:S01]  /*3a80*/  IADD3 R17, P3, PT, R16, 0x100, RZ ;  /* 0x0000010010117810 */ /* 0x000fe20007f7e0ff */
[----:B------:R-:W0:Y:S01]  /*3a90*/  LDC.64 R2, c[0x0][0x3d8] ;  /* 0x0000f600ff027b82 */ /* 0x000e220000000a00 */
[----:B------:R-:W-:Y:S01]  /*3aa0*/  IADD3.X R6, PT, PT, R13, R10, RZ, P0, P1 ;  /* 0x0000000a0d067210 */ /* 0x000fe200007e24ff */
[----:B------:R-:W-:Y:S01]  /*3ab0*/  USHF.R.S32.HI UR14, URZ, 0x1f, UR5 ;  /* 0x0000001fff0e7899 */ /* 0x000fe20008011405 */
[----:B------:R-:W-:Y:S02]  /*3ac0*/  ISETP.LT.U32.AND P0, PT, R17, R22, PT ;  /* 0x000000161100720c */ /* 0x000fe40003f01070 */
[----:B------:R-:W-:Y:S01]  /*3ad0*/  LOP3.LUT P4, RZ, R8, 0xff, RZ, 0xc0, !PT ;  /* 0x000000ff08ff7812 */ /* 0x000fe2000788c0ff */
[----:B------:R-:W-:Y:S01]  /*3ae0*/  IMAD.X R19, RZ, RZ, R6, P3 ;  /* 0x000000ffff137224 */ /* 0x000fe200018e0606 */
[----:B------:R-:W-:-:S02]  /*3af0*/  FSETP.NEU.AND P1, PT, R15, R20, PT ;  /* 0x000000140f00720b */ /* 0x000fc40003f2d000 */
[----:B------:R-:W-:Y:S02]  /*3b00*/  SEL R8, R8, 0x1, !P2 ;  /* 0x0000000108087807 */ /* 0x000fe40005000000 */
[----:B------:R-:W-:-:S04]  /*3b10*/  ISETP.LT.AND.EX P0, PT, R19, R24, PT, P0 ;  /* 0x000000181300720c */ /* 0x000fc80003f01300 */
[----:B------:R-:W-:Y:S02]  /*3b20*/  @P2 SEL R22, R17, R22, P0 ;  /* 0x0000001611162207 */ /* 0x000fe40000000000 */
[----:B------:R-:W-:Y:S02]  /*3b30*/  @P2 SEL R24, R19, R24, P0 ;  /* 0x0000001813182207 */ /* 0x000fe40000000000 */
[----:B------:R-:W-:Y:S02]  /*3b40*/  IADD3 R20, P0, PT, R16, 0x200, RZ ;  /* 0x0000020010147810 */ /* 0x000fe40007f1e0ff */
[----:B------:R-:W-:Y:S02]  /*3b50*/  SEL R7, R17, R22, !P4 ;  /* 0x0000001611077207 */ /* 0x000fe40006000000 */
[----:B------:R-:W-:Y:S01]  /*3b60*/  SEL R15, R19, R24, !P4 ;  /* 0x00000018130f7207 */ /* 0x000fe20006000000 */
[----:B------:R-:W-:Y:S01]  /*3b70*/  IMAD.X R22, RZ, RZ, R6, P0 ;  /* 0x000000ffff167224 */ /* 0x000fe200000e0606 */
[----:B------:R-:W-:-:S02]  /*3b80*/  ISETP.LT.U32.AND P0, PT, R20, R7, PT ;  /* 0x000000071400720c */ /* 0x000fc40003f01070 */
[----:B------:R-:W-:Y:S02]  /*3b90*/  @!P4 SEL R8, RZ, 0x1, !P2 ;  /* 0x00000001ff08c807 */ /* 0x000fe40005000000 */
[----:B------:R-:W-:Y:S02]  /*3ba0*/  ISETP.LT.AND.EX P0, PT, R22, R15, PT, P0 ;  /* 0x0000000f1600720c */ /* 0x000fe40003f01300 */
[----:B------:R-:W-:Y:S02]  /*3bb0*/  LOP3.LUT P3, RZ, R8, 0xff, RZ, 0xc0, !PT ;  /* 0x000000ff08ff7812 */ /* 0x000fe4000786c0ff */
[----:B------:R-:W-:Y:S02]  /*3bc0*/  @P1 SEL R7, R20, R7, P0 ;  /* 0x0000000714071207 */ /* 0x000fe40000000000 */
[----:B------:R-:W-:Y:S02]  /*3bd0*/  @P1 SEL R15, R22, R15, P0 ;  /* 0x0000000f160f1207 */ /* 0x000fe40000000000 */
[----:B------:R-:W-:-:S02]  /*3be0*/  FSETP.NEU.AND P2, PT, R5, R18, PT ;  /* 0x000000120500720b */ /* 0x000fc40003f4d000 */
[----:B------:R-:W-:Y:S02]  /*3bf0*/  SEL R5, R20, R7, !P3 ;  /* 0x0000000714057207 */ /* 0x000fe40005800000 */
[----:B------:R-:W-:Y:S02]  /*3c00*/  IADD3 R16, P0, PT, R16, 0x300, RZ ;  /* 0x0000030010107810 */ /* 0x000fe40007f1e0ff */
[----:B------:R-:W-:Y:S02]  /*3c10*/  SEL R7, R22, R15, !P3 ;  /* 0x0000000f16077207 */ /* 0x000fe40005800000 */
[----:B0-----:R-:W-:Y:S01]  /*3c20*/  IADD3 R15, P4, PT, -R11, R2, RZ ;  /* 0x000000020b0f7210 */ /* 0x001fe20007f9e1ff */
[----:B------:R-:W-:Y:S01]  /*3c30*/  IMAD.X R18, RZ, RZ, R6, P0 ;  /* 0x000000ffff127224 */ /* 0x000fe200000e0606 */
[----:B------:R-:W-:Y:S02]  /*3c40*/  SEL R8, R8, 0x1, !P1 ;  /* 0x0000000108087807 */ /* 0x000fe40004800000 */
[----:B------:R-:W-:Y:S01]  /*3c50*/  ISETP.GE.U32.AND P0, PT, R15, UR5, PT ;  /* 0x000000050f007c0c */ /* 0x000fe2000bf06070 */
[----:B------:R-:W-:Y:S01]  /*3c60*/  IMAD.X R6, R3, 0x1, ~R13, P4 ;  /* 0x0000000103067824 */ /* 0x000fe200020e0e0d */
[----:B------:R-:W-:-:S02]  /*3c70*/  @!P3 SEL R8, RZ, 0x1, !P1 ;  /* 0x00000001ff08b807 */ /* 0x000fc40004800000 */
[----:B------:R-:W-:Y:S02]  /*3c80*/  ISETP.LT.U32.AND P1, PT, R16, R5, PT ;  /* 0x000000051000720c */ /* 0x000fe40003f21070 */
[----:B------:R-:W-:Y:S02]  /*3c90*/  ISETP.GE.U32.AND.EX P0, PT, R6, UR14, PT, P0 ;  /* 0x0000000e06007c0c */ /* 0x000fe4000bf06100 */
[----:B------:R-:W-:Y:S02]  /*3ca0*/  LOP3.LUT P3, RZ, R8, 0xff, RZ, 0xc0, !PT ;  /* 0x000000ff08ff7812 */ /* 0x000fe4000786c0ff */
[----:B------:R-:W-:Y:S02]  /*3cb0*/  ISETP.LT.AND.EX P1, PT, R18, R7, PT, P1 ;  /* 0x000000071200720c */ /* 0x000fe40003f21310 */
[----:B------:R-:W-:Y:S02]  /*3cc0*/  SEL R8, R8, 0x1, !P2 ;  /* 0x0000000108087807 */ /* 0x000fe40005000000 */
[----:B------:R-:W-:-:S02]  /*3cd0*/  @P2 SEL R5, R16, R5, P1 ;  /* 0x0000000510052207 */ /* 0x000fc40000800000 */
[----:B------:R-:W-:Y:S02]  /*3ce0*/  @P2 SEL R7, R18, R7, P1 ;  /* 0x0000000712072207 */ /* 0x000fe40000800000 */
[----:B------:R-:W-:Y:S02]  /*3cf0*/  SEL R6, R16, R5, !P3 ;  /* 0x0000000510067207 */ /* 0x000fe40005800000 */
[----:B------:R-:W-:Y:S02]  /*3d00*/  SEL R7, R18, R7, !P3 ;  /* 0x0000000712077207 */ /* 0x000fe40005800000 */
[----:B------:R-:W-:Y:S01]  /*3d10*/  @!P3 SEL R8, RZ, 0x1, !P2 ;  /* 0x00000001ff08b807 */ /* 0x000fe20005000000 */
[----:B------:R-:W-:Y:S06]  /*3d20*/  @!P0 BRA `(.L_x_108) ;  /* 0x0000001000f08947 */ /* 0x000fec0003800000 */
[----:B------:R-:W-:Y:S01]  /*3d30*/  IADD3 R11, P0, PT, R11, UR5, RZ ;  /* 0x000000050b0b7c10 */ /* 0x000fe2000ff1e0ff */
[----:B------:R-:W-:Y:S01]  /*3d40*/  UIADD3 UR4, UPT, UPT, UR4, 0x1, URZ ;  /* 0x0000000104047890 */ /* 0x000fe2000fffe0ff */
[----:B------:R-:W-:Y:S02]  /*3d50*/  VIADD R4, R4, -UR5 ;  /* 0x8000000504047c36 */ /* 0x000fe40008000000 */
[----:B------:R-:W-:Y:S02]  /*3d60*/  IADD3.X R13, PT, PT, R13, UR14, RZ, P0, !PT ;  /* 0x0000000e0d0d7c10 */ /* 0x000fe400087fe4ff */
[----:B------:R-:W-:-:S04]  /*3d70*/  ISETP.GT.U32.AND P0, PT, R11, R12, PT ;  /* 0x0000000c0b00720c */ /* 0x000fc80003f04070 */
[----:B------:R-:W-:-:S13]  /*3d80*/  ISETP.GT.U32.AND.EX P0, PT, R13, R14, PT, P0 ;  /* 0x0000000e0d00720c */ /* 0x000fda0003f04100 */
[----:B------:R-:W-:Y:S05]  /*3d90*/  @!P0 BRA `(.L_x_113) ;  /* 0xfffffff8009c8947 */ /* 0x000fea000383ffff */
.L_x_109:
[----:B------:R-:W-:Y:S01]  /*3da0*/  IMAD.IADD R12, R2, 0x1, -R11 ;  /* 0x00000001020c7824 */ /* 0x000fe200078e0a0b */
[----:B------:R-:W-:Y:S01]  /*3db0*/  ISETP.GE.U32.AND P1, PT, R11, R2, PT ;  /* 0x000000020b00720c */ /* 0x000fe20003f26070 */
[----:B------:R-:W-:Y:S03]  /*3dc0*/  BSSY.RECONVERGENT B1, `(.L_x_108) ;  /* 0x0000132000017945 */ /* 0x000fe60003800200 */
[----:B------:R-:W-:-:S04]  /*3dd0*/  ISETP.GE.AND P0, PT, R9, R12, PT ;  /* 0x0000000c0900720c */ /* 0x000fc80003f06270 */
[----:B------:R-:W-:-:S13]  /*3de0*/  ISETP.GE.U32.OR.EX P0, PT, R13, R3, P0, P1 ;  /* 0x000000030d00720c */ /* 0x000fda0000706510 */
[----:B------:R-:W-:Y:S05]  /*3df0*/  @P0 BRA `(.L_x_114) ;  /* 0x0000001000b80947 */ /* 0x000fea0003800000 */
[----:B------:R-:W0:Y:S01]  /*3e00*/  LDC R5, c[0x0][0x3e0] ;  /* 0x0000f800ff057b82 */ /* 0x000e220000000800 */
[----:B------:R-:W-:Y:S01]  /*3e10*/  LOP3.LUT R3, RZ, R9, RZ, 0x33, !PT ;  /* 0x00000009ff037212 */ /* 0x000fe200078e33ff */
[----:B------:R-:W-:Y:S01]  /*3e20*/  IMAD.SHL.U32 R15, R0, 0x400, RZ ;  /* 0x00000400000f7824 */ /* 0x000fe200078e00ff */
[----:B------:R-:W-:Y:S01]  /*3e30*/  BSSY.RECONVERGENT B2, `(.L_x_115) ;  /* 0x0000094000027945 */ /* 0x000fe20003800200 */
[----:B------:R-:W-:Y:S02]  /*3e40*/  IMAD.MOV.U32 R14, RZ, RZ, R9 ;  /* 0x000000ffff0e7224 */ /* 0x000fe400078e0009 */
[----:B------:R-:W-:-:S05]  /*3e50*/  IMAD.IADD R12, R3, 0x1, R2 ;  /* 0x00000001030c7824 */ /* 0x000fca00078e0202 */
[----:B------:R-:W-:Y:S01]  /*3e60*/  IADD3 R2, PT, PT, R12, -UR5, -R15 ;  /* 0x800000050c027c10 */ /* 0x000fe2000fffe80f */
[----:B0-----:R-:W-:-:S04]  /*3e70*/  IMAD R3, R5, UR4, RZ ;  /* 0x0000000405037c24 */ /* 0x001fc8000f8e02ff */
[----:B------:R-:W-:-:S05]  /*3e80*/  IMAD R2, R3, -0x400, R2 ;  /* 0xfffffc0003027824 */ /* 0x000fca00078e0202 */
[C---:B------:R-:W-:Y:S02]  /*3e90*/  ISETP.GE.U32.AND P0, PT, R2.reuse, 0x700, PT ;  /* 0x000007000200780c */ /* 0x040fe40003f06070 */
[----:B------:R-:W-:-:S04]  /*3ea0*/  LEA.HI R15, R2, 0x1, RZ, 0x18 ;  /* 0x00000001020f7811 */ /* 0x000fc800078fc0ff */
[----:B------:R-:W-:-:S04]  /*3eb0*/  LOP3.LUT R23, R15, 0x7, RZ, 0xc0, !PT ;  /* 0x000000070f177812 */ /* 0x000fc800078ec0ff */
[----:B------:R-:W-:-:S03]  /*3ec0*/  ISETP.NE.AND P1, PT, R23, RZ, PT ;  /* 0x000000ff1700720c */ /* 0x000fc60003f25270 */
[----:B------:R-:W-:Y:S10]  /*3ed0*/  @!P0 BRA `(.L_x_116) ;  /* 0x0000000800248947 */ /* 0x000ff40003800000 */
[----:B------:R-:W-:Y:S01]  /*3ee0*/  LEA.HI R4, R4, 0x1, RZ, 0x18 ;  /* 0x0000000104047811 */ /* 0x000fe200078fc0ff */
[----:B------:R-:W-:-:S03]  /*3ef0*/  IMAD.MOV.U32 R14, RZ, RZ, R9 ;  /* 0x000000ffff0e7224 */ /* 0x000fc600078e0009 */
[----:B------:R-:W-:-:S05]  /*3f00*/  LOP3.LUT R4, R4, 0x1fffff8, RZ, 0xc0, !PT ;  /* 0x01fffff804047812 */ /* 0x000fca00078ec0ff */
[----:B------:R-:W-:-:S07]  /*3f10*/  IMAD.MOV R16, RZ, RZ, -R4 ;  /* 0x000000ffff107224 */ /* 0x000fce00078e0a04 */
.L_x_117:
[----:B------:R-:W-:-:S05]  /*3f20*/  IADD3 R24, P0, PT, R14, R11, RZ ;  /* 0x0000000b0e187210 */ /* 0x000fca0007f1e0ff */
[----:B------:R-:W-:Y:S02]  /*3f30*/  IMAD.X R27, RZ, RZ, R13, P0 ;  /* 0x000000ffff1b7224 */ /* 0x000fe400000e060d */
        /* <DEDUP_REMOVED lines=12> */
[----:B------:R-:W-:-:S03]  /*4000*/  PRMT R26, R8, 0x7610, R26 ;  /* 0x00007610081a7816 */ /* 0x000fc6000000001a */
[----:B------:R-:W5:Y:S01]  /*4010*/  LDG.E R21, desc[UR12][R4.64+0xc00] ;  /* 0x000c000c04157981 */ /* 0x000f62000c1e1900 */
[----:B------:R-:W-:Y:S02]  /*4020*/  LOP3.LUT P4, RZ, R26, 0xff, RZ, 0xc0, !PT ;  /* 0x000000ff1aff7812 */ /* 0x000fe4000788c0ff */
[CC--:B--2---:R-:W-:Y:S02]  /*4030*/  FSETP.NEU.AND P0, PT, R17.reuse, R20.reuse, PT ;  /* 0x000000141100720b */ /* 0x0c4fe40003f0d000 */
[----:B------:R-:W-:Y:S02]  /*4040*/  FSETP.NEU.AND P3, PT, R17, R20, P4 ;  /* 0x000000141100720b */ /* 0x000fe4000276d000 */
[----:B------:R-:W5:Y:S01]  /*4050*/  LDG.E R20, desc[UR12][R2.64+0xc00] ;  /* 0x000c000c02147981 */ /* 0x000f62000c1e1900 */
[----:B------:R-:W-:-:S06]  /*4060*/  IADD3 R17, P2, PT, R24, UR6, RZ ;  /* 0x0000000618117c10 */ /* 0x000fcc000ff5e0ff */
[----:B------:R-:W-:Y:S02]  /*4070*/  @!P4 SEL R26, RZ, 0x1, !P0 ;  /* 0x00000001ff1ac807 */ /* 0x000fe40004000000 */
[----:B------:R-:W-:Y:S01]  /*4080*/  ISETP.LT.U32.AND P0, PT, R17, R6, PT ;  /* 0x000000061100720c */ /* 0x000fe20003f01070 */
[----:B------:R-:W-:Y:S01]  /*4090*/  IMAD.X R8, R27, 0x1, R10, P2 ;  /* 0x000000011b087824 */ /* 0x000fe200010e060a */
[----:B------:R-:W-:-:S04]  /*40a0*/  SEL R26, R26, 0x1, !P3 ;  /* 0x000000011a1a7807 */ /* 0x000fc80005800000 */
[----:B------:R-:W-:Y:S02]  /*40b0*/  LOP3.LUT P2, RZ, R26, 0xff, RZ, 0xc0, !PT ;  /* 0x000000ff1aff7812 */ /* 0x000fe4000784c0ff */
[----:B------:R-:W-:Y:S02]  /*40c0*/  ISETP.LT.AND.EX P0, PT, R8, R7, PT, P0 ;  /* 0x000000070800720c */ /* 0x000fe40003f01300 */
[CC--:B---3--:R-:W-:Y:S02]  /*40d0*/  FSETP.NEU.AND P6, PT, R22.reuse, R25.reuse, PT ;  /* 0x000000191600720b */ /* 0x0c8fe40003fcd000 */
[----:B------:R-:W-:Y:S02]  /*40e0*/  FSETP.NEU.AND P5, PT, R22, R25, P2 ;  /* 0x000000191600720b */ /* 0x000fe400017ad000 */
[CC--:B------:R-:W-:Y:S02]  /*40f0*/  SEL R25, R17.reuse, R6.reuse, P0 ;  /* 0x0000000611197207 */ /* 0x0c0fe40000000000 */
[----:B------:R-:W-:-:S02]  /*4100*/  @!P3 SEL R25, R17, R6, !P4 ;  /* 0x000000061119b207 */ /* 0x000fc40006000000 */
[CC--:B------:R-:W-:Y:S02]  /*4110*/  SEL R28, R8.reuse, R7.reuse, P0 ;  /* 0x00000007081c7207 */ /* 0x0c0fe40000000000 */
[----:B------:R-:W-:Y:S02]  /*4120*/  IADD3 R6, P0, PT, R17, 0x100, RZ ;  /* 0x0000010011067810 */ /* 0x000fe40007f1e0ff */
[----:B------:R-:W-:Y:S02]  /*4130*/  @!P3 SEL R28, R8, R7, !P4 ;  /* 0x00000007081cb207 */ /* 0x000fe40006000000 */
[----:B------:R-:W-:Y:S01]  /*4140*/  ISETP.LT.U32.AND P3, PT, R6, R25, PT ;  /* 0x000000190600720c */ /* 0x000fe20003f61070 */
[----:B------:R-:W-:Y:S01]  /*4150*/  IMAD.X R7, RZ, RZ, R8, P0 ;  /* 0x000000ffff077224 */ /* 0x000fe200000e0608 */
[----:B------:R-:W-:-:S04]  /*4160*/  @!P2 SEL R26, RZ, 0x1, !P6 ;  /* 0x00000001ff1aa807 */ /* 0x000fc80007000000 */
[CC--:B------:R-:W-:Y:S02]  /*4170*/  ISETP.LT.AND.EX P0, PT, R7.reuse, R28.reuse, PT, P3 ;  /* 0x0000001c0700720c */ /* 0x0c0fe40003f01330 */
[----:B------:R-:W-:Y:S02]  /*4180*/  SEL R26, R26, 0x1, !P5 ;  /* 0x000000011a1a7807 */ /* 0x000fe40006800000 */
[CC--:B------:R-:W-:Y:S02]  /*4190*/  SEL R24, R6.reuse, R25.reuse, P0 ;  /* 0x0000001906187207 */ /* 0x0c0fe40000000000 */
[CC--:B------:R-:W-:Y:S02]  /*41a0*/  SEL R22, R7.reuse, R28.reuse, P0 ;  /* 0x0000001c07167207 */ /* 0x0c0fe40000000000 */
[----:B------:R-:W-:Y:S02]  /*41b0*/  @!P5 SEL R24, R6, R25, !P2 ;  /* 0x000000190618d207 */ /* 0x000fe40005000000 */
[----:B------:R-:W-:Y:S01]  /*41c0*/  @!P5 SEL R22, R7, R28, !P2 ;  /* 0x0000001c0716d207 */ /* 0x000fe20005000000 */
[----:B------:R-:W2:Y:S01]  /*41d0*/  LDG.E R6, desc[UR12][R2.64+0x1000] ;  /* 0x0010000c02067981 */ /* 0x000ea2000c1e1900 */
[----:B------:R-:W-:-:S02]  /*41e0*/  LOP3.LUT P2, RZ, R26, 0xff, RZ, 0xc0, !PT ;  /* 0x000000ff1aff7812 */ /* 0x000fc4000784c0ff */
[----:B------:R-:W-:Y:S01]  /*41f0*/  IADD3 R29, P3, PT, R17, 0x200, RZ ;  /* 0x00000200111d7810 */ /* 0x000fe20007f7e0ff */
[----:B------:R-:W2:Y:S01]  /*4200*/  LDG.E R7, desc[UR12][R4.64+0x1000] ;  /* 0x0010000c04077981 */ /* 0x000ea2000c1e1900 */
[----:B----4-:R-:W-:-:S03]  /*4210*/  FSETP.NEU.AND P4, PT, R19, R18, P2 ;  /* 0x000000121300720b */ /* 0x010fc6000178d000 */
[----:B------:R-:W-:Y:S01]  /*4220*/  IMAD.X R27, RZ, RZ, R8, P3 ;  /* 0x000000ffff1b7224 */ /* 0x000fe200018e0608 */
[----:B------:R-:W-:Y:S01]  /*4230*/  FSETP.NEU.AND P3, PT, R19, R18, PT ;  /* 0x000000121300720b */ /* 0x000fe20003f6d000 */
[----:B------:R-:W3:Y:S01]  /*4240*/  LDG.E R28, desc[UR12][R4.64+0x1c00] ;  /* 0x001c000c041c7981 */ /* 0x000ee2000c1e1900 */
[----:B------:R-:W-:-:S03]  /*4250*/  ISETP.LT.U32.AND P0, PT, R29, R24, PT ;  /* 0x000000181d00720c */ /* 0x000fc60003f01070 */
[----:B------:R-:W-:Y:S02]  /*4260*/  @!P2 SEL R26, RZ, 0x1, !P3 ;  /* 0x00000001ff1aa807 */ /* 0x000fe40005800000 */
[----:B------:R-:W-:Y:S02]  /*4270*/  ISETP.LT.AND.EX P0, PT, R27, R22, PT, P0 ;  /* 0x000000161b00720c */ /* 0x000fe40003f01300 */
[----:B------:R-:W-:Y:S02]  /*4280*/  SEL R18, R26, 0x1, !P4 ;  /* 0x000000011a127807 */ /* 0x000fe40006000000 */
[----:B------:R-:W-:Y:S02]  /*4290*/  SEL R25, R29, R24, P0 ;  /* 0x000000181d197207 */ /* 0x000fe40000000000 */
[----:B------:R-:W-:Y:S02]  /*42a0*/  LOP3.LUT P3, RZ, R18, 0xff, RZ, 0xc0, !PT ;  /* 0x000000ff12ff7812 */ /* 0x000fe4000786c0ff */
[----:B------:R-:W-:-:S02]  /*42b0*/  SEL R19, R27, R22, P0 ;  /* 0x000000161b137207 */ /* 0x000fc40000000000 */
[----:B------:R-:W-:Y:S02]  /*42c0*/  @!P4 SEL R25, R29, R24, !P2 ;  /* 0x000000181d19c207 */ /* 0x000fe40005000000 */
[----:B------:R-:W-:Y:S02]  /*42d0*/  @!P4 SEL R19, R27, R22, !P2 ;  /* 0x000000161b13c207 */ /* 0x000fe40005000000 */
[----:B------:R-:W4:Y:S01]  /*42e0*/  LDG.E R22, desc[UR12][R4.64+0x1400] ;  /* 0x0014000c04167981 */ /* 0x000f22000c1e1900 */
[----:B------:R-:W-:-:S03]  /*42f0*/  IADD3 R26, P5, PT, R17, 0x300, RZ ;  /* 0x00000300111a7810 */ /* 0x000fc60007fbe0ff */
[----:B------:R-:W3:Y:S01]  /*4300*/  LDG.E R27, desc[UR12][R2.64+0x1c00] ;  /* 0x001c000c021b7981 */ /* 0x000ee2000c1e1900 */
[----:B------:R-:W-:Y:S01]  /*4310*/  ISETP.LT.U32.AND P0, PT, R26, R25, PT ;  /* 0x000000191a00720c */ /* 0x000fe20003f01070 */
[----:B------:R-:W-:-:S05]  /*4320*/  IMAD.X R24, RZ, RZ, R8, P5 ;  /* 0x000000ffff187224 */ /* 0x000fca00028e0608 */
[----:B------:R-:W-:Y:S02]  /*4330*/  ISETP.LT.AND.EX P0, PT, R24, R19, PT, P0 ;  /* 0x000000131800720c */ /* 0x000fe40003f01300 */
[CC--:B-----5:R-:W-:Y:S02]  /*4340*/  FSETP.NEU.AND P2, PT, R20.reuse, R21.reuse, PT ;  /* 0x000000151400720b */ /* 0x0e0fe40003f4d000 */
[----:B------:R-:W-:Y:S02]  /*4350*/  FSETP.NEU.AND P4, PT, R20, R21, P3 ;  /* 0x000000151400720b */ /* 0x000fe40001f8d000 */
[----:B------:R-:W4:Y:S01]  /*4360*/  LDG.E R21, desc[UR12][R2.64+0x1400] ;  /* 0x0014000c02157981 */ /* 0x000f22000c1e1900 */
[----:B------:R-:W-:-:S10]  /*4370*/  SEL R20, R26, R25, P0 ;  /* 0x000000191a147207 */ /* 0x000fd40000000000 */
[----:B------:R-:W-:Y:S02]  /*4380*/  @!P4 SEL R20, R26, R25, !P3 ;  /* 0x000000191a14c207 */ /* 0x000fe40005800000 */
[----:B------:R0:W5:Y:S04]  /*4390*/  LDG.E R25, desc[UR12][R2.64+0x1800] ;  /* 0x0018000c02197981 */ /* 0x000168000c1e1900 */
[----:B------:R1:W5:Y:S01]  /*43a0*/  LDG.E R26, desc[UR12][R4.64+0x1800] ;  /* 0x0018000c041a7981 */ /* 0x000362000c1e1900 */
[----:B------:R-:W-:-:S04]  /*43b0*/  @!P3 SEL R18, RZ, 0x1, !P2 ;  /* 0x00000001ff12b807 */ /* 0x000fc80005000000 */
[----:B------:R-:W-:-:S04]  /*43c0*/  SEL R29, R18, 0x1, !P4 ;  /* 0x00000001121d7807 */ /* 0x000fc80006000000 */
[----:B------:R-:W-:Y:S02]  /*43d0*/  LOP3.LUT P2, RZ, R29, 0xff, RZ, 0xc0, !PT ;  /* 0x000000ff1dff7812 */ /* 0x000fe4000784c0ff */
[CC--:B------:R-:W-:Y:S02]  /*43e0*/  SEL R18, R24.reuse, R19.reuse, P0 ;  /* 0x0000001318127207 */ /* 0x0c0fe40000000000 */
[----:B------:R-:W-:Y:S02]  /*43f0*/  @!P4 SEL R18, R24, R19, !P3 ;  /* 0x000000131812c207 */ /* 0x000fe40005800000 */
[----:B------:R-:W-:Y:S02]  /*4400*/  IADD3 R19, P3, PT, R17, 0x400, RZ ;  /* 0x0000040011137810 */ /* 0x000fe40007f7e0ff */
[CC--:B--2---:R-:W-:Y:S02]  /*4410*/  FSETP.NEU.AND P0, PT, R6.reuse, R7.reuse, PT ;  /* 0x000000070600720b */ /* 0x0c4fe40003f0d000 */
[----:B------:R-:W-:-:S03]  /*4420*/  FSETP.NEU.AND P4, PT, R6, R7, P2 ;  /* 0x000000070600720b */ /* 0x000fc6000178d000 */
[----:B------:R-:W-:Y:S01]  /*4430*/  @!P2 SEL R29, RZ, 0x1, !P0 ;  /* 0x00000001ff1da807 */ /* 0x000fe20004000000 */
[----:B------:R-:W-:-:S03]  /*4440*/  IMAD.X R7, RZ, RZ, R8, P3 ;  /* 0x000000ffff077224 */ /* 0x000fc600018e0608 */
[----:B------:R-:W-:Y:S02]  /*4450*/  SEL R29, R29, 0x1, !P4 ;  /* 0x000000011d1d7807 */ /* 0x000fe40006000000 */
[----:B------:R-:W-:Y:S02]  /*4460*/  ISETP.LT.U32.AND P0, PT, R19, R20, PT ;  /* 0x000000141300720c */ /* 0x000fe40003f01070 */
[----:B------:R-:W-:Y:S02]  /*4470*/  LOP3.LUT P3, RZ, R29, 0xff, RZ, 0xc0, !PT ;  /* 0x000000ff1dff7812 */ /* 0x000fe4000786c0ff */
[----:B------:R-:W-:-:S04]  /*4480*/  ISETP.LT.AND.EX P0, PT, R7, R18, PT, P0 ;  /* 0x000000120700720c */ /* 0x000fc80003f01300 */
[----:B0-----:R-:W-:Y:S02]  /*4490*/  SEL R2, R19, R20, P0 ;  /* 0x0000001413027207 */ /* 0x001fe40000000000 */
[----:B-1----:R-:W-:Y:S02]  /*44a0*/  SEL R5, R7, R18, P0 ;  /* 0x0000001207057207 */ /* 0x002fe40000000000 */
[----:B------:R-:W-:Y:S02]  /*44b0*/  IADD3 R3, P5, PT, R17, 0x500, RZ ;  /* 0x0000050011037810 */ /* 0x000fe40007fbe0ff */
[----:B------:R-:W-:Y:S02]  /*44c0*/  @!P4 SEL R2, R19, R20, !P2 ;  /* 0x000000141302c207 */ /* 0x000fe40005000000 */
[----:B------:R-:W-:Y:S01]  /*44d0*/  @!P4 SEL R5, R7, R18, !P2 ;  /* 0x000000120705c207 */ /* 0x000fe20005000000 */
[----:B------:R-:W-:Y:S02]  /*44e0*/  IMAD.X R4, RZ, RZ, R8, P5 ;  /* 0x000000ffff047224 */ /* 0x000fe400028e0608 */
[----:B------:R-:W-:-:S02]  /*44f0*/  VIADD R16, R16, 0x8 ;  /* 0x0000000810107836 */ /* 0x000fc40000000000 */
[----:B------:R-:W-:Y:S01]  /*4500*/  VIADD R14, R14, 0x800 ;  /* 0x000008000e0e7836 */ /* 0x000fe20000000000 */
[CC--:B----4-:R-:W-:Y:S02]  /*4510*/  FSETP.NEU.AND P0, PT, R21.reuse, R22.reuse, PT ;  /* 0x000000161500720b */ /* 0x0d0fe40003f0d000 */
[----:B------:R-:W-:Y:S02]  /*4520*/  FSETP.NEU.AND P4, PT, R21, R22, P3 ;  /* 0x000000161500720b */ /* 0x000fe40001f8d000 */
[----:B------:R-:W-:Y:S02]  /*4530*/  @!P3 SEL R29, RZ, 0x1, !P0 ;  /* 0x00000001ff1db807 */ /* 0x000fe40004000000 */
[----:B------:R-:W-:Y:S02]  /*4540*/  ISETP.LT.U32.AND P0, PT, R3, R2, PT ;  /* 0x000000020300720c */ /* 0x000fe40003f01070 */
[----:B------:R-:W-:Y:S02]  /*4550*/  SEL R29, R29, 0x1, !P4 ;  /* 0x000000011d1d7807 */ /* 0x000fe40006000000 */
[----:B------:R-:W-:-:S02]  /*4560*/  ISETP.LT.AND.EX P0, PT, R4, R5, PT, P0 ;  /* 0x000000050400720c */ /* 0x000fc40003f01300 */
[----:B------:R-:W-:Y:S02]  /*4570*/  LOP3.LUT P2, RZ, R29, 0xff, RZ, 0xc0, !PT ;  /* 0x000000ff1dff7812 */ /* 0x000fe4000784c0ff */
[CC--:B------:R-:W-:Y:S02]  /*4580*/  SEL R7, R3.reuse, R2.reuse, P0 ;  /* 0x0000000203077207 */ /* 0x0c0fe40000000000 */
[CC--:B------:R-:W-:Y:S02]  /*4590*/  SEL R6, R4.reuse, R5.reuse, P0 ;  /* 0x0000000504067207 */ /* 0x0c0fe40000000000 */
[----:B------:R-:W-:Y:S02]  /*45a0*/  @!P4 SEL R7, R3, R2, !P3 ;  /* 0x000000020307c207 */ /* 0x000fe40005800000 */
[----:B------:R-:W-:Y:S02]  /*45b0*/  IADD3 R2, P0, PT, R17, 0x600, RZ ;  /* 0x0000060011027810 */ /* 0x000fe40007f1e0ff */
[----:B------:R-:W-:-:S02]  /*45c0*/  @!P4 SEL R6, R4, R5, !P3 ;  /* 0x000000050406c207 */ /* 0x000fc40005800000 */
[CC--:B-----5:R-:W-:Y:S02]  /*45d0*/  FSETP.NEU.AND P4, PT, R25.reuse, R26.reuse, P2 ;  /* 0x0000001a1900720b */ /* 0x0e0fe4000178d000 */
[----:B------:R-:W-:Y:S01]  /*45e0*/  FSETP.NEU.AND P3, PT, R25, R26, PT ;  /* 0x0000001a1900720b */ /* 0x000fe20003f6d000 */
[----:B------:R-:W-:Y:S01]  /*45f0*/  IMAD.X R5, RZ, RZ, R8, P0 ;  /* 0x000000ffff057224 */ /* 0x000fe200000e0608 */
[----:B------:R-:W-:Y:S02]  /*4600*/  ISETP.LT.U32.AND P0, PT, R2, R7, PT ;  /* 0x000000070200720c */ /* 0x000fe40003f01070 */
[----:B------:R-:W-:Y:S02]  /*4610*/  @!P2 SEL R29, RZ, 0x1, !P3 ;  /* 0x00000001ff1da807 */ /* 0x000fe40005800000 */
[----:B------:R-:W-:Y:S02]  /*4620*/  ISETP.LT.AND.EX P0, PT, R5, R6, PT, P0 ;  /* 0x000000060500720c */ /* 0x000fe40003f01300 */
[----:B------:R-:W-:-:S02]  /*4630*/  SEL R29, R29, 0x1, !P4 ;  /* 0x000000011d1d7807 */ /* 0x000fc40006000000 */
[----:B------:R-:W-:Y:S02]  /*4640*/  IADD3 R17, P5, PT, R17, 0x700, RZ ;  /* 0x0000070011117810 */ /* 0x000fe40007fbe0ff */
[CC--:B------:R-:W-:Y:S02]  /*4650*/  SEL R4, R2.reuse, R7.reuse, P0 ;  /* 0x0000000702047207 */ /* 0x0c0fe40000000000 */
[----:B------:R-:W-:Y:S02]  /*4660*/  LOP3.LUT P3, RZ, R29, 0xff, RZ, 0xc0, !PT ;  /* 0x000000ff1dff7812 */ /* 0x000fe4000786c0ff */
[----:B------:R-:W-:Y:S01]  /*4670*/  @!P4 SEL R4, R2, R7, !P2 ;  /* 0x000000070204c207 */ /* 0x000fe20005000000 */
[----:B------:R-:W-:Y:S01]  /*4680*/  IMAD.X R2, RZ, RZ, R8, P5 ;  /* 0x000000ffff027224 */ /* 0x000fe200028e0608 */
[----:B------:R-:W-:Y:S02]  /*4690*/  SEL R3, R5, R6, P0 ;  /* 0x0000000605037207 */ /* 0x000fe40000000000 */
[----:B------:R-:W-:-:S02]  /*46a0*/  ISETP.NE.AND P5, PT, R16, RZ, PT ;  /* 0x000000ff1000720c */ /* 0x000fc40003fa5270 */
[----:B------:R-:W-:Y:S02]  /*46b0*/  @!P4 SEL R3, R5, R6, !P2 ;  /* 0x000000060503c207 */ /* 0x000fe40005000000 */
[----:B---3--:R-:W-:Y:S02]  /*46c0*/  FSETP.NEU.AND P4, PT, R27, R28, P3 ;  /* 0x0000001c1b00720b */ /* 0x008fe40001f8d000 */
        /* <DEDUP_REMOVED lines=8> */
[----:B------:R-:W-:Y:S01]  /*4750*/  @!P4 SEL R7, R2, R3, !P3 ;  /* 0x000000030207c207 */ /* 0x000fe20005800000 */
[----:B------:R-:W-:Y:S06]  /*4760*/  @P5 BRA `(.L_x_117) ;  /* 0xfffffff400ec5947 */ /* 0x000fec000383ffff */
.L_x_116:
[----:B------:R-:W-:Y:S05]  /*4770*/  BSYNC.RECONVERGENT B2 ;  /* 0x0000000000027941 */ /* 0x000fea0003800200 */
.L_x_115:
[----:B------:R-:W-:Y:S05]  /*4780*/  @!P1 BRA `(.L_x_114) ;  /* 0x0000000800549947 */ /* 0x000fea0003800000 */
[----:B------:R-:W-:Y:S01]  /*4790*/  ISETP.GE.U32.AND P0, PT, R23, 0x4, PT ;  /* 0x000000041700780c */ /* 0x000fe20003f06070 */
[----:B------:R-:W-:Y:S01]  /*47a0*/  BSSY.RECONVERGENT B2, `(.L_x_118) ;  /* 0x000004b000027945 */ /* 0x000fe20003800200 */
[----:B------:R-:W-:-:S11]  /*47b0*/  LOP3.LUT P1, R15, R15, 0x3, RZ, 0xc0, !PT ;  /* 0x000000030f0f7812 */ /* 0x000fd6000782c0ff */
[----:B------:R-:W-:Y:S05]  /*47c0*/  @!P0 BRA `(.L_x_119) ;  /* 0x0000000400208947 */ /* 0x000fea0003800000 */
        /* <DEDUP_REMOVED lines=14> */
[----:B------:R-:W5:Y:S04]  /*48b0*/  LDG.E R16, desc[UR12][R4.64+0xc00] ;  /* 0x000c000c04107981 */ /* 0x000f68000c1e1900 */
[----:B------:R0:W5:Y:S01]  /*48c0*/  LDG.E R17, desc[UR12][R2.64+0xc00] ;  /* 0x000c000c02117981 */ /* 0x000162000c1e1900 */
[----:B------:R-:W-:-:S02]  /*48d0*/  LOP3.LUT P4, RZ, R8, 0xff, RZ, 0xc0, !PT ;  /* 0x000000ff08ff7812 */ /* 0x000fc4000788c0ff */
[----:B------:R-:W-:-:S05]  /*48e0*/  IADD3 R25, P2, PT, R25, UR6, RZ ;  /* 0x0000000619197c10 */ /* 0x000fca000ff5e0ff */
[----:B------:R-:W-:Y:S02]  /*48f0*/  IMAD.X R24, R24, 0x1, R10, P2 ;  /* 0x0000000118187824 */ /* 0x000fe400010e060a */
[----:B0-----:R-:W-:-:S05]  /*4900*/  VIADD R2, R14, 0x100 ;  /* 0x000001000e027836 */ /* 0x001fca0000000000 */
[----:B------:R-:W-:Y:S01]  /*4910*/  IADD3 R3, P5, P6, R11, UR6, R2 ;  /* 0x000000060b037c10 */ /* 0x000fe2000febe002 */
[----:B------:R-:W-:-:S03]  /*4920*/  VIADD R2, R14, 0x200 ;  /* 0x000002000e027836 */ /* 0x000fc60000000000 */
[----:B------:R-:W-:Y:S02]  /*4930*/  IADD3.X R4, PT, PT, R13, R10, RZ, P5, P6 ;  /* 0x0000000a0d047210 */ /* 0x000fe40002fec4ff */
[CC--:B--2---:R-:W-:Y:S02]  /*4940*/  FSETP.NEU.AND P0, PT, R22.reuse, R23.reuse, PT ;  /* 0x000000171600720b */ /* 0x0c4fe40003f0d000 */
[----:B------:R-:W-:Y:S02]  /*4950*/  FSETP.NEU.AND P3, PT, R22, R23, P4 ;  /* 0x000000171600720b */ /* 0x000fe4000276d000 */
[----:B------:R-:W-:Y:S02]  /*4960*/  @!P4 SEL R8, RZ, 0x1, !P0 ;  /* 0x00000001ff08c807 */ /* 0x000fe40004000000 */
[----:B------:R-:W-:Y:S02]  /*4970*/  ISETP.LT.U32.AND P0, PT, R25, R6, PT ;  /* 0x000000061900720c */ /* 0x000fe40003f01070 */
[----:B------:R-:W-:-:S02]  /*4980*/  SEL R8, R8, 0x1, !P3 ;  /* 0x0000000108087807 */ /* 0x000fc40005800000 */
[-C--:B------:R-:W-:Y:S02]  /*4990*/  ISETP.LT.AND.EX P0, PT, R24, R7.reuse, PT, P0 ;  /* 0x000000071800720c */ /* 0x080fe40003f01300 */
[----:B------:R-:W-:Y:S02]  /*49a0*/  LOP3.LUT P2, RZ, R8, 0xff, RZ, 0xc0, !PT ;  /* 0x000000ff08ff7812 */ /* 0x000fe4000784c0ff */
[CC--:B------:R-:W-:Y:S02]  /*49b0*/  SEL R22, R25.reuse, R6.reuse, P0 ;  /* 0x0000000619167207 */ /* 0x0c0fe40000000000 */
[----:B------:R-:W-:Y:S02]  /*49c0*/  SEL R5, R24, R7, P0 ;  /* 0x0000000718057207 */ /* 0x000fe40000000000 */
[----:B---3--:R-:W-:Y:S02]  /*49d0*/  FSETP.NEU.AND P0, PT, R20, R21, PT ;  /* 0x000000151400720b */ /* 0x008fe40003f0d000 */
[----:B------:R-:W-:-:S02]  /*49e0*/  @!P3 SEL R22, R25, R6, !P4 ;  /* 0x000000061916b207 */ /* 0x000fc40006000000 */
[----:B------:R-:W-:Y:S02]  /*49f0*/  @!P3 SEL R5, R24, R7, !P4 ;  /* 0x000000071805b207 */ /* 0x000fe40006000000 */
        /* <DEDUP_REMOVED lines=9> */
[----:B------:R-:W-:Y:S02]  /*4a90*/  @!P3 SEL R7, R4, R5, !P2 ;  /* 0x000000050407b207 */ /* 0x000fe40005000000 */
[----:B----4-:R-:W-:-:S02]  /*4aa0*/  FSETP.NEU.AND P3, PT, R18, R19, PT ;  /* 0x000000131200720b */ /* 0x010fc40003f6d000 */
[----:B------:R-:W-:Y:S01]  /*4ab0*/  IADD3 R3, P5, P0, R11, UR6, R2 ;  /* 0x000000060b037c10 */ /* 0x000fe2000f8be002 */
[----:B------:R-:W-:Y:S01]  /*4ac0*/  VIADD R2, R14, 0x300 ;  /* 0x000003000e027836 */ /* 0x000fe20000000000 */
[----:B------:R-:W-:Y:S01]  /*4ad0*/  FSETP.NEU.AND P2, PT, R18, R19, P4 ;  /* 0x000000131200720b */ /* 0x000fe2000274d000 */
[----:B------:R-:W-:Y:S01]  /*4ae0*/  VIADD R14, R14, 0x400 ;  /* 0x000004000e0e7836 */ /* 0x000fe20000000000 */
[----:B------:R-:W-:Y:S02]  /*4af0*/  @!P4 SEL R8, RZ, 0x1, !P3 ;  /* 0x00000001ff08c807 */ /* 0x000fe40005800000 */
[----:B------:R-:W-:Y:S02]  /*4b00*/  IADD3.X R6, PT, PT, R13, R10, RZ, P5, P0 ;  /* 0x0000000a0d067210 */ /* 0x000fe40002fe04ff */
[----:B------:R-:W-:Y:S02]  /*4b10*/  ISETP.LT.U32.AND P0, PT, R3, R20, PT ;  /* 0x000000140300720c */ /* 0x000fe40003f01070 */
[----:B------:R-:W-:-:S02]  /*4b20*/  SEL R8, R8, 0x1, !P2 ;  /* 0x0000000108087807 */ /* 0x000fc40005000000 */
[-C--:B------:R-:W-:Y:S02]  /*4b30*/  ISETP.LT.AND.EX P0, PT, R6, R7.reuse, PT, P0 ;  /* 0x000000070600720c */ /* 0x080fe40003f01300 */
[----:B------:R-:W-:Y:S02]  /*4b40*/  LOP3.LUT P3, RZ, R8, 0xff, RZ, 0xc0, !PT ;  /* 0x000000ff08ff7812 */ /* 0x000fe4000786c0ff */
[CC--:B------:R-:W-:Y:S02]  /*4b50*/  SEL R5, R3.reuse, R20.reuse, P0 ;  /* 0x0000001403057207 */ /* 0x0c0fe40000000000 */
[CC--:B------:R-:W-:Y:S02]  /*4b60*/  SEL R4, R6.reuse, R7.reuse, P0 ;  /* 0x0000000706047207 */ /* 0x0c0fe40000000000 */
[----:B------:R-:W-:Y:S02]  /*4b70*/  @!P2 SEL R5, R3, R20, !P4 ;  /* 0x000000140305a207 */ /* 0x000fe40006000000 */
[----:B------:R-:W-:-:S02]  /*4b80*/  @!P2 SEL R4, R6, R7, !P4 ;  /* 0x000000070604a207 */ /* 0x000fc40006000000 */
[----:B------:R-:W-:Y:S02]  /*4b90*/  IADD3 R2, P5, P6, R11, UR6, R2 ;  /* 0x000000060b027c10 */ /* 0x000fe4000febe002 */
[----:B-----5:R-:W-:Y:S02]  /*4ba0*/  FSETP.NEU.AND P4, PT, R16, R17, P3 ;  /* 0x000000111000720b */ /* 0x020fe40001f8d000 */
[----:B------:R-:W-:Y:S02]  /*4bb0*/  IADD3.X R3, PT, PT, R13, R10, RZ, P5, P6 ;  /* 0x0000000a0d037210 */ /* 0x000fe40002fec4ff */
[----:B------:R-:W-:Y:S02]  /*4bc0*/  ISETP.LT.U32.AND P0, PT, R2, R5, PT ;  /* 0x000000050200720c */ /* 0x000fe40003f01070 */
[----:B------:R-:W-:Y:S02]  /*4bd0*/  FSETP.NEU.AND P2, PT, R16, R17, PT ;  /* 0x000000111000720b */ /* 0x000fe40003f4d000 */
[----:B------:R-:W-:-:S02]  /*4be0*/  ISETP.LT.AND.EX P0, PT, R3, R4, PT, P0 ;  /* 0x000000040300720c */ /* 0x000fc40003f01300 */
[----:B------:R-:W-:Y:S02]  /*4bf0*/  @!P3 SEL R8, RZ, 0x1, !P2 ;  /* 0x00000001ff08b807 */ /* 0x000fe40005000000 */
[-C--:B------:R-:W-:Y:S02]  /*4c00*/  SEL R6, R2, R5.reuse, P0 ;  /* 0x0000000502067207 */ /* 0x080fe40000000000 */
[CC--:B------:R-:W-:Y:S02]  /*4c10*/  SEL R7, R3.reuse, R4.reuse, P0 ;  /* 0x0000000403077207 */ /* 0x0c0fe40000000000 */
[----:B------:R-:W-:Y:S02]  /*4c20*/  SEL R8, R8, 0x1, !P4 ;  /* 0x0000000108087807 */ /* 0x000fe40006000000 */
[----:B------:R-:W-:Y:S02]  /*4c30*/  @!P4 SEL R6, R2, R5, !P3 ;  /* 0x000000050206c207 */ /* 0x000fe40005800000 */
[----:B------:R-:W-:-:S07]  /*4c40*/  @!P4 SEL R7, R3, R4, !P3 ;  /* 0x000000040307c207 */ /* 0x000fce0005800000 */
.L_x_119:
[----:B------:R-:W-:Y:S05]  /*4c50*/  BSYNC.RECONVERGENT B2 ;  /* 0x0000000000027941 */ /* 0x000fea0003800200 */
.L_x_118:
[----:B------:R-:W-:Y:S05]  /*4c60*/  @!P1 BRA `(.L_x_114) ;  /* 0x00000004001c9947 */ /* 0x000fea0003800000 */
[----:B------:R-:W-:Y:S01]  /*4c70*/  ISETP.NE.AND P0, PT, R15, 0x1, PT ;  /* 0x000000010f00780c */ /* 0x000fe20003f05270 */
[----:B------:R-:W-:Y:S01]  /*4c80*/  BSSY.RECONVERGENT B2, `(.L_x_120) ;  /* 0x000002b000027945 */ /* 0x000fe20003800200 */
[----:B------:R-:W-:-:S11]  /*4c90*/  LOP3.LUT P1, RZ, R12, 0x100, RZ, 0xc0, !PT ;  /* 0x000001000cff7812 */ /* 0x000fd6000782c0ff */
        /* <DEDUP_REMOVED lines=14> */
[----:B------:R-:W-:-:S05]  /*4d80*/  IADD3 R17, P0, PT, R12, UR6, RZ ;  /* 0x000000060c117c10 */ /* 0x000fca000ff1e0ff */
[----:B------:R-:W-:Y:S01]  /*4d90*/  IMAD.X R12, R15, 0x1, R10, P0 ;  /* 0x000000010f0c7824 */ /* 0x000fe200000e060a */
        /* <DEDUP_REMOVED lines=10> */
[----:B-1----:R-:W-:Y:S02]  /*4e40*/  IADD3 R5, P5, P6, R11, UR6, R16 ;  /* 0x000000060b057c10 */ /* 0x002fe4000febe010 */
[----:B------:R-:W-:Y:S02]  /*4e50*/  LOP3.LUT P4, RZ, R8, 0xff, RZ, 0xc0, !PT ;  /* 0x000000ff08ff7812 */ /* 0x000fe4000788c0ff */
[----:B------:R-:W-:Y:S02]  /*4e60*/  IADD3.X R4, PT, PT, R13, R10, RZ, P5, P6 ;  /* 0x0000000a0d047210 */ /* 0x000fe40002fec4ff */
[----:B------:R-:W-:Y:S02]  /*4e70*/  @!P3 SEL R2, R17, R6, !P2 ;  /* 0x000000061102b207 */ /* 0x000fe40005000000 */
[----:B------:R-:W-:-:S02]  /*4e80*/  @!P3 SEL R3, R12, R7, !P2 ;  /* 0x000000070c03b207 */ /* 0x000fc40005000000 */
[CC--:B---3--:R-:W-:Y:S02]  /*4e90*/  FSETP.NEU.AND P3, PT, R18.reuse, R21.reuse, P4 ;  /* 0x000000151200720b */ /* 0x0c8fe4000276d000 */
[CC--:B------:R-:W-:Y:S02]  /*4ea0*/  ISETP.LT.U32.AND P0, PT, R5.reuse, R2.reuse, PT ;  /* 0x000000020500720c */ /* 0x0c0fe40003f01070 */
[----:B------:R-:W-:Y:S02]  /*4eb0*/  FSETP.NEU.AND P2, PT, R18, R21, PT ;  /* 0x000000151200720b */ /* 0x000fe40003f4d000 */
[----:B------:R-:W-:Y:S02]  /*4ec0*/  ISETP.LT.AND.EX P0, PT, R4, R3, PT, P0 ;  /* 0x000000030400720c */ /* 0x000fe40003f01300 */
[----:B------:R-:W-:Y:S02]  /*4ed0*/  @!P4 SEL R8, RZ, 0x1, !P2 ;  /* 0x00000001ff08c807 */ /* 0x000fe40005000000 */
[----:B------:R-:W-:-:S02]  /*4ee0*/  SEL R6, R5, R2, P0 ;  /* 0x0000000205067207 */ /* 0x000fc40000000000 */
[-C--:B------:R-:W-:Y:S02]  /*4ef0*/  SEL R7, R4, R3.reuse, P0 ;  /* 0x0000000304077207 */ /* 0x080fe40000000000 */
[----:B------:R-:W-:Y:S02]  /*4f00*/  SEL R8, R8, 0x1, !P3 ;  /* 0x0000000108087807 */ /* 0x000fe40005800000 */
[----:B------:R-:W-:Y:S02]  /*4f10*/  @!P3 SEL R6, R5, R2, !P4 ;  /* 0x000000020506b207 */ /* 0x000fe40006000000 */
[----:B------:R-:W-:-:S07]  /*4f20*/  @!P3 SEL R7, R4, R3, !P4 ;  /* 0x000000030407b207 */ /* 0x000fce0006000000 */
.L_x_121:
[----:B------:R-:W-:Y:S05]  /*4f30*/  BSYNC.RECONVERGENT B2 ;  /* 0x0000000000027941 */ /* 0x000fea0003800200 */
.L_x_120:
[----:B------:R-:W-:Y:S05]  /*4f40*/  @P1 BRA `(.L_x_114) ;  /* 0x0000000000641947 */ /* 0x000fea0003800000 */
        /* <DEDUP_REMOVED lines=9> */
[----:B------:R-:W2:Y:S01]  /*4fe0*/  LDG.E R5, desc[UR12][R4.64] ;  /* 0x0000000c04057981 */ /* 0x000ea2000c1e1900 */
[----:B------:R-:W-:Y:S02]  /*4ff0*/  LOP3.LUT P3, RZ, R8, 0xff, RZ, 0xc0, !PT ;  /* 0x000000ff08ff7812 */ /* 0x000fe4000786c0ff */
[----:B------:R-:W-:-:S05]  /*5000*/  IADD3 R13, P0, PT, R11, UR6, RZ ;  /* 0x000000060b0d7c10 */ /* 0x000fca000ff1e0ff */
[----:B------:R-:W-:Y:S01]  /*5010*/  IMAD.X R12, R12, 0x1, R10, P0 ;  /* 0x000000010c0c7824 */ /* 0x000fe200000e060a */
[----:B------:R-:W-:-:S04]  /*5020*/  ISETP.LT.U32.AND P0, PT, R13, R6, PT ;  /* 0x000000060d00720c */ /* 0x000fc80003f01070 */
[----:B------:R-:W-:-:S04]  /*5030*/  ISETP.LT.AND.EX P0, PT, R12, R7, PT, P0 ;  /* 0x000000070c00720c */ /* 0x000fc80003f01300 */
[----:B------:R-:W-:Y:S02]  /*5040*/  SEL R10, R13, R6, P0 ;  /* 0x000000060d0a7207 */ /* 0x000fe40000000000 */
[----:B------:R-:W-:Y:S02]  /*5050*/  SEL R11, R12, R7, P0 ;  /* 0x000000070c0b7207 */ /* 0x000fe40000000000 */
[CC--:B--2---:R-:W-:Y:S02]  /*5060*/  FSETP.NEU.AND P2, PT, R2.reuse, R5.reuse, P3 ;  /* 0x000000050200720b */ /* 0x0c4fe40001f4d000 */
[----:B------:R-:W-:-:S04]  /*5070*/  FSETP.NEU.AND P1, PT, R2, R5, PT ;  /* 0x000000050200720b */ /* 0x000fc80003f2d000 */
[----:B------:R-:W-:-:S04]  /*5080*/  @!P3 SEL R8, RZ, 0x1, !P1 ;  /* 0x00000001ff08b807 */ /* 0x000fc80004800000 */
[----:B------:R-:W-:-:S03]  /*5090*/  SEL R8, R8, 0x1, !P2 ;  /* 0x0000000108087807 */ /* 0x000fc60005000000 */
[----:B------:R-:W-:Y:S02]  /*50a0*/  @!P2 SEL R10, R13, R6, !P3 ;  /* 0x000000060d0aa207 */ /* 0x000fe40005800000 */
[----:B------:R-:W-:-:S03]  /*50b0*/  @!P2 SEL R11, R12, R7, !P3 ;  /* 0x000000070c0ba207 */ /* 0x000fc60005800000 */
[----:B------:R-:W-:Y:S02]  /*50c0*/  IMAD.MOV.U32 R6, RZ, RZ, R10 ;  /* 0x000000ffff067224 */ /* 0x000fe400078e000a */
[----:B------:R-:W-:-:S07]  /*50d0*/  IMAD.MOV.U32 R7, RZ, RZ, R11 ;  /* 0x000000ffff077224 */ /* 0x000fce00078e000b */
.L_x_114:
[----:B------:R-:W-:Y:S05]  /*50e0*/  BSYNC.RECONVERGENT B1 ;  /* 0x0000000000017941 */ /* 0x000fea0003800200 */
.L_x_108:
[----:B------:R-:W0:Y:S01]  /*50f0*/  S2R R10, SR_LANEID ;  /* 0x00000000000a7919 */ /* 0x000e220000000000 */
[----:B------:R-:W-:Y:S01]  /*5100*/  LOP3.LUT R3, R8, 0xff, RZ, 0xc0, !PT ;  /* 0x000000ff08037812 */ /* 0x000fe200078ec0ff */
[----:B------:R-:W-:Y:S01]  /*5110*/  BSSY.RECONVERGENT B1, `(.L_x_122) ;  /* 0x0000016000017945 */ /* 0x000fe20003800200 */
[----:B------:R1:W2:Y:S04]  /*5120*/  SHFL.DOWN PT, R5, R6, 0x1, 0x1f ;  /* 0x08201f0006057f89 */ /* 0x0002a800000e0000 */
[----:B------:R1:W3:Y:S04]  /*5130*/  SHFL.DOWN PT, R4, R7, 0x1, 0x1f ;  /* 0x08201f0007047f89 */ /* 0x0002e800000e0000 */
[----:B------:R-:W4:Y:S01]  /*5140*/  SHFL.DOWN PT, R3, R3, 0x1, 0x1f ;  /* 0x08201f0003037f89 */ /* 0x000f2200000e0000 */
        /* <DEDUP_REMOVED lines=18> */
.L_x_123:
[----:B------:R-:W-:Y:S05]  /*5270*/  BSYNC.RECONVERGENT B1 ;  /* 0x0000000000017941 */ /* 0x000fea0003800200 */
.L_x_122:
        /* <DEDUP_REMOVED lines=23> */
.L_x_125:
[----:B------:R-:W-:Y:S05]  /*53f0*/  BSYNC.RECONVERGENT B1 ;  /* 0x0000000000017941 */ /* 0x000fea0003800200 */
.L_x_124:
        /* <DEDUP_REMOVED lines=20> */
.L_x_127:
[----:B------:R-:W-:Y:S05]  /*5540*/  BSYNC.RECONVERGENT B1 ;  /* 0x0000000000017941 */ /* 0x000fea0003800200 */
.L_x_126:
        /* <DEDUP_REMOVED lines=20> */
.L_x_129:
[----:B------:R-:W-:Y:S05]  /*5690*/  BSYNC.RECONVERGENT B1 ;  /* 0x0000000000017941 */ /* 0x000fea0003800200 */
.L_x_128:
        /* <DEDUP_REMOVED lines=20> */
.L_x_131:
[----:B------:R-:W-:Y:S05]  /*57e0*/  BSYNC.RECONVERGENT B1 ;  /* 0x0000000000017941 */ /* 0x000fea0003800200 */
.L_x_130:
        /* <DEDUP_REMOVED lines=10> */
.L_x_133:
[----:B------:R-:W-:Y:S05]  /*5890*/  BSYNC.RECONVERGENT B1 ;  /* 0x0000000000017941 */ /* 0x000fea0003800200 */
.L_x_132:
        /* <DEDUP_REMOVED lines=84> */
.L_x_89:
[----:B------:R-:W-:Y:S05]  /*5de0*/  BSYNC.RECONVERGENT B0 ;  /* 0x0000000000007941 */ /* 0x000fea0003800200 */
.L_x_64:
[----:B------:R-:W-:Y:S05]  /*5df0*/  @P1 EXIT ;  /* 0x000000000000194d */ /* 0x000fea0003800000 */
[----:B012---:R-:W0:Y:S02]  /*5e00*/  LDC.64 R2, c[0x0][0x3a8] ;  /* 0x0000ea00ff027b82 */ /* 0x007e240000000a00 */
[----:B0-----:R-:W-:-:S05]  /*5e10*/  IMAD.WIDE.U32 R2, R0, 0x10, R2 ;  /* 0x0000001000027825 */ /* 0x001fca00078e0002 */
[----:B------:R-:W-:Y:S04]  /*5e20*/  STG.E.64 desc[UR12][R2.64+0x8], R6 ;  /* 0x0000080602007986 */ /* 0x000fe8000c101b0c */
[----:B------:R-:W-:Y:S01]  /*5e30*/  STG.E.U8 desc[UR12][R2.64], R8 ;  /* 0x0000000802007986 */ /* 0x000fe2000c10110c */
[----:B------:R-:W-:Y:S05]  /*5e40*/  EXIT ;  /* 0x000000000000794d */ /* 0x000fea0003800000 */
.L_x_134:
        /* <DEDUP_REMOVED lines=11> */
.L_x_476:


//--------------------- .text._ZN3cub18CUB_300001_SM_10006detail6reduce28DeviceReduceSingleTileKernelINS2_10policy_hubIN4cuda3std3__45tupleIJblEEEyN6thrust24THRUST_300001_SM_1000_NS8cuda_cub9__find_if7functorIS9_EEE10Policy1000ENSB_12zip_iteratorINS8_IJNSD_26transform_input_iterator_tIbNSC_6detail35transform_pair_of_input_iterators_tIbNSB_10device_ptrIfEESN_NS7_8equal_toIfEEEENS7_10__not_fn_tINS7_10__identityEEEEENSB_17counting_iteratorIlNSB_11use_defaultESW_SW_EEEEEEEPS9_ySF_S9_S9_SS_EEvT0_T1_T2_T3_T4_T6_ --------------------------
	.section	.text._ZN3cub18CUB_300001_SM_10006detail6reduce28DeviceReduceSingleTileKernelINS2_10policy_hubIN4cuda3std3__45tupleIJblEEEyN6thrust24THRUST_300001_SM_1000_NS8cuda_cub9__find_if7functorIS9_EEE10Policy1000ENSB_12zip_iteratorINS8_IJNSD_26transform_input_iterator_tIbNSC_6detail35transform_pair_of_input_iterators_tIbNSB_10device_ptrIfEESN_NS7_8equal_toIfEEEENS7_10__not_fn_tINS7_10__identityEEEEENSB_17counting_iteratorIlNSB_11use_defaultESW_SW_EEEEEEEPS9_ySF_S9_S9_SS_EEvT0_T1_T2_T3_T4_T6_,"ax",@progbits
	.align	128
        .global         _ZN3cub18CUB_300001_SM_10006detail6reduce28DeviceReduceSingleTileKernelINS2_10policy_hubIN4cuda3std3__45tupleIJblEEEyN6thrust24THRUST_300001_SM_1000_NS8cuda_cub9__find_if7functorIS9_EEE10Policy1000ENSB_12zip_iteratorINS8_IJNSD_26transform_input_iterator_tIbNSC_6detail35transform_pair_of_input_iterators_tIbNSB_10device_ptrIfEESN_NS7_8equal_toIfEEEENS7_10__not_fn_tINS7_10__identityEEEEENSB_17counting_iteratorIlNSB_11use_defaultESW_SW_EEEEEEEPS9_ySF_S9_S9_SS_EEvT0_T1_T2_T3_T4_T6_
        .type           _ZN3cub18CUB_300001_SM_10006detail6reduce28DeviceReduceSingleTileKernelINS2_10policy_hubIN4cuda3std3__45tupleIJblEEEyN6thrust24THRUST_300001_SM_1000_NS8cuda_cub9__find_if7functorIS9_EEE10Policy1000ENSB_12zip_iteratorINS8_IJNSD_26transform_input_iterator_tIbNSC_6detail35transform_pair_of_input_iterators_tIbNSB_10device_ptrIfEESN_NS7_8equal_toIfEEEENS7_10__not_fn_tINS7_10__identityEEEEENSB_17counting_iteratorIlNSB_11use_defaultESW_SW_EEEEEEEPS9_ySF_S9_S9_SS_EEvT0_T1_T2_T3_T4_T6_,@function
        .size           _ZN3cub18CUB_300001_SM_10006detail6reduce28DeviceReduceSingleTileKernelINS2_10policy_hubIN4cuda3std3__45tupleIJblEEEyN6thrust24THRUST_300001_SM_1000_NS8cuda_cub9__find_if7functorIS9_EEE10Policy1000ENSB_12zip_iteratorINS8_IJNSD_26transform_input_iterator_tIbNSC_6detail35transform_pair_of_input_iterators_tIbNSB_10device_ptrIfEESN_NS7_8equal_toIfEEEENS7_10__not_fn_tINS7_10__identityEEEEENSB_17counting_iteratorIlNSB_11use_defaultESW_SW_EEEEEEEPS9_ySF_S9_S9_SS_EEvT0_T1_T2_T3_T4_T6_,(.L_x_477 - _ZN3cub18CUB_300001_SM_10006detail6reduce28DeviceReduceSingleTileKernelINS2_10policy_hubIN4cuda3std3__45tupleIJblEEEyN6thrust24THRUST_300001_SM_1000_NS8cuda_cub9__find_if7functorIS9_EEE10Policy1000ENSB_12zip_iteratorINS8_IJNSD_26transform_input_iterator_tIbNSC_6detail35transform_pair_of_input_iterators_tIbNSB_10device_ptrIfEESN_NS7_8equal_toIfEEEENS7_10__not_fn_tINS7_10__identityEEEEENSB_17counting_iteratorIlNSB_11use_defaultESW_SW_EEEEEEEPS9_ySF_S9_S9_SS_EEvT0_T1_T2_T3_T4_T6_)
        .other          _ZN3cub18CUB_300001_SM_10006detail6reduce28DeviceReduceSingleTileKernelINS2_10policy_hubIN4cuda3std3__45tupleIJblEEEyN6thrust24THRUST_300001_SM_1000_NS8cuda_cub9__find_if7functorIS9_EEE10Policy1000ENSB_12zip_iteratorINS8_IJNSD_26transform_input_iterator_tIbNSC_6detail35transform_pair_of_input_iterators_tIbNSB_10device_ptrIfEESN_NS7_8equal_toIfEEEENS7_10__not_fn_tINS7_10__identityEEEEENSB_17counting_iteratorIlNSB_11use_defaultESW_SW_EEEEEEEPS9_ySF_S9_S9_SS_EEvT0_T1_T2_T3_T4_T6_,@"STO_CUDA_ENTRY STV_DEFAULT"
_ZN3cub18CUB_300001_SM_10006detail6reduce28DeviceReduceSingleTileKernelINS2_10policy_hubIN4cuda3std3__45tupleIJblEEEyN6thrust24THRUST_300001_SM_1000_NS8cuda_cub9__find_if7functorIS9_EEE10Policy1000ENSB_12zip_iteratorINS8_IJNSD_26transform_input_iterator_tIbNSC_6detail35transform_pair_of_input_iterators_tIbNSB_10device_ptrIfEESN_NS7_8equal_toIfEEEENS7_10__not_fn_tINS7_10__identityEEEEENSB_17counting_iteratorIlNSB_11use_defaultESW_SW_EEEEEEEPS9_ySF_S9_S9_SS_EEvT0_T1_T2_T3_T4_T6_:
.text._ZN3cub18CUB_300001_SM_10006detail6reduce28DeviceReduceSingleTileKernelINS2_10policy_hubIN4cuda3std3__45tupleIJblEEEyN6thrust24THRUST_300001_SM_1000_NS8cuda_cub9__find_if7functorIS9_EEE10Policy1000ENSB_12zip_iteratorINS8_IJNSD_26transform_input_iterator_tIbNSC_6detail35transform_pair_of_input_iterators_tIbNSB_10device_ptrIfEESN_NS7_8equal_toIfEEEENS7_10__not_fn_tINS7_10__identityEEEEENSB_17counting_iteratorIlNSB_11use_defaultESW_SW_EEEEEEEPS9_ySF_S9_S9_SS_EEvT0_T1_T2_T3_T4_T6_:
[----:B------:R-:W-:Y:S01]  /*0000*/  LDC R1, c[0x0][0x37c] ;  /* 0x0000df00ff017b82 */ /* 0x000fe20000000800 */
[----:B------:R-:W0:Y:S07]  /*0010*/  LDCU.64 UR4, c[0x0][0x3b0] ;  /* 0x00007600ff0477ac */ /* 0x000e2e0008000a00 */
[----:B------:R-:W1:Y:S01]  /*0020*/  LDC.U8 R0, c[0x0][0x3c0] ;  /* 0x0000f000ff007b82 */ /* 0x000e620000000000 */
[----:B------:R-:W2:Y:S01]  /*0030*/  LDCU.64 UR8, c[0x0][0x358] ;  /* 0x00006b00ff0877ac */ /* 0x000ea20008000a00 */
[----:B0-----:R-:W-:-:S04]  /*0040*/  UISETP.NE.U32.AND UP0, UPT, UR4, URZ, UPT ;  /* 0x000000ff0400728c */ /* 0x001fc8000bf05070 */
[----:B------:R-:W-:-:S09]  /*0050*/  UISETP.NE.AND.EX UP0, UPT, UR5, URZ, UPT, UP0 ;  /* 0x000000ff0500728c */ /* 0x000fd2000bf05300 */
        /* <DEDUP_REMOVED lines=9> */
.L_x_135:
[----:B------:R-:W-:Y:S01]  /*00f0*/  UISETP.GT.U32.AND UP0, UPT, UR4, 0x3ff, UPT ;  /* 0x000003ff0400788c */ /* 0x000fe2000bf04070 */
[----:B------:R-:W-:Y:S03]  /*0100*/  BSSY.RECONVERGENT B0, `(.L_x_136) ;  /* 0x0000592000007945 */ /* 0x000fe60003800200 */
[----:B------:R-:W-:-:S09]  /*0110*/  UISETP.GT.U32.AND.EX UP0, UPT, UR5, URZ, UPT, UP0 ;  /* 0x000000ff0500728c */ /* 0x000fd2000bf04100 */
[----:B------:R-:W-:Y:S05]  /*0120*/  BRA.U UP0, `(.L_x_137) ;  /* 0x0000003100247547 */ /* 0x000fea000b800000 */
[----:B------:R-:W0:Y:S01]  /*0130*/  S2R R13, SR_TID.X ;  /* 0x00000000000d7919 */ /* 0x000e220000002100 */
[----:B------:R-:W2:Y:S08]  /*0140*/  LDC.64 R2, c[0x0][0x380] ;  /* 0x0000e000ff027b82 */ /* 0x000eb00000000a00 */
[----:B------:R-:W3:Y:S01]  /*0150*/  LDC.64 R4, c[0x0][0x388] ;  /* 0x0000e200ff047b82 */ /* 0x000ee20000000a00 */
[----:B------:R-:W-:Y:S01]  /*0160*/  CS2R R10, SRZ ;  /* 0x00000000000a7805 */ /* 0x000fe2000001ff00 */
[----:B------:R-:W4:Y:S01]  /*0170*/  LDCU.64 UR6, c[0x0][0x3a0] ;  /* 0x00007400ff0677ac */ /* 0x000f220008000a00 */
[----:B0-----:R-:W-:-:S13]  /*0180*/  ISETP.GE.U32.AND P1, PT, R13, UR4, PT ;  /* 0x000000040d007c0c */ /* 0x001fda000bf26070 */
[C---:B--2---:R-:W-:Y:S01]  /*0190*/  @!P1 IMAD.WIDE.U32 R2, R13.reuse, 0x4, R2 ;  /* 0x000000040d029825 */ /* 0x044fe200078e0002 */
[----:B------:R-:W0:Y:S03]  /*01a0*/  @!P1 LDC.64 R6, c[0x0][0x3a0] ;  /* 0x0000e800ff069b82 */ /* 0x000e260000000a00 */
[C---:B---3--:R-:W-:Y:S02]  /*01b0*/  @!P1 IMAD.WIDE.U32 R4, R13.reuse, 0x4, R4 ;  /* 0x000000040d049825 */ /* 0x048fe400078e0004 */
[----:B------:R-:W2:Y:S04]  /*01c0*/  @!P1 LDG.E R2, desc[UR8][R2.64] ;  /* 0x0000000802029981 */ /* 0x000ea8000c1e1900 */
[----:B------:R-:W2:Y:S01]  /*01d0*/  @!P1 LDG.E R5, desc[UR8][R4.64] ;  /* 0x0000000804059981 */ /* 0x000ea2000c1e1900 */
[----:B------:R-:W-:Y:S01]  /*01e0*/  IMAD.MOV.U32 R15, RZ, RZ, R13 ;  /* 0x000000ffff0f7224 */ /* 0x000fe200078e000d */
[----:B------:R-:W-:Y:S01]  /*01f0*/  PRMT R12, RZ, 0x7610, R12 ;  /* 0x00007610ff0c7816 */ /* 0x000fe2000000000c */
[----:B------:R-:W-:Y:S01]  /*0200*/  @!P1 VIADD R15, R13, 0x100 ;  /* 0x000001000d0f9836 */ /* 0x000fe20000000000 */
[----:B------:R-:W-:Y:S04]  /*0210*/  BSSY.RECONVERGENT B1, `(.L_x_138) ;  /* 0x0000121000017945 */ /* 0x000fe80003800200 */
[----:B------:R-:W-:-:S02]  /*0220*/  ISETP.GE.U32.AND P2, PT, R15, UR4, PT ;  /* 0x000000040f007c0c */ /* 0x000fc4000bf46070 */
[----:B0-----:R-:W-:-:S05]  /*0230*/  @!P1 IADD3 R10, P3, PT, R13, R6, RZ ;  /* 0x000000060d0a9210 */ /* 0x001fca0007f7e0ff */
[----:B------:R-:W-:Y:S01]  /*0240*/  @!P1 IMAD.X R11, RZ, RZ, R7, P3 ;  /* 0x000000ffff0b9224 */ /* 0x000fe200018e0607 */
[----:B--2---:R-:W-:-:S04]  /*0250*/  @!P1 FSETP.NEU.AND P0, PT, R2, R5, PT ;  /* 0x000000050200920b */ /* 0x004fc80003f0d000 */
[----:B------:R-:W-:-:S04]  /*0260*/  @!P1 SEL R2, RZ, 0x1, !P0 ;  /* 0x00000001ff029807 */ /* 0x000fc80004000000 */
[----:B------:R-:W-:Y:S01]  /*0270*/  @!P1 PRMT R12, R2, 0x7610, R12 ;  /* 0x00007610020c9816 */ /* 0x000fe2000000000c */
[----:B----4-:R-:W-:Y:S06]  /*0280*/  @P2 BRA `(.L_x_139) ;  /* 0x0000001000642947 */ /* 0x010fec0003800000 */
[----:B------:R-:W-:Y:S01]  /*0290*/  LOP3.LUT R14, RZ, R15, RZ, 0x33, !PT ;  /* 0x0000000fff0e7212 */ /* 0x000fe200078e33ff */
[----:B------:R-:W-:Y:S04]  /*02a0*/  BSSY.RECONVERGENT B2, `(.L_x_140) ;  /* 0x000008a000027945 */ /* 0x000fe80003800200 */
[----:B------:R-:W-:-:S05]  /*02b0*/  VIADD R14, R14, UR4 ;  /* 0x000000040e0e7c36 */ /* 0x000fca0008000000 */
[C---:B------:R-:W-:Y:S02]  /*02c0*/  ISETP.GE.U32.AND P0, PT, R14.reuse, 0x700, PT ;  /* 0x000007000e00780c */ /* 0x040fe40003f06070 */
[----:B------:R-:W-:-:S04]  /*02d0*/  LEA.HI R16, R14, 0x1, RZ, 0x18 ;  /* 0x000000010e107811 */ /* 0x000fc800078fc0ff */
[----:B------:R-:W-:-:S04]  /*02e0*/  LOP3.LUT R35, R16, 0x7, RZ, 0xc0, !PT ;  /* 0x0000000710237812 */ /* 0x000fc800078ec0ff */
[----:B------:R-:W-:-:S03]  /*02f0*/  ISETP.NE.AND P1, PT, R35, RZ, PT ;  /* 0x000000ff2300720c */ /* 0x000fc60003f25270 */
[----:B------:R-:W-:Y:S10]  /*0300*/  @!P0 BRA `(.L_x_141) ;  /* 0x00000008000c8947 */ /* 0x000ff40003800000 */
[----:B------:R-:W0:Y:S01]  /*0310*/  LDC.64 R2, c[0x0][0x380] ;  /* 0x0000e000ff027b82 */ /* 0x000e220000000a00 */
[----:B------:R-:W-:-:S05]  /*0320*/  LOP3.LUT R18, R16, 0x1fffff8, RZ, 0xc0, !PT ;  /* 0x01fffff810127812 */ /* 0x000fca00078ec0ff */
[----:B------:R-:W-:Y:S02]  /*0330*/  IMAD.MOV R18, RZ, RZ, -R18 ;  /* 0x000000ffff127224 */ /* 0x000fe400078e0a12 */
[----:B------:R-:W2:Y:S05]  /*0340*/  LDC.64 R4, c[0x0][0x388] ;  /* 0x0000e200ff047b82 */ /* 0x000eaa0000000a00 */
.L_x_142:
[----:B0-----:R-:W-:-:S04]  /*0350*/  IMAD.WIDE.U32 R8, R15, 0x4, R2 ;  /* 0x000000040f087825 */ /* 0x001fc800078e0002 */
[C---:B--2---:R-:W-:Y:S01]  /*0360*/  IMAD.WIDE.U32 R6, R15.reuse, 0x4, R4 ;  /* 0x000000040f067825 */ /* 0x044fe200078e0004 */
[----:B------:R-:W2:Y:S04]  /*0370*/  LDG.E R33, desc[UR8][R8.64] ;  /* 0x0000000808217981 */ /* 0x000ea8000c1e1900 */
[----:B------:R-:W2:Y:S04]  /*0380*/  LDG.E R34, desc[UR8][R6.64] ;  /* 0x0000000806227981 */ /* 0x000ea8000c1e1900 */
[----:B------:R-:W3:Y:S04]  /*0390*/  LDG.E R32, desc[UR8][R8.64+0x400] ;  /* 0x0004000808207981 */ /* 0x000ee8000c1e1900 */
[----:B------:R-:W3:Y:S04]  /*03a0*/  LDG.E R31, desc[UR8][R6.64+0x400] ;  /* 0x00040008061f7981 */ /* 0x000ee8000c1e1900 */
[----:B------:R-:W4:Y:S04]  /*03b0*/  LDG.E R28, desc[UR8][R8.64+0x800] ;  /* 0x00080008081c7981 */ /* 0x000f28000c1e1900 */
[----:B------:R-:W4:Y:S04]  /*03c0*/  LDG.E R25, desc[UR8][R6.64+0x800] ;  /* 0x0008000806197981 */ /* 0x000f28000c1e1900 */
[----:B------:R-:W5:Y:S04]  /*03d0*/  LDG.E R26, desc[UR8][R8.64+0xc00] ;  /* 0x000c0008081a7981 */ /* 0x000f68000c1e1900 */
[----:B------:R-:W5:Y:S04]  /*03e0*/  LDG.E R19, desc[UR8][R6.64+0xc00] ;  /* 0x000c000806137981 */ /* 0x000f68000c1e1900 */
[----:B------:R-:W5:Y:S04]  /*03f0*/  LDG.E R20, desc[UR8][R8.64+0x1000] ;  /* 0x0010000808147981 */ /* 0x000f68000c1e1900 */
[----:B------:R-:W5:Y:S04]  /*0400*/  LDG.E R17, desc[UR8][R6.64+0x1000] ;  /* 0x0010000806117981 */ /* 0x000f68000c1e1900 */
[----:B------:R-:W5:Y:S04]  /*0410*/  LDG.E R23, desc[UR8][R8.64+0x1400] ;  /* 0x0014000808177981 */ /* 0x000f68000c1e1900 */
[----:B------:R-:W5:Y:S04]  /*0420*/  LDG.E R24, desc[UR8][R6.64+0x1400] ;  /* 0x0014000806187981 */ /* 0x000f68000c1e1900 */
[----:B------:R-:W5:Y:S04]  /*0430*/  LDG.E R21, desc[UR8][R8.64+0x1800] ;  /* 0x0018000808157981 */ /* 0x000f68000c1e1900 */
[----:B------:R-:W5:Y:S04]  /*0440*/  LDG.E R22, desc[UR8][R6.64+0x1800] ;  /* 0x0018000806167981 */ /* 0x000f68000c1e1900 */
[----:B------:R0:W5:Y:S04]  /*0450*/  LDG.E R27, desc[UR8][R8.64+0x1c00] ;  /* 0x001c0008081b7981 */ /* 0x000168000c1e1900 */
[----:B------:R1:W5:Y:S01]  /*0460*/  LDG.E R30, desc[UR8][R6.64+0x1c00] ;  /* 0x001c0008061e7981 */ /* 0x000362000c1e1900 */
[----:B------:R-:W-:Y:S01]  /*0470*/  PRMT R36, R12, 0x7610, R36 ;  /* 0x000076100c247816 */ /* 0x000fe20000000024 */
[----:B------:R-:W-:Y:S01]  /*0480*/  VIADD R18, R18, 0x8 ;  /* 0x0000000812127836 */ /* 0x000fe20000000000 */
[C---:B------:R-:W-:Y:S01]  /*0490*/  IADD3 R29, P3, PT, R15.reuse, UR6, RZ ;  /* 0x000000060f1d7c10 */ /* 0x040fe2000ff7e0ff */
[----:B------:R-:W-:Y:S01]  /*04a0*/  VIADD R15, R15, 0x800 ;  /* 0x000008000f0f7836 */ /* 0x000fe20000000000 */
[----:B------:R-:W-:-:S03]  /*04b0*/  LOP3.LUT P5, RZ, R36, 0xff, RZ, 0xc0, !PT ;  /* 0x000000ff24ff7812 */ /* 0x000fc600078ac0ff */
[----:B------:R-:W-:Y:S01]  /*04c0*/  IMAD.X R12, RZ, RZ, UR7, P3 ;  /* 0x00000007ff0c7e24 */ /* 0x000fe200098e06ff */
[CC--:B--2---:R-:W-:Y:S02]  /*04d0*/  FSETP.NEU.AND P0, PT, R33.reuse, R34.reuse, PT ;  /* 0x000000222100720b */ /* 0x0c4fe40003f0d000 */
[----:B------:R-:W-:-:S07]  /*04e0*/  FSETP.NEU.AND P2, PT, R33, R34, P5 ;  /* 0x000000222100720b */ /* 0x000fce0002f4d000 */
[----:B------:R-:W-:Y:S02]  /*04f0*/  @!P5 SEL R36, RZ, 0x1, !P0 ;  /* 0x00000001ff24d807 */ /* 0x000fe40004000000 */
[----:B------:R-:W-:Y:S02]  /*0500*/  ISETP.LT.U32.AND P0, PT, R29, R10, PT ;  /* 0x0000000a1d00720c */ /* 0x000fe40003f01070 */
[----:B------:R-:W-:Y:S02]  /*0510*/  SEL R33, R36, 0x1, !P2 ;  /* 0x0000000124217807 */ /* 0x000fe40005000000 */
[----:B---3--:R-:W-:Y:S02]  /*0520*/  FSETP.NEU.AND P6, PT, R32, R31, PT ;  /* 0x0000001f2000720b */ /* 0x008fe40003fcd000 */
[----:B------:R-:W-:Y:S02]  /*0530*/  LOP3.LUT P3, RZ, R33, 0xff, RZ, 0xc0, !PT ;  /* 0x000000ff21ff7812 */ /* 0x000fe4000786c0ff */
[----:B------:R-:W-:-:S02]  /*0540*/  ISETP.LT.AND.EX P0, PT, R12, R11, PT, P0 ;  /* 0x0000000b0c00720c */ /* 0x000fc40003f01300 */
[----:B------:R-:W-:Y:S02]  /*0550*/  FSETP.NEU.AND P4, PT, R32, R31, P3 ;  /* 0x0000001f2000720b */ /* 0x000fe40001f8d000 */
[CC--:B0-----:R-:W-:Y:S02]  /*0560*/  SEL R9, R29.reuse, R10.reuse, P0 ;  /* 0x0000000a1d097207 */ /* 0x0c1fe40000000000 */
[CC--:B------:R-:W-:Y:S02]  /*0570*/  SEL R8, R12.reuse, R11.reuse, P0 ;  /* 0x0000000b0c087207 */ /* 0x0c0fe40000000000 */
[----:B------:R-:W-:Y:S02]  /*0580*/  @!P2 SEL R9, R29, R10, !P5 ;  /* 0x0000000a1d09a207 */ /* 0x000fe40006800000 */
[----:B------:R-:W-:Y:S02]  /*0590*/  @!P2 SEL R8, R12, R11, !P5 ;  /* 0x0000000b0c08a207 */ /* 0x000fe40006800000 */
[----:B------:R-:W-:-:S02]  /*05a0*/  @!P3 SEL R33, RZ, 0x1, !P6 ;  /* 0x00000001ff21b807 */ /* 0x000fc40007000000 */
[----:B-1----:R-:W-:Y:S02]  /*05b0*/  IADD3 R6, P0, PT, R29, 0x100, RZ ;  /* 0x000001001d067810 */ /* 0x002fe40007f1e0ff */
[----:B------:R-:W-:Y:S02]  /*05c0*/  SEL R33, R33, 0x1, !P4 ;  /* 0x0000000121217807 */ /* 0x000fe40006000000 */
[----:B----4-:R-:W-:Y:S01]  /*05d0*/  FSETP.NEU.AND P6, PT, R28, R25, PT ;  /* 0x000000191c00720b */ /* 0x010fe20003fcd000 */
[----:B------:R-:W-:Y:S01]  /*05e0*/  IMAD.X R7, RZ, RZ, R12, P0 ;  /* 0x000000ffff077224 */ /* 0x000fe200000e060c */
[----:B------:R-:W-:Y:S02]  /*05f0*/  LOP3.LUT P2, RZ, R33, 0xff, RZ, 0xc0, !PT ;  /* 0x000000ff21ff7812 */ /* 0x000fe4000784c0ff */
[----:B------:R-:W-:Y:S02]  /*0600*/  ISETP.LT.U32.AND P0, PT, R6, R9, PT ;  /* 0x000000090600720c */ /* 0x000fe40003f01070 */
[----:B------:R-:W-:-:S02]  /*0610*/  FSETP.NEU.AND P5, PT, R28, R25, P2 ;  /* 0x000000191c00720b */ /* 0x000fc400017ad000 */
[----:B------:R-:W-:-:S04]  /*0620*/  ISETP.LT.AND.EX P0, PT, R7, R8, PT, P0 ;  /* 0x000000080700720c */ /* 0x000fc80003f01300 */
[CC--:B------:R-:W-:Y:S02]  /*0630*/  SEL R11, R6.reuse, R9.reuse, P0 ;  /* 0x00000009060b7207 */ /* 0x0c0fe40000000000 */
[-C--:B------:R-:W-:Y:S02]  /*0640*/  SEL R10, R7, R8.reuse, P0 ;  /* 0x00000008070a7207 */ /* 0x080fe40000000000 */
[----:B------:R-:W-:Y:S02]  /*0650*/  @!P2 SEL R33, RZ, 0x1, !P6 ;  /* 0x00000001ff21a807 */ /* 0x000fe40007000000 */
[----:B------:R-:W-:Y:S02]  /*0660*/  @!P4 SEL R11, R6, R9, !P3 ;  /* 0x00000009060bc207 */ /* 0x000fe40005800000 */
[----:B------:R-:W-:Y:S02]  /*0670*/  SEL R33, R33, 0x1, !P5 ;  /* 0x0000000121217807 */ /* 0x000fe40006800000 */
[----:B------:R-:W-:-:S02]  /*0680*/  @!P4 SEL R10, R7, R8, !P3 ;  /* 0x00000008070ac207 */ /* 0x000fc40005800000 */
[----:B------:R-:W-:Y:S02]  /*0690*/  LOP3.LUT P3, RZ, R33, 0xff, RZ, 0xc0, !PT ;  /* 0x000000ff21ff7812 */ /* 0x000fe4000786c0ff */
[----:B------:R-:W-:Y:S02]  /*06a0*/  IADD3 R6, P0, PT, R29, 0x200, RZ ;  /* 0x000002001d067810 */ /* 0x000fe40007f1e0ff */
[CC--:B-----5:R-:W-:Y:S02]  /*06b0*/  FSETP.NEU.AND P6, PT, R26.reuse, R19.reuse, PT ;  /* 0x000000131a00720b */ /* 0x0e0fe40003fcd000 */
[----:B------:R-:W-:Y:S01]  /*06c0*/  FSETP.NEU.AND P4, PT, R26, R19, P3 ;  /* 0x000000131a00720b */ /* 0x000fe20001f8d000 */
[----:B------:R-:W-:Y:S01]  /*06d0*/  IMAD.X R7, RZ, RZ, R12, P0 ;  /* 0x000000ffff077224 */ /* 0x000fe200000e060c */
[----:B------:R-:W-:-:S04]  /*06e0*/  ISETP.LT.U32.AND P0, PT, R6, R11, PT ;  /* 0x0000000b0600720c */ /* 0x000fc80003f01070 */
[-C--:B------:R-:W-:Y:S02]  /*06f0*/  ISETP.LT.AND.EX P0, PT, R7, R10.reuse, PT, P0 ;  /* 0x0000000a0700720c */ /* 0x080fe40003f01300 */
[----:B------:R-:W-:Y:S02]  /*0700*/  @!P3 SEL R33, RZ, 0x1, !P6 ;  /* 0x00000001ff21b807 */ /* 0x000fe40007000000 */
[CC--:B------:R-:W-:Y:S02]  /*0710*/  SEL R9, R6.reuse, R11.reuse, P0 ;  /* 0x0000000b06097207 */ /* 0x0c0fe40000000000 */
[----:B------:R-:W-:Y:S02]  /*0720*/  SEL R33, R33, 0x1, !P4 ;  /* 0x0000000121217807 */ /* 0x000fe40006000000 */
[----:B------:R-:W-:Y:S02]  /*0730*/  @!P5 SEL R9, R6, R11, !P2 ;  /* 0x0000000b0609d207 */ /* 0x000fe40005000000 */
[----:B------:R-:W-:-:S02]  /*0740*/  SEL R8, R7, R10, P0 ;  /* 0x0000000a07087207 */ /* 0x000fc40000000000 */
[----:B------:R-:W-:Y:S02]  /*0750*/  IADD3 R6, P0, PT, R29, 0x300, RZ ;  /* 0x000003001d067810 */ /* 0x000fe40007f1e0ff */
[----:B------:R-:W-:Y:S02]  /*0760*/  @!P5 SEL R8, R7, R10, !P2 ;  /* 0x0000000a0708d207 */ /* 0x000fe40005000000 */
[----:B------:R-:W-:Y:S01]  /*0770*/  LOP3.LUT P2, RZ, R33, 0xff, RZ, 0xc0, !PT ;  /* 0x000000ff21ff7812 */ /* 0x000fe2000784c0ff */
[----:B------:R-:W-:Y:S01]  /*0780*/  IMAD.X R7, RZ, RZ, R12, P0 ;  /* 0x000000ffff077224 */ /* 0x000fe200000e060c */
[----:B------:R-:W-:Y:S02]  /*0790*/  ISETP.LT.U32.AND P0, PT, R6, R9, PT ;  /* 0x000000090600720c */ /* 0x000fe40003f01070 */
[----:B------:R-:W-:Y:S02]  /*07a0*/  FSETP.NEU.AND P6, PT, R20, R17, PT ;  /* 0x000000111400720b */ /* 0x000fe40003fcd000 */
[----:B------:R-:W-:-:S02]  /*07b0*/  ISETP.LT.AND.EX P0, PT, R7, R8, PT, P0 ;  /* 0x000000080700720c */ /* 0x000fc40003f01300 */
[----:B------:R-:W-:Y:S02]  /*07c0*/  FSETP.NEU.AND P5, PT, R20, R17, P2 ;  /* 0x000000111400720b */ /* 0x000fe400017ad000 */
[CC--:B------:R-:W-:Y:S02]  /*07d0*/  SEL R11, R6.reuse, R9.reuse, P0 ;  /* 0x00000009060b7207 */ /* 0x0c0fe40000000000 */
[----:B------:R-:W-:Y:S02]  /*07e0*/  @!P4 SEL R11, R6, R9, !P3 ;  /* 0x00000009060bc207 */ /* 0x000fe40005800000 */
[----:B------:R-:W-:Y:S02]  /*07f0*/  @!P2 SEL R33, RZ, 0x1, !P6 ;  /* 0x00000001ff21a807 */ /* 0x000fe40007000000 */
[----:B------:R-:W-:Y:S02]  /*0800*/  SEL R10, R7, R8, P0 ;  /* 0x00000008070a7207 */ /* 0x000fe40000000000 */
[----:B------:R-:W-:-:S02]  /*0810*/  IADD3 R6, P0, PT, R29, 0x400, RZ ;  /* 0x000004001d067810 */ /* 0x000fc40007f1e0ff */
[----:B------:R-:W-:Y:S02]  /*0820*/  SEL R33, R33, 0x1, !P5 ;  /* 0x0000000121217807 */ /* 0x000fe40006800000 */
[----:B------:R-:W-:Y:S01]  /*0830*/  @!P4 SEL R10, R7, R8, !P3 ;  /* 0x00000008070ac207 */ /* 0x000fe20005800000 */
[----:B------:R-:W-:Y:S01]  /*0840*/  IMAD.X R7, RZ, RZ, R12, P0 ;  /* 0x000000ffff077224 */ /* 0x000fe200000e060c */
[----:B------:R-:W-:Y:S02]  /*0850*/  ISETP.LT.U32.AND P0, PT, R6, R11, PT ;  /* 0x0000000b0600720c */ /* 0x000fe40003f01070 */
[----:B------:R-:W-:Y:S02]  /*0860*/  LOP3.LUT P3, RZ, R33, 0xff, RZ, 0xc0, !PT ;  /* 0x000000ff21ff7812 */ /* 0x000fe4000786c0ff */
[----:B------:R-:W-:Y:S02]  /*0870*/  ISETP.LT.AND.EX P0, PT, R7, R10, PT, P0 ;  /* 0x0000000a0700720c */ /* 0x000fe40003f01300 */
[----:B------:R-:W-:-:S02]  /*0880*/  FSETP.NEU.AND P4, PT, R23, R24, P3 ;  /* 0x000000181700720b */ /* 0x000fc40001f8d000 */
[CC--:B------:R-:W-:Y:S02]  /*0890*/  SEL R9, R6.reuse, R11.reuse, P0 ;  /* 0x0000000b06097207 */ /* 0x0c0fe40000000000 */
[----:B------:R-:W-:Y:S02]  /*08a0*/  SEL R8, R7, R10, P0 ;  /* 0x0000000a07087207 */ /* 0x000fe40000000000 */
[----:B------:R-:W-:Y:S02]  /*08b0*/  FSETP.NEU.AND P0, PT, R23, R24, PT ;  /* 0x000000181700720b */ /* 0x000fe40003f0d000 */
[----:B------:R-:W-:Y:S02]  /*08c0*/  @!P5 SEL R9, R6, R11, !P2 ;  /* 0x0000000b0609d207 */ /* 0x000fe40005000000 */
[----:B------:R-:W-:Y:S02]  /*08d0*/  IADD3 R6, P6, PT, R29, 0x500, RZ ;  /* 0x000005001d067810 */ /* 0x000fe40007fde0ff */
[----:B------:R-:W-:-:S02]  /*08e0*/  @!P3 SEL R33, RZ, 0x1, !P0 ;  /* 0x00000001ff21b807 */ /* 0x000fc40004000000 */
[----:B------:R-:W-:Y:S01]  /*08f0*/  @!P5 SEL R8, R7, R10, !P2 ;  /* 0x0000000a0708d207 */ /* 0x000fe20005000000 */
[----:B------:R-:W-:Y:S01]  /*0900*/  IMAD.X R7, RZ, RZ, R12, P6 ;  /* 0x000000ffff077224 */ /* 0x000fe200030e060c */
[CC--:B------:R-:W-:Y:S02]  /*0910*/  ISETP.LT.U32.AND P0, PT, R6.reuse, R9.reuse, PT ;  /* 0x000000090600720c */ /* 0x0c0fe40003f01070 */
[----:B------:R-:W-:Y:S02]  /*0920*/  SEL R33, R33, 0x1, !P4 ;  /* 0x0000000121217807 */ /* 0x000fe40006000000 */
[----:B------:R-:W-:Y:S02]  /*0930*/  ISETP.LT.AND.EX P0, PT, R7, R8, PT, P0 ;  /* 0x000000080700720c */ /* 0x000fe40003f01300 */
[----:B------:R-:W-:Y:S02]  /*0940*/  LOP3.LUT P2, RZ, R33, 0xff, RZ, 0xc0, !PT ;  /* 0x000000ff21ff7812 */ /* 0x000fe4000784c0ff */
[----:B------:R-:W-:-:S02]  /*0950*/  SEL R11, R6, R9, P0 ;  /* 0x00000009060b7207 */ /* 0x000fc40000000000 */
[-C--:B------:R-:W-:Y:S02]  /*0960*/  SEL R10, R7, R8.reuse, P0 ;  /* 0x00000008070a7207 */ /* 0x080fe40000000000 */
[----:B------:R-:W-:Y:S02]  /*0970*/  @!P4 SEL R11, R6, R9, !P3 ;  /* 0x00000009060bc207 */ /* 0x000fe40005800000 */
[----:B------:R-:W-:Y:S02]  /*0980*/  IADD3 R6, P0, PT, R29, 0x600, RZ ;  /* 0x000006001d067810 */ /* 0x000fe40007f1e0ff */
[----:B------:R-:W-:Y:S02]  /*0990*/  @!P4 SEL R10, R7, R8, !P3 ;  /* 0x00000008070ac207 */ /* 0x000fe40005800000 */
[CC--:B------:R-:W-:Y:S01]  /*09a0*/  FSETP.NEU.AND P4, PT, R21.reuse, R22.reuse, P2 ;  /* 0x000000161500720b */ /* 0x0c0fe2000178d000 */
[----:B------:R-:W-:Y:S01]  /*09b0*/  IMAD.X R9, RZ, RZ, R12, P0 ;  /* 0x000000ffff097224 */ /* 0x000fe200000e060c */
[----:B------:R-:W-:-:S02]  /*09c0*/  FSETP.NEU.AND P3, PT, R21, R22, PT ;  /* 0x000000161500720b */ /* 0x000fc40003f6d000 */
[CC--:B------:R-:W-:Y:S02]  /*09d0*/  ISETP.LT.U32.AND P0, PT, R6.reuse, R11.reuse, PT ;  /* 0x0000000b0600720c */ /* 0x0c0fe40003f01070 */
[----:B------:R-:W-:Y:S02]  /*09e0*/  @!P2 SEL R33, RZ, 0x1, !P3 ;  /* 0x00000001ff21a807 */ /* 0x000fe40005800000 */
[----:B------:R-:W-:Y:S02]  /*09f0*/  ISETP.LT.AND.EX P0, PT, R9, R10, PT, P0 ;  /* 0x0000000a0900720c */ /* 0x000fe40003f01300 */
[----:B------:R-:W-:Y:S02]  /*0a00*/  SEL R33, R33, 0x1, !P4 ;  /* 0x0000000121217807 */ /* 0x000fe40006000000 */
[----:B------:R-:W-:Y:S02]  /*0a10*/  IADD3 R29, P5, PT, R29, 0x700, RZ ;  /* 0x000007001d1d7810 */ /* 0x000fe40007fbe0ff */
[----:B------:R-:W-:-:S02]  /*0a20*/  SEL R8, R6, R11, P0 ;  /* 0x0000000b06087207 */ /* 0x000fc40000000000 */
[----:B------:R-:W-:Y:S02]  /*0a30*/  LOP3.LUT P3, RZ, R33, 0xff, RZ, 0xc0, !PT ;  /* 0x000000ff21ff7812 */ /* 0x000fe4000786c0ff */
[----:B------:R-:W-:Y:S01]  /*0a40*/  @!P4 SEL R8, R6, R11, !P2 ;  /* 0x0000000b0608c207 */ /* 0x000fe20005000000 */
[----:B------:R-:W-:Y:S01]  /*0a50*/  IMAD.X R6, RZ, RZ, R12, P5 ;  /* 0x000000ffff067224 */ /* 0x000fe200028e060c */
[CC--:B------:R-:W-:Y:S02]  /*0a60*/  SEL R7, R9.reuse, R10.reuse, P0 ;  /* 0x0000000a09077207 */ /* 0x0c0fe40000000000 */
[----:B------:R-:W-:Y:S02]  /*0a70*/  ISETP.NE.AND P5, PT, R18, RZ, PT ;  /* 0x000000ff1200720c */ /* 0x000fe40003fa5270 */
[----:B------:R-:W-:Y:S02]  /*0a80*/  @!P4 SEL R7, R9, R10, !P2 ;  /* 0x0000000a0907c207 */ /* 0x000fe40005000000 */
[----:B------:R-:W-:-:S02]  /*0a90*/  FSETP.NEU.AND P4, PT, R27, R30, P3 ;  /* 0x0000001e1b00720b */ /* 0x000fc40001f8d000 */
[----:B------:R-:W-:Y:S02]  /*0aa0*/  ISETP.LT.U32.AND P0, PT, R29, R8, PT ;  /* 0x000000081d00720c */ /* 0x000fe40003f01070 */
[----:B------:R-:W-:Y:S02]  /*0ab0*/  FSETP.NEU.AND P2, PT, R27, R30, PT ;  /* 0x0000001e1b00720b */ /* 0x000fe40003f4d000 */
[CC--:B------:R-:W-:Y:S02]  /*0ac0*/  ISETP.LT.AND.EX P0, PT, R6.reuse, R7.reuse, PT, P0 ;  /* 0x000000070600720c */ /* 0x0c0fe40003f01300 */
[----:B------:R-:W-:Y:S02]  /*0ad0*/  @!P3 SEL R33, RZ, 0x1, !P2 ;  /* 0x00000001ff21b807 */ /* 0x000fe40005000000 */
[----:B------:R-:W-:Y:S02]  /*0ae0*/  SEL R10, R29, R8, P0 ;  /* 0x000000081d0a7207 */ /* 0x000fe40000000000 */
[----:B------:R-:W-:-:S02]  /*0af0*/  SEL R11, R6, R7, P0 ;  /* 0x00000007060b7207 */ /* 0x000fc40000000000 */
[----:B------:R-:W-:Y:S02]  /*0b00*/  SEL R12, R33, 0x1, !P4 ;  /* 0x00000001210c7807 */ /* 0x000fe40006000000 */
[----:B------:R-:W-:Y:S02]  /*0b10*/  @!P4 SEL R10, R29, R8, !P3 ;  /* 0x000000081d0ac207 */ /* 0x000fe40005800000 */
[----:B------:R-:W-:Y:S01]  /*0b20*/  @!P4 SEL R11, R6, R7, !P3 ;  /* 0x00000007060bc207 */ /* 0x000fe20005800000 */
[----:B------:R-:W-:Y:S06]  /*0b30*/  @P5 BRA `(.L_x_142) ;  /* 0xfffffff800045947 */ /* 0x000fec000383ffff */
.L_x_141:
[----:B------:R-:W-:Y:S05]  /*0b40*/  BSYNC.RECONVERGENT B2 ;  /* 0x0000000000027941 */ /* 0x000fea0003800200 */
.L_x_140:
[----:B------:R-:W-:Y:S05]  /*0b50*/  @!P1 BRA `(.L_x_139) ;  /* 0x0000000800309947 */ /* 0x000fea0003800000 */
[----:B------:R-:W-:Y:S01]  /*0b60*/  ISETP.GE.U32.AND P0, PT, R35, 0x4, PT ;  /* 0x000000042300780c */ /* 0x000fe20003f06070 */
[----:B------:R-:W-:Y:S01]  /*0b70*/  BSSY.RECONVERGENT B2, `(.L_x_143) ;  /* 0x0000048000027945 */ /* 0x000fe20003800200 */
[----:B------:R-:W-:-:S11]  /*0b80*/  LOP3.LUT P1, R16, R16, 0x3, RZ, 0xc0, !PT ;  /* 0x0000000310107812 */ /* 0x000fd6000782c0ff */
[----:B------:R-:W-:Y:S05]  /*0b90*/  @!P0 BRA `(.L_x_144) ;  /* 0x0000000400148947 */ /* 0x000fea0003800000 */
[----:B------:R-:W0:Y:S01]  /*0ba0*/  LDC.64 R4, c[0x0][0x380] ;  /* 0x0000e000ff047b82 */ /* 0x000e220000000a00 */
[----:B------:R-:W2:Y:S07]  /*0bb0*/  LDCU.64 UR10, c[0x0][0x3a0] ;  /* 0x00007400ff0a77ac */ /* 0x000eae0008000a00 */
[----:B------:R-:W3:Y:S01]  /*0bc0*/  LDC.64 R6, c[0x0][0x388] ;  /* 0x0000e200ff067b82 */ /* 0x000ee20000000a00 */
[----:B0-----:R-:W-:-:S05]  /*0bd0*/  IMAD.WIDE.U32 R4, R15, 0x4, R4 ;  /* 0x000000040f047825 */ /* 0x001fca00078e0004 */
[----:B------:R-:W4:Y:S01]  /*0be0*/  LDG.E R3, desc[UR8][R4.64] ;  /* 0x0000000804037981 */ /* 0x000f22000c1e1900 */
[----:B---3--:R-:W-:-:S03]  /*0bf0*/  IMAD.WIDE.U32 R6, R15, 0x4, R6 ;  /* 0x000000040f067825 */ /* 0x008fc600078e0006 */
[----:B------:R-:W3:Y:S04]  /*0c00*/  LDG.E R9, desc[UR8][R4.64+0x400] ;  /* 0x0004000804097981 */ /* 0x000ee8000c1e1900 */
[----:B------:R-:W4:Y:S04]  /*0c10*/  LDG.E R8, desc[UR8][R6.64] ;  /* 0x0000000806087981 */ /* 0x000f28000c1e1900 */
[----:B------:R-:W3:Y:S04]  /*0c20*/  LDG.E R18, desc[UR8][R6.64+0x400] ;  /* 0x0004000806127981 */ /* 0x000ee8000c1e1900 */
[----:B------:R-:W5:Y:S04]  /*0c30*/  LDG.E R17, desc[UR8][R4.64+0x800] ;  /* 0x0008000804117981 */ /* 0x000f68000c1e1900 */
[----:B------:R-:W5:Y:S04]  /*0c40*/  LDG.E R20, desc[UR8][R6.64+0x800] ;  /* 0x0008000806147981 */ /* 0x000f68000c1e1900 */
[----:B------:R-:W5:Y:S04]  /*0c50*/  LDG.E R2, desc[UR8][R4.64+0xc00] ;  /* 0x000c000804027981 */ /* 0x000f68000c1e1900 */
[----:B------:R0:W5:Y:S01]  /*0c60*/  LDG.E R19, desc[UR8][R6.64+0xc00] ;  /* 0x000c000806137981 */ /* 0x000162000c1e1900 */
[----:B------:R-:W-:-:S02]  /*0c70*/  LOP3.LUT P3, RZ, R12, 0xff, RZ, 0xc0, !PT ;  /* 0x000000ff0cff7812 */ /* 0x000fc4000786c0ff */
[----:B--2---:R-:W-:Y:S02]  /*0c80*/  IADD3 R21, P2, PT, R15, UR10, RZ ;  /* 0x0000000a0f157c10 */ /* 0x004fe4000ff5e0ff */
[CC--:B----4-:R-:W-:Y:S02]  /*0c90*/  FSETP.NEU.AND P0, PT, R3.reuse, R8.reuse, PT ;  /* 0x000000080300720b */ /* 0x0d0fe40003f0d000 */
[----:B------:R-:W-:-:S07]  /*0ca0*/  FSETP.NEU.AND P4, PT, R3, R8, P3 ;  /* 0x000000080300720b */ /* 0x000fce0001f8d000 */
[----:B------:R-:W-:Y:S01]  /*0cb0*/  @!P3 SEL R12, RZ, 0x1, !P0 ;  /* 0x00000001ff0cb807 */ /* 0x000fe20004000000 */
[----:B------:R-:W-:-:S03]  /*0cc0*/  IMAD.X R8, RZ, RZ, UR11, P2 ;  /* 0x0000000bff087e24 */ /* 0x000fc600090e06ff */
[----:B------:R-:W-:Y:S02]  /*0cd0*/  SEL R12, R12, 0x1, !P4 ;  /* 0x000000010c0c7807 */ /* 0x000fe40006000000 */
[----:B------:R-:W-:Y:S02]  /*0ce0*/  ISETP.LT.U32.AND P0, PT, R21, R10, PT ;  /* 0x0000000a1500720c */ /* 0x000fe40003f01070 */
[----:B------:R-:W-:Y:S02]  /*0cf0*/  LOP3.LUT P2, RZ, R12, 0xff, RZ, 0xc0, !PT ;  /* 0x000000ff0cff7812 */ /* 0x000fe4000784c0ff */
[----:B------:R-:W-:Y:S01]  /*0d00*/  ISETP.LT.AND.EX P0, PT, R8, R11, PT, P0 ;  /* 0x0000000b0800720c */ /* 0x000fe20003f01300 */
[----:B------:R-:W-:-:S03]  /*0d10*/  VIADD R3, R15, 0x100 ;  /* 0x000001000f037836 */ /* 0x000fc60000000000 */
[----:B0-----:R-:W-:Y:S02]  /*0d20*/  SEL R7, R21, R10, P0 ;  /* 0x0000000a15077207 */ /* 0x001fe40000000000 */
[CC--:B------:R-:W-:Y:S02]  /*0d30*/  SEL R6, R8.reuse, R11.reuse, P0 ;  /* 0x0000000b08067207 */ /* 0x0c0fe40000000000 */
[----:B---3--:R-:W-:Y:S02]  /*0d40*/  FSETP.NEU.AND P0, PT, R9, R18, PT ;  /* 0x000000120900720b */ /* 0x008fe40003f0d000 */
[----:B------:R-:W-:Y:S02]  /*0d50*/  @!P4 SEL R7, R21, R10, !P3 ;  /* 0x0000000a1507c207 */ /* 0x000fe40005800000 */
[----:B------:R-:W-:Y:S02]  /*0d60*/  @!P4 SEL R6, R8, R11, !P3 ;  /* 0x0000000b0806c207 */ /* 0x000fe40005800000 */
[----:B------:R-:W-:-:S02]  /*0d70*/  FSETP.NEU.AND P4, PT, R9, R18, P2 ;  /* 0x000000120900720b */ /* 0x000fc4000178d000 */
[----:B------:R-:W-:Y:S02]  /*0d80*/  @!P2 SEL R12, RZ, 0x1, !P0 ;  /* 0x00000001ff0ca807 */ /* 0x000fe40004000000 */
[----:B------:R-:W-:Y:S02]  /*0d90*/  IADD3 R4, P5, PT, R3, UR10, RZ ;  /* 0x0000000a03047c10 */ /* 0x000fe4000ffbe0ff */
[----:B------:R-:W-:Y:S02]  /*0da0*/  SEL R12, R12, 0x1, !P4 ;  /* 0x000000010c0c7807 */ /* 0x000fe40006000000 */
[----:B------:R-:W-:Y:S01]  /*0db0*/  ISETP.LT.U32.AND P0, PT, R4, R7, PT ;  /* 0x000000070400720c */ /* 0x000fe20003f01070 */
[----:B------:R-:W-:Y:S01]  /*0dc0*/  IMAD.X R5, RZ, RZ, UR11, P5 ;  /* 0x0000000bff057e24 */ /* 0x000fe2000a8e06ff */
[----:B------:R-:W-:Y:S01]  /*0dd0*/  LOP3.LUT P3, RZ, R12, 0xff, RZ, 0xc0, !PT ;  /* 0x000000ff0cff7812 */ /* 0x000fe2000786c0ff */
[----:B------:R-:W-:-:S03]  /*0de0*/  VIADD R3, R15, 0x200 ;  /* 0x000002000f037836 */ /* 0x000fc60000000000 */
[----:B------:R-:W-:-:S04]  /*0df0*/  ISETP.LT.AND.EX P0, PT, R5, R6, PT, P0 ;  /* 0x000000060500720c */ /* 0x000fc80003f01300 */
[CC--:B------:R-:W-:Y:S02]  /*0e00*/  SEL R9, R4.reuse, R7.reuse, P0 ;  /* 0x0000000704097207 */ /* 0x0c0fe40000000000 */
[CC--:B------:R-:W-:Y:S02]  /*0e10*/  SEL R8, R5.reuse, R6.reuse, P0 ;  /* 0x0000000605087207 */ /* 0x0c0fe40000000000 */
[----:B------:R-:W-:Y:S02]  /*0e20*/  @!P4 SEL R9, R4, R7, !P2 ;  /* 0x000000070409c207 */ /* 0x000fe40005000000 */
[----:B------:R-:W-:Y:S02]  /*0e30*/  @!P4 SEL R8, R5, R6, !P2 ;  /* 0x000000060508c207 */ /* 0x000fe40005000000 */
[----:B------:R-:W-:Y:S02]  /*0e40*/  IADD3 R4, P0, PT, R3, UR10, RZ ;  /* 0x0000000a03047c10 */ /* 0x000fe4000ff1e0ff */
[----:B-----5:R-:W-:-:S02]  /*0e50*/  FSETP.NEU.AND P2, PT, R17, R20, PT ;  /* 0x000000141100720b */ /* 0x020fc40003f4d000 */
[----:B------:R-:W-:Y:S01]  /*0e60*/  FSETP.NEU.AND P4, PT, R17, R20, P3 ;  /* 0x000000141100720b */ /* 0x000fe20001f8d000 */
[----:B------:R-:W-:Y:S01]  /*0e70*/  IMAD.X R7, RZ, RZ, UR11, P0 ;  /* 0x0000000bff077e24 */ /* 0x000fe200080e06ff */
[----:B------:R-:W-:Y:S02]  /*0e80*/  @!P3 SEL R12, RZ, 0x1, !P2 ;  /* 0x00000001ff0cb807 */ /* 0x000fe40005000000 */
[----:B------:R-:W-:Y:S01]  /*0e90*/  ISETP.LT.U32.AND P0, PT, R4, R9, PT ;  /* 0x000000090400720c */ /* 0x000fe20003f01070 */
[----:B------:R-:W-:Y:S01]  /*0ea0*/  VIADD R3, R15, 0x300 ;  /* 0x000003000f037836 */ /* 0x000fe20000000000 */
[----:B------:R-:W-:Y:S02]  /*0eb0*/  SEL R12, R12, 0x1, !P4 ;  /* 0x000000010c0c7807 */ /* 0x000fe40006000000 */
[----:B------:R-:W-:Y:S02]  /*0ec0*/  ISETP.LT.AND.EX P0, PT, R7, R8, PT, P0 ;  /* 0x000000080700720c */ /* 0x000fe40003f01300 */
[----:B------:R-:W-:-:S02]  /*0ed0*/  LOP3.LUT P2, RZ, R12, 0xff, RZ, 0xc0, !PT ;  /* 0x000000ff0cff7812 */ /* 0x000fc4000784c0ff */
[----:B------:R-:W-:Y:S02]  /*0ee0*/  IADD3 R3, P5, PT, R3, UR10, RZ ;  /* 0x0000000a03037c10 */ /* 0x000fe4000ffbe0ff */
[CC--:B------:R-:W-:Y:S02]  /*0ef0*/  SEL R6, R4.reuse, R9.reuse, P0 ;  /* 0x0000000904067207 */ /* 0x0c0fe40000000000 */
[CC--:B------:R-:W-:Y:S02]  /*0f00*/  SEL R5, R7.reuse, R8.reuse, P0 ;  /* 0x0000000807057207 */ /* 0x0c0fe40000000000 */
[----:B------:R-:W-:Y:S02]  /*0f10*/  @!P4 SEL R6, R4, R9, !P3 ;  /* 0x000000090406c207 */ /* 0x000fe40005800000 */
[----:B------:R-:W-:Y:S02]  /*0f20*/  @!P4 SEL R5, R7, R8, !P3 ;  /* 0x000000080705c207 */ /* 0x000fe40005800000 */
[----:B------:R-:W-:Y:S01]  /*0f30*/  FSETP.NEU.AND P4, PT, R2, R19, P2 ;  /* 0x000000130200720b */ /* 0x000fe2000178d000 */
[----:B------:R-:W-:Y:S01]  /*0f40*/  IMAD.X R4, RZ, RZ, UR11, P5 ;  /* 0x0000000bff047e24 */ /* 0x000fe2000a8e06ff */
        /* <DEDUP_REMOVED lines=9> */
[----:B------:R-:W-:-:S07]  /*0fe0*/  @!P4 SEL R11, R4, R5, !P2 ;  /* 0x00000005040bc207 */ /* 0x000fce0005000000 */
.L_x_144:
[----:B------:R-:W-:Y:S05]  /*0ff0*/  BSYNC.RECONVERGENT B2 ;  /* 0x0000000000027941 */ /* 0x000fea0003800200 */
.L_x_143:
[----:B------:R-:W-:Y:S05]  /*1000*/  @!P1 BRA `(.L_x_139) ;  /* 0x0000000400049947 */ /* 0x000fea0003800000 */
[----:B------:R-:W-:Y:S01]  /*1010*/  ISETP.NE.AND P0, PT, R16, 0x1, PT ;  /* 0x000000011000780c */ /* 0x000fe20003f05270 */
[----:B------:R-:W-:Y:S01]  /*1020*/  BSSY.RECONVERGENT B2, `(.L_x_145) ;  /* 0x0000028000027945 */ /* 0x000fe20003800200 */
[----:B------:R-:W-:-:S11]  /*1030*/  LOP3.LUT P1, RZ, R14, 0x100, RZ, 0xc0, !PT ;  /* 0x000001000eff7812 */ /* 0x000fd6000782c0ff */
        /* <DEDUP_REMOVED lines=9> */
[----:B------:R0:W3:Y:S01]  /*10d0*/  LDG.E R17, desc[UR8][R4.64+0x400] ;  /* 0x0004000804117981 */ /* 0x0000e2000c1e1900 */
[----:B------:R-:W-:Y:S02]  /*10e0*/  LOP3.LUT P2, RZ, R12, 0xff, RZ, 0xc0, !PT ;  /* 0x000000ff0cff7812 */ /* 0x000fe4000784c0ff */
[C---:B--2---:R-:W-:Y:S01]  /*10f0*/  IADD3 R7, P4, PT, R15.reuse, UR10, RZ ;  /* 0x0000000a0f077c10 */ /* 0x044fe2000ff9e0ff */
[----:B------:R-:W-:-:S03]  /*1100*/  VIADD R8, R15, 0x100 ;  /* 0x000001000f087836 */ /* 0x000fc60000000000 */
[----:B------:R-:W-:Y:S01]  /*1110*/  ISETP.LT.U32.AND P0, PT, R7, R10, PT ;  /* 0x0000000a0700720c */ /* 0x000fe20003f01070 */
[----:B------:R-:W-:Y:S01]  /*1120*/  VIADD R15, R15, 0x200 ;  /* 0x000002000f0f7836 */ /* 0x000fe20000000000 */
[CC--:B----4-:R-:W-:Y:S02]  /*1130*/  FSETP.NEU.AND P5, PT, R6.reuse, R9.reuse, PT ;  /* 0x000000090600720b */ /* 0x0d0fe40003fad000 */
[----:B------:R-:W-:Y:S01]  /*1140*/  FSETP.NEU.AND P3, PT, R6, R9, P2 ;  /* 0x000000090600720b */ /* 0x000fe2000176d000 */
[----:B------:R-:W-:Y:S02]  /*1150*/  IMAD.X R6, RZ, RZ, UR11, P4 ;  /* 0x0000000bff067e24 */ /* 0x000fe4000a0e06ff */
[----:B------:R-:W-:-:S04]  /*1160*/  @!P2 SEL R12, RZ, 0x1, !P5 ;  /* 0x00000001ff0ca807 */ /* 0x000fc80006800000 */
[----:B------:R-:W-:Y:S02]  /*1170*/  SEL R12, R12, 0x1, !P3 ;  /* 0x000000010c0c7807 */ /* 0x000fe40005800000 */
[-C--:B------:R-:W-:Y:S02]  /*1180*/  ISETP.LT.AND.EX P0, PT, R6, R11.reuse, PT, P0 ;  /* 0x0000000b0600720c */ /* 0x080fe40003f01300 */
[----:B------:R-:W-:Y:S02]  /*1190*/  LOP3.LUT P4, RZ, R12, 0xff, RZ, 0xc0, !PT ;  /* 0x000000ff0cff7812 */ /* 0x000fe4000788c0ff */
[----:B0-----:R-:W-:Y:S02]  /*11a0*/  IADD3 R5, P5, PT, R8, UR10, RZ ;  /* 0x0000000a08057c10 */ /* 0x001fe4000ffbe0ff */
[----:B------:R-:W-:Y:S02]  /*11b0*/  SEL R2, R7, R10, P0 ;  /* 0x0000000a07027207 */ /* 0x000fe40000000000 */
[----:B------:R-:W-:-:S02]  /*11c0*/  SEL R3, R6, R11, P0 ;  /* 0x0000000b06037207 */ /* 0x000fc40000000000 */
[----:B------:R-:W-:Y:S02]  /*11d0*/  @!P3 SEL R2, R7, R10, !P2 ;  /* 0x0000000a0702b207 */ /* 0x000fe40005000000 */
[----:B------:R-:W-:Y:S02]  /*11e0*/  @!P3 SEL R3, R6, R11, !P2 ;  /* 0x0000000b0603b207 */ /* 0x000fe40005000000 */
[CC--:B---3--:R-:W-:Y:S01]  /*11f0*/  FSETP.NEU.AND P3, PT, R14.reuse, R17.reuse, P4 ;  /* 0x000000110e00720b */ /* 0x0c8fe2000276d000 */
[----:B------:R-:W-:Y:S01]  /*1200*/  IMAD.X R4, RZ, RZ, UR11, P5 ;  /* 0x0000000bff047e24 */ /* 0x000fe2000a8e06ff */
[----:B------:R-:W-:Y:S02]  /*1210*/  ISETP.LT.U32.AND P0, PT, R5, R2, PT ;  /* 0x000000020500720c */ /* 0x000fe40003f01070 */
[----:B------:R-:W-:Y:S02]  /*1220*/  FSETP.NEU.AND P2, PT, R14, R17, PT ;  /* 0x000000110e00720b */ /* 0x000fe40003f4d000 */
[----:B------:R-:W-:-:S02]  /*1230*/  ISETP.LT.AND.EX P0, PT, R4, R3, PT, P0 ;  /* 0x000000030400720c */ /* 0x000fc40003f01300 */
[----:B------:R-:W-:Y:S02]  /*1240*/  @!P4 SEL R12, RZ, 0x1, !P2 ;  /* 0x00000001ff0cc807 */ /* 0x000fe40005000000 */
[CC--:B------:R-:W-:Y:S02]  /*1250*/  SEL R10, R5.reuse, R2.reuse, P0 ;  /* 0x00000002050a7207 */ /* 0x0c0fe40000000000 */
[-C--:B------:R-:W-:Y:S02]  /*1260*/  SEL R11, R4, R3.reuse, P0 ;  /* 0x00000003040b7207 */ /* 0x080fe40000000000 */
[----:B------:R-:W-:Y:S02]  /*1270*/  SEL R12, R12, 0x1, !P3 ;  /* 0x000000010c0c7807 */ /* 0x000fe40005800000 */
[----:B------:R-:W-:Y:S02]  /*1280*/  @!P3 SEL R10, R5, R2, !P4 ;  /* 0x00000002050ab207 */ /* 0x000fe40006000000 */
[----:B------:R-:W-:-:S07]  /*1290*/  @!P3 SEL R11, R4, R3, !P4 ;  /* 0x00000003040bb207 */ /* 0x000fce0006000000 */
.L_x_146:
[----:B------:R-:W-:Y:S05]  /*12a0*/  BSYNC.RECONVERGENT B2 ;  /* 0x0000000000027941 */ /* 0x000fea0003800200 */
.L_x_145:
[----:B------:R-:W-:Y:S05]  /*12b0*/  @P1 BRA `(.L_x_139) ;  /* 0x0000000000581947 */ /* 0x000fea0003800000 */
[----:B------:R-:W0:Y:S01]  /*12c0*/  LDC.64 R2, c[0x0][0x380] ;  /* 0x0000e000ff027b82 */ /* 0x000e220000000a00 */
[----:B------:R-:W2:Y:S07]  /*12d0*/  LDCU.64 UR10, c[0x0][0x3a0] ;  /* 0x00007400ff0a77ac */ /* 0x000eae0008000a00 */
[----:B------:R-:W3:Y:S01]  /*12e0*/  LDC.64 R4, c[0x0][0x388] ;  /* 0x0000e200ff047b82 */ /* 0x000ee20000000a00 */
[----:B0-----:R-:W-:-:S06]  /*12f0*/  IMAD.WIDE.U32 R2, R15, 0x4, R2 ;  /* 0x000000040f027825 */ /* 0x001fcc00078e0002 */
[----:B------:R-:W4:Y:S01]  /*1300*/  LDG.E R2, desc[UR8][R2.64] ;  /* 0x0000000802027981 */ /* 0x000f22000c1e1900 */
[----:B---3--:R-:W-:-:S06]  /*1310*/  IMAD.WIDE.U32 R4, R15, 0x4, R4 ;  /* 0x000000040f047825 */ /* 0x008fcc00078e0004 */
[----:B------:R-:W4:Y:S01]  /*1320*/  LDG.E R5, desc[UR8][R4.64] ;  /* 0x0000000804057981 */ /* 0x000f22000c1e1900 */
[----:B------:R-:W-:Y:S02]  /*1330*/  LOP3.LUT P3, RZ, R12, 0xff, RZ, 0xc0, !PT ;  /* 0x000000ff0cff7812 */ /* 0x000fe4000786c0ff */
[----:B--2---:R-:W-:-:S05]  /*1340*/  IADD3 R7, P0, PT, R15, UR10, RZ ;  /* 0x0000000a0f077c10 */ /* 0x004fca000ff1e0ff */
[----:B------:R-:W-:Y:S01]  /*1350*/  IMAD.X R8, RZ, RZ, UR11, P0 ;  /* 0x0000000bff087e24 */ /* 0x000fe200080e06ff */
[----:B------:R-:W-:-:S04]  /*1360*/  ISETP.LT.U32.AND P0, PT, R7, R10, PT ;  /* 0x0000000a0700720c */ /* 0x000fc80003f01070 */
[----:B------:R-:W-:-:S04]  /*1370*/  ISETP.LT.AND.EX P0, PT, R8, R11, PT, P0 ;  /* 0x0000000b0800720c */ /* 0x000fc80003f01300 */
[----:B------:R-:W-:Y:S02]  /*1380*/  SEL R6, R7, R10, P0 ;  /* 0x0000000a07067207 */ /* 0x000fe40000000000 */
[CC--:B----4-:R-:W-:Y:S02]  /*1390*/  FSETP.NEU.AND P2, PT, R2.reuse, R5.reuse, P3 ;  /* 0x000000050200720b */ /* 0x0d0fe40001f4d000 */
[----:B------:R-:W-:Y:S02]  /*13a0*/  FSETP.NEU.AND P1, PT, R2, R5, PT ;  /* 0x000000050200720b */ /* 0x000fe40003f2d000 */
[----:B------:R-:W-:Y:S02]  /*13b0*/  SEL R2, R8, R11, P0 ;  /* 0x0000000b08027207 */ /* 0x000fe40000000000 */
[----:B------:R-:W-:-:S07]  /*13c0*/  @!P3 SEL R12, RZ, 0x1, !P1 ;  /* 0x00000001ff0cb807 */ /* 0x000fce0004800000 */
[----:B------:R-:W-:Y:S02]  /*13d0*/  @!P2 SEL R6, R7, R10, !P3 ;  /* 0x0000000a0706a207 */ /* 0x000fe40005800000 */
[----:B------:R-:W-:Y:S02]  /*13e0*/  @!P2 SEL R2, R8, R11, !P3 ;  /* 0x0000000b0802a207 */ /* 0x000fe40005800000 */
[----:B------:R-:W-:Y:S01]  /*13f0*/  SEL R12, R12, 0x1, !P2 ;  /* 0x000000010c0c7807 */ /* 0x000fe20005000000 */
[----:B------:R-:W-:Y:S02]  /*1400*/  IMAD.MOV.U32 R10, RZ, RZ, R6 ;  /* 0x000000ffff0a7224 */ /* 0x000fe400078e0006 */
[----:B------:R-:W-:-:S07]  /*1410*/  IMAD.MOV.U32 R11, RZ, RZ, R2 ;  /* 0x000000ffff0b7224 */ /* 0x000fce00078e0002 */
.L_x_139:
[----:B------:R-:W-:Y:S05]  /*1420*/  BSYNC.RECONVERGENT B1 ;  /* 0x0000000000017941 */ /* 0x000fea0003800200 */
.L_x_138:
[----:B------:R-:W-:-:S04]  /*1430*/  UISETP.GE.U32.AND UP0, UPT, UR4, 0x100, UPT ;  /* 0x000001000400788c */ /* 0x000fc8000bf06070 */
[----:B------:R-:W-:-:S09]  /*1440*/  UISETP.GE.U32.AND.EX UP0, UPT, UR5, URZ, UPT, UP0 ;  /* 0x000000ff0500728c */ /* 0x000fd2000bf06100 */
[----:B------:R-:W-:Y:S05]  /*1450*/  BRA.U !UP0, `(.L_x_147) ;  /* 0x0000000d083c7547 */ /* 0x000fea000b800000 */
[----:B------:R-:W0:Y:S01]  /*1460*/  S2R R6, SR_LANEID ;  /* 0x0000000000067919 */ /* 0x000e220000000000 */
[----:B------:R-:W-:Y:S01]  /*1470*/  LOP3.LUT R2, R12, 0xff, RZ, 0xc0, !PT ;  /* 0x000000ff0c027812 */ /* 0x000fe200078ec0ff */
[----:B------:R-:W-:Y:S01]  /*1480*/  BSSY.RECONVERGENT B1, `(.L_x_148) ;  /* 0x0000016000017945 */ /* 0x000fe20003800200 */
[----:B------:R2:W3:Y:S04]  /*1490*/  SHFL.DOWN PT, R5, R10, 0x1, 0x1f ;  /* 0x08201f000a057f89 */ /* 0x0004e800000e0000 */
[----:B------:R2:W4:Y:S04]  /*14a0*/  SHFL.DOWN PT, R4, R11, 0x1, 0x1f ;  /* 0x08201f000b047f89 */ /* 0x00052800000e0000 */
[----:B------:R2:W1:Y:S01]  /*14b0*/  SHFL.DOWN PT, R3, R2, 0x1, 0x1f ;  /* 0x08201f0002037f89 */ /* 0x00046200000e0000 */
        /* <DEDUP_REMOVED lines=18> */
.L_x_149:
[----:B------:R-:W-:Y:S05]  /*15e0*/  BSYNC.RECONVERGENT B1 ;  /* 0x0000000000017941 */ /* 0x000fea0003800200 */
.L_x_148:
        /* <DEDUP_REMOVED lines=23> */
.L_x_151:
[----:B------:R-:W-:Y:S05]  /*1760*/  BSYNC.RECONVERGENT B1 ;  /* 0x0000000000017941 */ /* 0x000fea0003800200 */
.L_x_150:
        /* <DEDUP_REMOVED lines=20> */
.L_x_153:
[----:B------:R-:W-:Y:S05]  /*18b0*/  BSYNC.RECONVERGENT B1 ;  /* 0x0000000000017941 */ /* 0x000fea0003800200 */
.L_x_152:
        /* <DEDUP_REMOVED lines=20> */
.L_x_155:
[----:B------:R-:W-:Y:S05]  /*1a00*/  BSYNC.RECONVERGENT B1 ;  /* 0x0000000000017941 */ /* 0x000fea0003800200 */
.L_x_154:
        /* <DEDUP_REMOVED lines=20> */
.L_x_157:
[----:B------:R-:W-:Y:S05]  /*1b50*/  BSYNC.RECONVERGENT B1 ;  /* 0x0000000000017941 */ /* 0x000fea0003800200 */
.L_x_156:
        /* <DEDUP_REMOVED lines=10> */
.L_x_159:
[----:B------:R-:W-:Y:S05]  /*1c00*/  BSYNC.RECONVERGENT B1 ;  /* 0x0000000000017941 */ /* 0x000fea0003800200 */
.L_x_158:
        /* <DEDUP_REMOVED lines=8> */
[----:B--2-4-:R-:W2:Y:S04]  /*1c90*/  LDS.64 R4, [UR6+0x20] ;  /* 0x00002006ff047984 */ /* 0x014ea80008000a00 */
[----:B------:R-:W4:Y:S04]  /*1ca0*/  LDS.U8 R16, [UR6+0x28] ;  /* 0x00002806ff107984 */ /* 0x000f280008000000 */
[----:B------:R-:W1:Y:S04]  /*1cb0*/  LDS.64 R8, [UR6+0x30] ;  /* 0x00003006ff087984 */ /* 0x000e680008000a00 */
[----:B------:R-:W1:Y:S04]  /*1cc0*/  LDS.U8 R17, [UR6+0x38] ;  /* 0x00003806ff117984 */ /* 0x000e680008000000 */
[----:B------:R-:W1:Y:S04]  /*1cd0*/  LDS.64 R6, [UR6+0x40] ;  /* 0x00004006ff067984 */ /* 0x000e680008000a00 */
[----:B------:R-:W1:Y:S04]  /*1ce0*/  LDS.U8 R18, [UR6+0x48] ;  /* 0x00004806ff127984 */ /* 0x000e680008000000 */
[----:B0-----:R-:W0:Y:S01]  /*1cf0*/  LDS.64 R2, [UR6+0x50] ;  /* 0x00005006ff027984 */ /* 0x001e220008000a00 */
[----:B-----5:R-:W-:-:S02]  /*1d00*/  ISETP.NE.AND P2, PT, R14, RZ, PT ;  /* 0x000000ff0e00720c */ /* 0x020fc40003f45270 */
[----:B--2---:R-:W-:Y:S02]  /*1d10*/  ISETP.LT.U32.AND P0, PT, R4, R10, PT ;  /* 0x0000000a0400720c */ /* 0x004fe40003f01070 */
[----:B------:R-:W-:Y:S02]  /*1d20*/  @P4 SEL R14, R12, 0x1, !P2 ;  /* 0x000000010c0e4807 */ /* 0x000fe40005000000 */
[----:B------:R-:W-:Y:S01]  /*1d30*/  ISETP.LT.AND.EX P0, PT, R5, R11, PT, P0 ;  /* 0x0000000b0500720c */ /* 0x000fe20003f01300 */
[----:B------:R-:W-:Y:S01]  /*1d40*/  LDS.U8 R12, [UR6+0x78] ;  /* 0x00007806ff0c7984 */ /* 0x000fe20008000000 */
[----:B------:R-:W-:Y:S02]  /*1d50*/  LOP3.LUT P3, RZ, R14, 0xff, RZ, 0xc0, !PT ;  /* 0x000000ff0eff7812 */ /* 0x000fe4000786c0ff */
[----:B----4-:R-:W-:-:S03]  /*1d60*/  ISETP.NE.AND P5, PT, R16, RZ, PT ;  /* 0x000000ff1000720c */ /* 0x010fc60003fa5270 */
[C---:B-1-3--:R-:W-:Y:S02]  /*1d70*/  @P2 SEL R10, R4.reuse, R10, P0 ;  /* 0x0000000a040a2207 */ /* 0x04afe40000000000 */
[C---:B------:R-:W-:Y:S02]  /*1d80*/  @P2 SEL R11, R5.reuse, R11, P0 ;  /* 0x0000000b050b2207 */ /* 0x040fe40000000000 */
[----:B------:R-:W-:Y:S02]  /*1d90*/  SEL R13, R4, R10, !P4 ;  /* 0x0000000a040d7207 */ /* 0x000fe40006000000 */
[----:B------:R-:W-:Y:S01]  /*1da0*/  SEL R15, R5, R11, !P4 ;  /* 0x0000000b050f7207 */ /* 0x000fe20006000000 */
[----:B------:R-:W1:Y:S01]  /*1db0*/  LDS.U8 R10, [UR6+0x58] ;  /* 0x00005806ff0a7984 */ /* 0x000e620008000000 */
[----:B------:R-:W-:Y:S02]  /*1dc0*/  ISETP.LT.U32.AND P0, PT, R8, R13, PT ;  /* 0x0000000d0800720c */ /* 0x000fe40003f01070 */
[----:B------:R-:W-:Y:S01]  /*1dd0*/  @P3 SEL R16, R14, 0x1, !P5 ;  /* 0x000000010e103807 */ /* 0x000fe20006800000 */
[----:B------:R-:W2:Y:S01]  /*1de0*/  LDS.64 R4, [UR6+0x60] ;  /* 0x00006006ff047984 */ /* 0x000ea20008000a00 */
[----:B------:R-:W-:-:S02]  /*1df0*/  ISETP.LT.AND.EX P0, PT, R9, R15, PT, P0 ;  /* 0x0000000f0900720c */ /* 0x000fc40003f01300 */
[----:B------:R-:W-:Y:S01]  /*1e00*/  LOP3.LUT P2, RZ, R16, 0xff, RZ, 0xc0, !PT ;  /* 0x000000ff10ff7812 */ /* 0x000fe2000784c0ff */
[----:B------:R-:W3:Y:S01]  /*1e10*/  LDS.U8 R14, [UR6+0x68] ;  /* 0x00006806ff0e7984 */ /* 0x000ee20008000000 */
[C---:B------:R-:W-:Y:S02]  /*1e20*/  @P5 SEL R13, R8.reuse, R13, P0 ;  /* 0x0000000d080d5207 */ /* 0x040fe40000000000 */
[----:B------:R-:W-:Y:S02]  /*1e30*/  ISETP.NE.AND P4, PT, R17, RZ, PT ;  /* 0x000000ff1100720c */ /* 0x000fe40003f85270 */
[C---:B------:R-:W-:Y:S02]  /*1e40*/  @P5 SEL R15, R9.reuse, R15, P0 ;  /* 0x0000000f090f5207 */ /* 0x040fe40000000000 */
[----:B------:R-:W-:Y:S02]  /*1e50*/  SEL R11, R8, R13, !P3 ;  /* 0x0000000d080b7207 */ /* 0x000fe40005800000 */
[----:B------:R-:W-:-:S02]  /*1e60*/  SEL R13, R9, R15, !P3 ;  /* 0x0000000f090d7207 */ /* 0x000fc40005800000 */
[----:B------:R-:W-:Y:S01]  /*1e70*/  ISETP.LT.U32.AND P0, PT, R6, R11, PT ;  /* 0x0000000b0600720c */ /* 0x000fe20003f01070 */
[----:B------:R-:W4:Y:S01]  /*1e80*/  LDS.64 R8, [UR6+0x70] ;  /* 0x00007006ff087984 */ /* 0x000f220008000a00 */
[----:B------:R-:W-:Y:S02]  /*1e90*/  @P2 SEL R17, R16, 0x1, !P4 ;  /* 0x0000000110112807 */ /* 0x000fe40006000000 */
[----:B------:R-:W-:Y:S02]  /*1ea0*/  ISETP.LT.AND.EX P0, PT, R7, R13, PT, P0 ;  /* 0x0000000d0700720c */ /* 0x000fe40003f01300 */
[----:B------:R-:W-:Y:S02]  /*1eb0*/  ISETP.NE.AND P3, PT, R18, RZ, PT ;  /* 0x000000ff1200720c */ /* 0x000fe40003f65270 */
[----:B------:R-:W-:Y:S02]  /*1ec0*/  @P4 SEL R11, R6, R11, P0 ;  /* 0x0000000b060b4207 */ /* 0x000fe40000000000 */
[----:B------:R-:W-:-:S02]  /*1ed0*/  LOP3.LUT P5, RZ, R17, 0xff, RZ, 0xc0, !PT ;  /* 0x000000ff11ff7812 */ /* 0x000fc400078ac0ff */
[C---:B------:R-:W-:Y:S02]  /*1ee0*/  @P4 SEL R13, R7.reuse, R13, P0 ;  /* 0x0000000d070d4207 */ /* 0x040fe40000000000 */
[----:B------:R-:W-:Y:S02]  /*1ef0*/  SEL R11, R6, R11, !P2 ;  /* 0x0000000b060b7207 */ /* 0x000fe40005000000 */
[----:B------:R-:W-:Y:S02]  /*1f00*/  SEL R13, R7, R13, !P2 ;  /* 0x0000000d070d7207 */ /* 0x000fe40005000000 */
[----:B0-----:R-:W-:Y:S01]  /*1f10*/  ISETP.LT.U32.AND P0, PT, R2, R11, PT ;  /* 0x0000000b0200720c */ /* 0x001fe20003f01070 */
[----:B------:R-:W0:Y:S01]  /*1f20*/  LDS.64 R6, [UR6+0x80] ;  /* 0x00008006ff067984 */ /* 0x000e220008000a00 */
[----:B-1----:R-:W-:Y:S02]  /*1f30*/  ISETP.NE.AND P2, PT, R10, RZ, PT ;  /* 0x000000ff0a00720c */ /* 0x002fe40003f45270 */
[----:B------:R-:W-:-:S02]  /*1f40*/  ISETP.LT.AND.EX P0, PT, R3, R13, PT, P0 ;  /* 0x0000000d0300720c */ /* 0x000fc40003f01300 */
[----:B------:R-:W-:Y:S02]  /*1f50*/  @P5 SEL R18, R17, 0x1, !P3 ;  /* 0x0000000111125807 */ /* 0x000fe40005800000 */
[C---:B------:R-:W-:Y:S02]  /*1f60*/  @P3 SEL R11, R2.reuse, R11, P0 ;  /* 0x0000000b020b3207 */ /* 0x040fe40000000000 */
[C---:B------:R-:W-:Y:S02]  /*1f70*/  @P3 SEL R13, R3.reuse, R13, P0 ;  /* 0x0000000d030d3207 */ /* 0x040fe40000000000 */
[----:B------:R-:W-:Y:S02]  /*1f80*/  SEL R11, R2, R11, !P5 ;  /* 0x0000000b020b7207 */ /* 0x000fe40006800000 */
[----:B------:R-:W-:Y:S02]  /*1f90*/  LOP3.LUT P4, RZ, R18, 0xff, RZ, 0xc0, !PT ;  /* 0x000000ff12ff7812 */ /* 0x000fe4000788c0ff */
[----:B------:R-:W-:-:S02]  /*1fa0*/  SEL R13, R3, R13, !P5 ;  /* 0x0000000d030d7207 */ /* 0x000fc40006800000 */
[----:B--2---:R-:W-:Y:S02]  /*1fb0*/  ISETP.LT.U32.AND P0, PT, R4, R11, PT ;  /* 0x0000000b0400720c */ /* 0x004fe40003f01070 */
[----:B---3--:R-:W-:Y:S02]  /*1fc0*/  ISETP.NE.AND P3, PT, R14, RZ, PT ;  /* 0x000000ff0e00720c */ /* 0x008fe40003f65270 */
[----:B------:R-:W-:-:S04]  /*1fd0*/  ISETP.LT.AND.EX P0, PT, R5, R13, PT, P0 ;  /* 0x0000000d0500720c */ /* 0x000fc80003f01300 */
[----:B------:R-:W-:Y:S02]  /*1fe0*/  @P2 SEL R11, R4, R11, P0 ;  /* 0x0000000b040b2207 */ /* 0x000fe40000000000 */
[----:B------:R-:W-:Y:S02]  /*1ff0*/  @P4 SEL R10, R18, 0x1, !P2 ;  /* 0x00000001120a4807 */ /* 0x000fe40005000000 */
[C---:B------:R-:W-:Y:S02]  /*2000*/  @P2 SEL R13, R5.reuse, R13, P0 ;  /* 0x0000000d050d2207 */ /* 0x040fe40000000000 */
[----:B------:R-:W-:Y:S02]  /*2010*/  SEL R3, R4, R11, !P4 ;  /* 0x0000000b04037207 */ /* 0x000fe40006000000 */
[----:B------:R-:W-:Y:S02]  /*2020*/  LOP3.LUT P5, RZ, R10, 0xff, RZ, 0xc0, !PT ;  /* 0x000000ff0aff7812 */ /* 0x000fe400078ac0ff */
[----:B------:R-:W-:-:S02]  /*2030*/  SEL R5, R5, R13, !P4 ;  /* 0x0000000d05057207 */ /* 0x000fc40006000000 */
[----:B----4-:R-:W-:Y:S02]  /*2040*/  ISETP.LT.U32.AND P0, PT, R8, R3, PT ;  /* 0x000000030800720c */ /* 0x010fe40003f01070 */
[----:B------:R-:W-:Y:S02]  /*2050*/  ISETP.NE.AND P4, PT, R12, RZ, PT ;  /* 0x000000ff0c00720c */ /* 0x000fe40003f85270 */
[----:B------:R-:W-:-:S04]  /*2060*/  ISETP.LT.AND.EX P0, PT, R9, R5, PT, P0 ;  /* 0x000000050900720c */ /* 0x000fc80003f01300 */
[----:B------:R-:W-:Y:S02]  /*2070*/  @P3 SEL R3, R8, R3, P0 ;  /* 0x0000000308033207 */ /* 0x000fe40000000000 */
[----:B------:R-:W-:Y:S02]  /*2080*/  @P5 SEL R14, R10, 0x1, !P3 ;  /* 0x000000010a0e5807 */ /* 0x000fe40005800000 */
[C---:B------:R-:W-:Y:S02]  /*2090*/  @P3 SEL R5, R9.reuse, R5, P0 ;  /* 0x0000000509053207 */ /* 0x040fe40000000000 */
[----:B------:R-:W-:Y:S02]  /*20a0*/  SEL R3, R8, R3, !P5 ;  /* 0x0000000308037207 */ /* 0x000fe40006800000 */
[----:B------:R-:W-:Y:S02]  /*20b0*/  LOP3.LUT P2, RZ, R14, 0xff, RZ, 0xc0, !PT ;  /* 0x000000ff0eff7812 */ /* 0x000fe4000784c0ff */
[----:B------:R-:W-:-:S02]  /*20c0*/  SEL R9, R9, R5, !P5 ;  /* 0x0000000509097207 */ /* 0x000fc40006800000 */
[----:B0-----:R-:W-:-:S04]  /*20d0*/  ISETP.LT.U32.AND P0, PT, R6, R3, PT ;  /* 0x000000030600720c */ /* 0x001fc80003f01070 */
[----:B------:R-:W-:-:S04]  /*20e0*/  ISETP.LT.AND.EX P0, PT, R7, R9, PT, P0 ;  /* 0x000000090700720c */ /* 0x000fc80003f01300 */
[----:B------:R-:W-:Y:S02]  /*20f0*/  @P4 SEL R3, R6, R3, P0 ;  /* 0x0000000306034207 */ /* 0x000fe40000000000 */
[C---:B------:R-:W-:Y:S02]  /*2100*/  @P4 SEL R9, R7.reuse, R9, P0 ;  /* 0x0000000907094207 */ /* 0x040fe40000000000 */
[----:B------:R-:W-:Y:S02]  /*2110*/  @P2 SEL R12, R14, 0x1, !P4 ;  /* 0x000000010e0c2807 */ /* 0x000fe40006000000 */
[----:B------:R-:W-:Y:S02]  /*2120*/  SEL R10, R6, R3, !P2 ;  /* 0x00000003060a7207 */ /* 0x000fe40005000000 */
[----:B------:R-:W-:Y:S01]  /*2130*/  SEL R11, R7, R9, !P2 ;  /* 0x00000009070b7207 */ /* 0x000fe20005000000 */
[----:B------:R-:W-:Y:S06]  /*2140*/  BRA `(.L_x_160) ;  /* 0x0000003800347947 */ /* 0x000fec0003800000 */
.L_x_147:
[----:B------:R-:W0:Y:S01]  /*2150*/  S2R R9, SR_LANEID ;  /* 0x0000000000097919 */ /* 0x000e220000000000 */
[----:B------:R-:W-:Y:S01]  /*2160*/  LOP3.LUT R2, R13, 0x3e0, RZ, 0xc0, !PT ;  /* 0x000003e00d027812 */ /* 0x000fe200078ec0ff */
[----:B------:R-:W-:Y:S04]  /*2170*/  BSSY.RECONVERGENT B1, `(.L_x_161) ;  /* 0x0000022000017945 */ /* 0x000fe80003800200 */
[----:B------:R-:W-:Y:S01]  /*2180*/  VIADD R3, R2, 0x20 ;  /* 0x0000002002037836 */ /* 0x000fe20000000000 */
[----:B------:R-:W-:-:S04]  /*2190*/  LOP3.LUT R2, RZ, R2, RZ, 0x33, !PT ;  /* 0x00000002ff027212 */ /* 0x000fc800078e33ff */
[----:B------:R-:W-:Y:S01]  /*21a0*/  ISETP.GT.U32.AND P0, PT, R3, UR4, PT ;  /* 0x0000000403007c0c */ /* 0x000fe2000bf04070 */
[----:B------:R-:W-:-:S05]  /*21b0*/  VIADD R2, R2, UR4 ;  /* 0x0000000402027c36 */ /* 0x000fca0008000000 */
[----:B------:R-:W-:-:S05]  /*21c0*/  SEL R2, R2, 0x1f, P0 ;  /* 0x0000001f02027807 */ /* 0x000fca0000000000 */
[----:B------:R2:W3:Y:S01]  /*21d0*/  SHFL.DOWN PT, R4, R11, 0x1, R2 ;  /* 0x082000000b047989 */ /* 0x0004e200000e0002 */
        /* <DEDUP_REMOVED lines=22> */
[----:B--2---:R-:W-:-:S02]  /*2340*/  @!P0 SEL R10, R7, R10, P4 ;  /* 0x0000000a070a8207 */ /* 0x004fc40002000000 */
[C---:B------:R-:W-:Y:S02]  /*2350*/  @!P0 SEL R11, R4.reuse, R11, P4 ;  /* 0x0000000b040b8207 */ /* 0x040fe40002000000 */
[----:B------:R-:W-:Y:S02]  /*2360*/  @P0 PRMT R12, R3, 0x7610, R12 ;  /* 0x00007610030c0816 */ /* 0x000fe4000000000c */
[----:B------:R-:W-:Y:S02]  /*2370*/  @P0 SEL R10, R7, R10, !P6 ;  /* 0x0000000a070a0207 */ /* 0x000fe40007000000 */
[----:B------:R-:W-:-:S07]  /*2380*/  @P0 SEL R11, R4, R11, !P6 ;  /* 0x0000000b040b0207 */ /* 0x000fce0007000000 */
.L_x_162:
[----:B------:R-:W-:Y:S05]  /*2390*/  BSYNC.RECONVERGENT B1 ;  /* 0x0000000000017941 */ /* 0x000fea0003800200 */
.L_x_161:
        /* <DEDUP_REMOVED lines=8> */
[----:B------:R-:W-:Y:S01]  /*2420*/  IMAD.MOV.U32 R7, RZ, RZ, 0x1 ;  /* 0x00000001ff077424 */ /* 0x000fe200078e00ff */
[----:B------:R-:W-:-:S04]  /*2430*/  LOP3.LUT P5, R6, R12, 0xff, RZ, 0xc0, !PT ;  /* 0x000000ff0c067812 */ /* 0x000fc800078ac0ff */
[----:B------:R-:W-:-:S13]  /*2440*/  PLOP3.LUT P0, PT, P5, P0, PT, 0x2f, 0xf2 ;  /* 0x0000000000f2781c */ /* 0x000fda0002f00577 */
[----:B------:R-:W-:Y:S02]  /*2450*/  @!P0 ISETP.LT.U32.AND P5, PT, R5, R10, PT ;  /* 0x0000000a0500820c */ /* 0x000fe40003fa1070 */
[----:B------:R-:W-:Y:S02]  /*2460*/  @P0 ISETP.NE.AND P6, PT, R6, RZ, PT ;  /* 0x000000ff0600020c */ /* 0x000fe40003fc5270 */
[----:B------:R-:W-:Y:S02]  /*2470*/  @!P0 PRMT R12, R7, 0x7610, R12 ;  /* 0x00007610070c8816 */ /* 0x000fe4000000000c */
[----:B----4-:R-:W-:Y:S02]  /*2480*/  @!P0 ISETP.LT.AND.EX P5, PT, R4, R11, PT, P5 ;  /* 0x0000000b0400820c */ /* 0x010fe40003fa1350 */
[----:B------:R-:W-:Y:S02]  /*2490*/  @P0 SEL R3, R3, R12, !P6 ;  /* 0x0000000c03030207 */ /* 0x000fe40007000000 */
[----:B--23--:R-:W-:-:S02]  /*24a0*/  @!P0 SEL R10, R5, R10, P5 ;  /* 0x0000000a050a8207 */ /* 0x00cfc40002800000 */
[C---:B------:R-:W-:Y:S02]  /*24b0*/  @!P0 SEL R11, R4.reuse, R11, P5 ;  /* 0x0000000b040b8207 */ /* 0x040fe40002800000 */
[----:B------:R-:W-:Y:S02]  /*24c0*/  @P0 PRMT R12, R3, 0x7610, R12 ;  /* 0x00007610030c0816 */ /* 0x000fe4000000000c */
[----:B------:R-:W-:Y:S02]  /*24d0*/  @P0 SEL R10, R5, R10, !P6 ;  /* 0x0000000a050a0207 */ /* 0x000fe40007000000 */
[----:B------:R-:W-:-:S07]  /*24e0*/  @P0 SEL R11, R4, R11, !P6 ;  /* 0x0000000b040b0207 */ /* 0x000fce0007000000 */
.L_x_164:
[----:B------:R-:W-:Y:S05]  /*24f0*/  BSYNC.RECONVERGENT B1 ;  /* 0x0000000000017941 */ /* 0x000fea0003800200 */
.L_x_163:
[----:B0-----:R-:W-:Y:S01]  /*2500*/  LOP3.LUT R3, R12, 0xff, RZ, 0xc0, !PT ;  /* 0x000000ff0c037812 */ /* 0x001fe200078ec0ff */
[----:B------:R0:W0:Y:S01]  /*2510*/  SHFL.DOWN PT, R5, R10, 0x4, R2 ;  /* 0x088000000a057989 */ /* 0x00002200000e0002 */
[----:B------:R-:W-:Y:S03]  /*2520*/  BSSY.RECONVERGENT B1, `(.L_x_165) ;  /* 0x0000012000017945 */ /* 0x000fe60003800200 */
[----:B----4-:R4:W0:Y:S04]  /*2530*/  SHFL.DOWN PT, R4, R11, 0x4, R2 ;  /* 0x088000000b047989 */ /* 0x01082800000e0002 */
        /* <DEDUP_REMOVED lines=11> */
[----:B--23--:R-:W-:-:S02]  /*25f0*/  @!P0 SEL R10, R5, R10, P3 ;  /* 0x0000000a050a8207 */ /* 0x00cfc40001800000 */
[C---:B----4-:R-:W-:Y:S02]  /*2600*/  @!P0 SEL R11, R4.reuse, R11, P3 ;  /* 0x0000000b040b8207 */ /* 0x050fe40001800000 */
[----:B------:R-:W-:Y:S02]  /*2610*/  @P0 PRMT R12, R3, 0x7610, R12 ;  /* 0x00007610030c0816 */ /* 0x000fe4000000000c */
[----:B------:R-:W-:Y:S02]  /*2620*/  @P0 SEL R10, R5, R10, !P5 ;  /* 0x0000000a050a0207 */ /* 0x000fe40006800000 */
[----:B------:R-:W-:-:S07]  /*2630*/  @P0 SEL R11, R4, R11, !P5 ;  /* 0x0000000b040b0207 */ /* 0x000fce0006800000 */
.L_x_166:
[----:B------:R-:W-:Y:S05]  /*2640*/  BSYNC.RECONVERGENT B1 ;  /* 0x0000000000017941 */ /* 0x000fea0003800200 */
.L_x_165:
        /* <DEDUP_REMOVED lines=20> */
.L_x_168:
[----:B------:R-:W-:Y:S05]  /*2790*/  BSYNC.RECONVERGENT B1 ;  /* 0x0000000000017941 */ /* 0x000fea0003800200 */
.L_x_167:
        /* <DEDUP_REMOVED lines=8> */
[----:B--234-:R-:W-:-:S04]  /*2820*/  LOP3.LUT P2, R2, R12, 0xff, RZ, 0xc0, !PT ;  /* 0x000000ff0c027812 */ /* 0x01cfc8000784c0ff */
        /* <DEDUP_REMOVED lines=11> */
.L_x_170:
[----:B------:R-:W-:Y:S05]  /*28e0*/  BSYNC.RECONVERGENT B1 ;  /* 0x0000000000017941 */ /* 0x000fea0003800200 */
.L_x_169:
[----:B------:R-:W-:Y:S04]  /*28f0*/  BSSY.RECONVERGENT B1, `(.L_x_171) ;  /* 0x000000a000017945 */ /* 0x000fe80003800200 */
[----:B------:R-:W-:Y:S05]  /*2900*/  @P1 BRA `(.L_x_172) ;  /* 0x0000000000201947 */ /* 0x000fea0003800000 */
[----:B0-----:R-:W0:Y:S01]  /*2910*/  S2R R4, SR_CgaCtaId ;  /* 0x0000000000047919 */ /* 0x001e220000008800 */
[----:B------:R-:W-:Y:S02]  /*2920*/  MOV R3, 0x400 ;  /* 0x0000040000037802 */ /* 0x000fe40000000f00 */
[----:B--234-:R-:W-:-:S04]  /*2930*/  SHF.R.U32.HI R2, RZ, 0x1, R13 ;  /* 0x00000001ff027819 */ /* 0x01cfc8000001160d */
[----:B------:R-:W-:Y:S02]  /*2940*/  LOP3.LUT R2, R2, 0x1f0, RZ, 0xc0, !PT ;  /* 0x000001f002027812 */ /* 0x000fe400078ec0ff */
[----:B0-----:R-:W-:-:S05]  /*2950*/  LEA R3, R4, R3, 0x18 ;  /* 0x0000000304037211 */ /* 0x001fca00078ec0ff */
[----:B------:R-:W-:-:S05]  /*2960*/  IMAD.IADD R3, R2, 0x1, R3 ;  /* 0x0000000102037824 */ /* 0x000fca00078e0203 */
[----:B------:R0:W-:Y:S04]  /*2970*/  STS.64 [R3+0x10], R10 ;  /* 0x0000100a03007388 */ /* 0x0001e80000000a00 */
[----:B------:R0:W-:Y:S02]  /*2980*/  STS.U8 [R3+0x8], R12 ;  /* 0x0000080c03007388 */ /* 0x0001e40000000000 */
.L_x_172:
[----:B------:R-:W-:Y:S05]  /*2990*/  BSYNC.RECONVERGENT B1 ;  /* 0x0000000000017941 */ /* 0x000fea0003800200 */
.L_x_171:
[----:B------:R-:W-:Y:S01]  /*29a0*/  BAR.SYNC.DEFER_BLOCKING 0x0 ;  /* 0x0000000000007b1d */ /* 0x000fe20000010000 */
[----:B------:R-:W-:-:S13]  /*29b0*/  ISETP.NE.AND P1, PT, R13, RZ, PT ;  /* 0x000000ff0d00720c */ /* 0x000fda0003f25270 */
[----:B------:R-:W-:Y:S05]  /*29c0*/  @P1 BRA `(.L_x_160) ;  /* 0x0000003000141947 */ /* 0x000fea0003800000 */
[----:B------:R-:W-:Y:S02]  /*29d0*/  UISETP.GE.U32.AND UP3, UPT, UR4, 0x21, UPT ;  /* 0x000000210400788c */ /* 0x000fe4000bf66070 */
[----:B------:R-:W-:Y:S02]  /*29e0*/  UISETP.GE.U32.AND UP2, UPT, UR4, 0x41, UPT ;  /* 0x000000410400788c */ /* 0x000fe4000bf46070 */
[----:B------:R-:W-:Y:S02]  /*29f0*/  UISETP.GE.U32.AND.EX UP3, UPT, UR5, URZ, UPT, UP3 ;  /* 0x000000ff0500728c */ /* 0x000fe4000bf66130 */
[----:B------:R-:W-:Y:S02]  /*2a00*/  UISETP.GE.U32.AND UP1, UPT, UR4, 0x61, UPT ;  /* 0x000000610400788c */ /* 0x000fe4000bf26070 */
[----:B------:R-:W-:Y:S02]  /*2a10*/  UISETP.GE.U32.AND UP0, UPT, UR4, 0x81, UPT ;  /* 0x000000810400788c */ /* 0x000fe4000bf06070 */
[----:B------:R-:W-:-:S02]  /*2a20*/  UISETP.GE.U32.AND UP6, UPT, UR4, 0xa1, UPT ;  /* 0x000000a10400788c */ /* 0x000fc4000bfc6070 */
[----:B------:R-:W-:Y:S02]  /*2a30*/  UISETP.GE.U32.AND UP4, UPT, UR4, 0xc1, UPT ;  /* 0x000000c10400788c */ /* 0x000fe4000bf86070 */
[----:B------:R-:W-:Y:S02]  /*2a40*/  UISETP.GE.U32.AND UP5, UPT, UR4, 0xe1, UPT ;  /* 0x000000e10400788c */ /* 0x000fe4000bfa6070 */
[----:B------:R-:W-:Y:S02]  /*2a50*/  UISETP.GE.U32.AND.EX UP2, UPT, UR5, URZ, UPT, UP2 ;  /* 0x000000ff0500728c */ /* 0x000fe4000bf46120 */
[----:B------:R-:W-:Y:S02]  /*2a60*/  UISETP.GE.U32.AND.EX UP1, UPT, UR5, URZ, UPT, UP1 ;  /* 0x000000ff0500728c */ /* 0x000fe4000bf26110 */
[----:B------:R-:W-:Y:S02]  /*2a70*/  UISETP.GE.U32.AND.EX UP0, UPT, UR5, URZ, UPT, UP0 ;  /* 0x000000ff0500728c */ /* 0x000fe4000bf06100 */
[----:B------:R-:W-:-:S02]  /*2a80*/  UISETP.GE.U32.AND.EX UP6, UPT, UR5, URZ, UPT, UP6 ;  /* 0x000000ff0500728c */ /* 0x000fc4000bfc6160 */
[----:B------:R-:W-:Y:S02]  /*2a90*/  UISETP.GE.U32.AND.EX UP4, UPT, UR5, URZ, UPT, UP4 ;  /* 0x000000ff0500728c */ /* 0x000fe4000bf86140 */
[----:B------:R-:W-:Y:S01]  /*2aa0*/  UISETP.GE.U32.AND.EX UP5, UPT, UR5, URZ, UPT, UP5 ;  /* 0x000000ff0500728c */ /* 0x000fe2000bfa6150 */
[----:B------:R-:W-:Y:S10]  /*2ab0*/  BRA.U !UP3, `(.L_x_173) ;  /* 0x000000010b3c7547 */ /* 0x000ff4000b800000 */
[----:B------:R-:W5:Y:S01]  /*2ac0*/  S2UR UR7, SR_CgaCtaId ;  /* 0x00000000000779c3 */ /* 0x000f620000008800 */
[----:B------:R-:W-:Y:S01]  /*2ad0*/  UMOV UR6, 0x400 ;  /* 0x0000040000067882 */ /* 0x000fe20000000000 */
[----:B------:R-:W-:Y:S01]  /*2ae0*/  LOP3.LUT P3, RZ, R12, 0xff, RZ, 0xc0, !PT ;  /* 0x000000ff0cff7812 */ /* 0x000fe2000786c0ff */
[----:B-----5:R-:W-:-:S09]  /*2af0*/  ULEA UR6, UR7, UR6, 0x18 ;  /* 0x0000000607067291 */ /* 0x020fd2000f8ec0ff */
[----:B0-----:R-:W0:Y:S04]  /*2b00*/  LDS.U8 R4, [UR6+0x18] ;  /* 0x00001806ff047984 */ /* 0x001e280008000000 */
[----:B--234-:R-:W2:Y:S01]  /*2b10*/  LDS.64 R2, [UR6+0x20] ;  /* 0x00002006ff027984 */ /* 0x01cea20008000a00 */
[----:B0-----:R-:W-:Y:S02]  /*2b20*/  ISETP.NE.AND P2, PT, R4, RZ, PT ;  /* 0x000000ff0400720c */ /* 0x001fe40003f45270 */
[----:B--2---:R-:W-:Y:S02]  /*2b30*/  ISETP.LT.U32.AND P0, PT, R2, R10, PT ;  /* 0x0000000a0200720c */ /* 0x004fe40003f01070 */
[----:B------:R-:W-:Y:S02]  /*2b40*/  @P3 SEL R4, R12, 0x1, !P2 ;  /* 0x000000010c043807 */ /* 0x000fe40005000000 */
[----:B------:R-:W-:-:S02]  /*2b50*/  ISETP.LT.AND.EX P0, PT, R3, R11, PT, P0 ;  /* 0x0000000b0300720c */ /* 0x000fc40003f01300 */
[----:B------:R-:W-:-:S05]  /*2b60*/  PRMT R12, R4, 0x7610, R12 ;  /* 0x00007610040c7816 */ /* 0x000fca000000000c */
[C---:B------:R-:W-:Y:S02]  /*2b70*/  @P2 SEL R10, R2.reuse, R10, P0 ;  /* 0x0000000a020a2207 */ /* 0x040fe40000000000 */
[C---:B------:R-:W-:Y:S02]  /*2b80*/  @P2 SEL R11, R3.reuse, R11, P0 ;  /* 0x0000000b030b2207 */ /* 0x040fe40000000000 */
[----:B------:R-:W-:Y:S02]  /*2b90*/  SEL R10, R2, R10, !P3 ;  /* 0x0000000a020a7207 */ /* 0x000fe40005800000 */
[----:B------:R-:W-:-:S07]  /*2ba0*/  SEL R11, R3, R11, !P3 ;  /* 0x0000000b030b7207 */ /* 0x000fce0005800000 */
.L_x_173:
[----:B------:R-:W-:Y:S05]  /*2bb0*/  BRA.U !UP2, `(.L_x_174) ;  /* 0x000000010a3c7547 */ /* 0x000fea000b800000 */
        /* <DEDUP_REMOVED lines=15> */
.L_x_174:
        /* <DEDUP_REMOVED lines=16> */
.L_x_175:
        /* <DEDUP_REMOVED lines=16> */
.L_x_176:
        /* <DEDUP_REMOVED lines=16> */
.L_x_177:
        /* <DEDUP_REMOVED lines=16> */
.L_x_178:
        /* <DEDUP_REMOVED lines=17> */
.L_x_137:
[----:B------:R-:W0:Y:S01]  /*31c0*/  S2R R6, SR_TID.X ;  /* 0x0000000000067919 */ /* 0x000e220000002100 */
[----:B------:R-:W0:Y:S01]  /*31d0*/  LDC.64 R2, c[0x0][0x380] ;  /* 0x0000e000ff027b82 */ /* 0x000e220000000a00 */
[----:B------:R-:W2:Y:S07]  /*31e0*/  LDCU.64 UR6, c[0x0][0x3a0] ;  /* 0x00007400ff0677ac */ /* 0x000eae0008000a00 */
[----:B------:R-:W3:Y:S01]  /*31f0*/  LDC.64 R4, c[0x0][0x388] ;  /* 0x0000e200ff047b82 */ /* 0x000ee20000000a00 */
[----:B0-----:R-:W-:-:S04]  /*3200*/  IMAD.WIDE.U32 R2, R6, 0x4, R2 ;  /* 0x0000000406027825 */ /* 0x001fc800078e0002 */
[C---:B---3--:R-:W-:Y:S01]  /*3210*/  IMAD.WIDE.U32 R4, R6.reuse, 0x4, R4 ;  /* 0x0000000406047825 */ /* 0x048fe200078e0004 */
[----:B------:R-:W3:Y:S04]  /*3220*/  LDG.E R7, desc[UR8][R2.64] ;  /* 0x0000000802077981 */ /* 0x000ee8000c1e1900 */
[----:B------:R-:W3:Y:S04]  /*3230*/  LDG.E R8, desc[UR8][R4.64] ;  /* 0x0000000804087981 */ /* 0x000ee8000c1e1900 */
[----:B------:R-:W4:Y:S04]  /*3240*/  LDG.E R11, desc[UR8][R2.64+0x800] ;  /* 0x00080008020b7981 */ /* 0x000f28000c1e1900 */
[----:B------:R-:W4:Y:S04]  /*3250*/  LDG.E R12, desc[UR8][R4.64+0x800] ;  /* 0x00080008040c7981 */ /* 0x000f28000c1e1900 */
[----:B------:R-:W5:Y:S04]  /*3260*/  LDG.E R9, desc[UR8][R2.64+0x400] ;  /* 0x0004000802097981 */ /* 0x000f68000c1e1900 */
[----:B------:R-:W5:Y:S04]  /*3270*/  LDG.E R10, desc[UR8][R4.64+0x400] ;  /* 0x00040008040a7981 */ /* 0x000f68000c1e1900 */
[----:B------:R-:W5:Y:S04]  /*3280*/  LDG.E R13, desc[UR8][R2.64+0xc00] ;  /* 0x000c0008020d7981 */ /* 0x000f68000c1e1900 */
[----:B------:R-:W5:Y:S01]  /*3290*/  LDG.E R14, desc[UR8][R4.64+0xc00] ;  /* 0x000c0008040e7981 */ /* 0x000f62000c1e1900 */
[----:B------:R-:W-:Y:S01]  /*32a0*/  VIADD R15, R6, 0x100 ;  /* 0x00000100060f7836 */ /* 0x000fe20000000000 */
[----:B------:R-:W-:-:S04]  /*32b0*/  UIADD3 UR10, UP0, UPT, UR4, -0x400, URZ ;  /* 0xfffffc00040a7890 */ /* 0x000fc8000ff1e0ff */
[----:B------:R-:W-:Y:S02]  /*32c0*/  UIADD3.X UR11, UPT, UPT, UR5, -0x1, URZ, UP0, !UPT ;  /* 0xffffffff050b7890 */ /* 0x000fe400087fe4ff */
[----:B------:R-:W-:-:S04]  /*32d0*/  UISETP.GE.U32.AND UP0, UPT, UR10, 0x400, UPT ;  /* 0x000004000a00788c */ /* 0x000fc8000bf06070 */
[----:B------:R-:W-:Y:S01]  /*32e0*/  UISETP.GE.U32.AND.EX UP0, UPT, UR11, URZ, UPT, UP0 ;  /* 0x000000ff0b00728c */ /* 0x000fe2000bf06100 */
[----:B---3--:R-:W-:Y:S01]  /*32f0*/  FSETP.NEU.AND P0, PT, R7, R8, PT ;  /* 0x000000080700720b */ /* 0x008fe20003f0d000 */
[----:B------:R-:W-:-:S03]  /*3300*/  VIADD R7, R6, 0x200 ;  /* 0x0000020006077836 */ /* 0x000fc60000000000 */
[----:B------:R-:W-:Y:S02]  /*3310*/  SEL R8, R15, R6, !P0 ;  /* 0x000000060f087207 */ /* 0x000fe40004000000 */
[----:B--2---:R-:W-:Y:S02]  /*3320*/  IADD3 R16, P1, PT, R7, UR6, RZ ;  /* 0x0000000607107c10 */ /* 0x004fe4000ff3e0ff */
[----:B------:R-:W-:Y:S02]  /*3330*/  IADD3 R7, P3, PT, R8, UR6, RZ ;  /* 0x0000000608077c10 */ /* 0x000fe4000ff7e0ff */
[----:B----4-:R-:W-:Y:S01]  /*3340*/  FSETP.NEU.AND P2, PT, R11, R12, PT ;  /* 0x0000000c0b00720b */ /* 0x010fe20003f4d000 */
[----:B------:R-:W-:Y:S01]  /*3350*/  IMAD.X R15, RZ, RZ, UR7, P1 ;  /* 0x00000007ff0f7e24 */ /* 0x000fe200088e06ff */
[----:B------:R-:W-:Y:S01]  /*3360*/  ISETP.LT.U32.AND P1, PT, R16, R7, PT ;  /* 0x000000071000720c */ /* 0x000fe20003f21070 */
[----:B------:R-:W-:Y:S01]  /*3370*/  IMAD.X R8, RZ, RZ, UR7, P3 ;  /* 0x00000007ff087e24 */ /* 0x000fe200098e06ff */
[----:B-----5:R-:W-:-:S04]  /*3380*/  FSETP.EQ.AND P0, PT, R9, R10, !P0 ;  /* 0x0000000a0900720b */ /* 0x020fc80004702000 */
[----:B------:R-:W-:Y:S02]  /*3390*/  ISETP.LT.AND.EX P1, PT, R15, R8, PT, P1 ;  /* 0x000000080f00720c */ /* 0x000fe40003f21310 */
[----:B------:R-:W-:-:S03]  /*33a0*/  IADD3 R9, P3, PT, R16, 0x100, RZ ;  /* 0x0000010010097810 */ /* 0x000fc60007f7e0ff */
[C---:B------:R-:W-:Y:S02]  /*33b0*/  @P2 SEL R7, R16.reuse, R7, P1 ;  /* 0x0000000710072207 */ /* 0x040fe40000800000 */
[----:B------:R-:W-:Y:S02]  /*33c0*/  @P2 SEL R8, R15, R8, P1 ;  /* 0x000000080f082207 */ /* 0x000fe40000800000 */
[----:B------:R-:W-:Y:S02]  /*33d0*/  FSETP.NEU.AND P2, PT, R13, R14, PT ;  /* 0x0000000e0d00720b */ /* 0x000fe40003f4d000 */
[----:B------:R-:W-:Y:S02]  /*33e0*/  SEL R10, R16, R7, P0 ;  /* 0x00000007100a7207 */ /* 0x000fe40000000000 */
[----:B------:R-:W-:Y:S01]  /*33f0*/  SEL R7, R15, R8, P0 ;  /* 0x000000080f077207 */ /* 0x000fe20000000000 */
[----:B------:R-:W-:Y:S01]  /*3400*/  IMAD.X R8, RZ, RZ, R15, P3 ;  /* 0x000000ffff087224 */ /* 0x000fe200018e060f */
[----:B------:R-:W-:-:S02]  /*3410*/  ISETP.LT.U32.AND P1, PT, R9, R10, PT ;  /* 0x0000000a0900720c */ /* 0x000fc40003f21070 */
[----:B------:R-:W-:Y:S02]  /*3420*/  FSETP.EQ.AND P0, PT, R11, R12, P0 ;  /* 0x0000000c0b00720b */ /* 0x000fe40000702000 */
[CC--:B------:R-:W-:Y:S02]  /*3430*/  ISETP.LT.AND.EX P1, PT, R8.reuse, R7.reuse, PT, P1 ;  /* 0x000000070800720c */ /* 0x0c0fe40003f21310 */
[----:B------:R-:W-:Y:S02]  /*3440*/  FSETP.NEU.OR P3, PT, R13, R14, !P0 ;  /* 0x0000000e0d00720b */ /* 0x000fe4000476d400 */
[C---:B------:R-:W-:Y:S02]  /*3450*/  @P2 SEL R7, R8.reuse, R7, P1 ;  /* 0x0000000708072207 */ /* 0x040fe40000800000 */
[C---:B------:R-:W-:Y:S02]  /*3460*/  @P2 SEL R10, R9.reuse, R10, P1 ;  /* 0x0000000a090a2207 */ /* 0x040fe40000800000 */
[----:B------:R-:W-:Y:S01]  /*3470*/  SEL R11, R8, R7, P0 ;  /* 0x00000007080b7207 */ /* 0x000fe20000000000 */
[----:B------:R-:W-:Y:S01]  /*3480*/  IMAD.MOV.U32 R7, RZ, RZ, 0x400 ;  /* 0x00000400ff077424 */ /* 0x000fe200078e00ff */
[----:B------:R-:W-:Y:S01]  /*3490*/  SEL R10, R9, R10, P0 ;  /* 0x0000000a090a7207 */ /* 0x000fe20000000000 */
[----:B------:R-:W-:Y:S01]  /*34a0*/  IMAD.MOV.U32 R8, RZ, RZ, RZ ;  /* 0x000000ffff087224 */ /* 0x000fe200078e00ff */
[----:B------:R-:W-:Y:S01]  /*34b0*/  SEL R12, RZ, 0x1, !P3 ;  /* 0x00000001ff0c7807 */ /* 0x000fe20005800000 */
[----:B------:R-:W-:Y:S06]  /*34c0*/  BRA.U !UP0, `(.L_x_179) ;  /* 0x0000000508507547 */ /* 0x000fec000b800000 */
[----:B------:R-:W-:Y:S01]  /*34d0*/  IMAD.MOV.U32 R7, RZ, RZ, 0x400 ;  /* 0x00000400ff077424 */ /* 0x000fe200078e00ff */
[----:B------:R-:W0:Y:S01]  /*34e0*/  LDCU.64 UR6, c[0x0][0x3a0] ;  /* 0x00007400ff0677ac */ /* 0x000e220008000a00 */
[----:B------:R-:W-:Y:S01]  /*34f0*/  IMAD.MOV.U32 R8, RZ, RZ, RZ ;  /* 0x000000ffff087224 */ /* 0x000fe200078e00ff */
[----:B------:R-:W2:Y:S06]  /*3500*/  LDCU.64 UR4, c[0x0][0x3b0] ;  /* 0x00007600ff0477ac */ /* 0x000eac0008000a00 */
.L_x_184:
[C---:B------:R-:W-:Y:S01]  /*3510*/  IMAD.SHL.U32 R15, R7.reuse, 0x4, RZ ;  /* 0x00000004070f7824 */ /* 0x040fe200078e00ff */
[----:B------:R-:W-:-:S04]  /*3520*/  SHF.L.U64.HI R9, R7, 0x2, R8 ;  /* 0x0000000207097819 */ /* 0x000fc80000010208 */
[-C--:B------:R-:W-:Y:S02]  /*3530*/  IADD3 R16, P0, PT, R2, R15.reuse, RZ ;  /* 0x0000000f02107210 */ /* 0x080fe40007f1e0ff */
[----:B------:R-:W-:-:S03]  /*3540*/  IADD3 R14, P1, PT, R4, R15, RZ ;  /* 0x0000000f040e7210 */ /* 0x000fc60007f3e0ff */
[--C-:B------:R-:W-:Y:S02]  /*3550*/  IMAD.X R17, R3, 0x1, R9.reuse, P0 ;  /* 0x0000000103117824 */ /* 0x100fe400000e0609 */
[----:B------:R-:W-:-:S03]  /*3560*/  IMAD.X R15, R5, 0x1, R9, P1 ;  /* 0x00000001050f7824 */ /* 0x000fc600008e0609 */
        /* <DEDUP_REMOVED lines=10> */
[----:B0-----:R-:W-:-:S04]  /*3610*/  IADD3 R13, P0, P1, R7, UR6, R6 ;  /* 0x00000006070d7c10 */ /* 0x001fc8000f91e006 */
[----:B------:R-:W-:-:S07]  /*3620*/  IADD3.X R18, PT, PT, R8, UR7, RZ, P0, P1 ;  /* 0x0000000708127c10 */ /* 0x000fce00087e24ff */
[----:B---3--:R-:W-:Y:S05]  /*3630*/  @!P2 BRA `(.L_x_181) ;  /* 0x000000000020a947 */ /* 0x008fea0003800000 */
        /* <DEDUP_REMOVED lines=8> */
.L_x_181:
[----:B-----5:R-:W-:Y:S01]  /*36c0*/  FSETP.NEU.AND P0, PT, R9, R20, PT ;  /* 0x000000140900720b */ /* 0x020fe20003f0d000 */
[----:B------:R-:W-:Y:S02]  /*36d0*/  IMAD.MOV.U32 R10, RZ, RZ, R13 ;  /* 0x000000ffff0a7224 */ /* 0x000fe400078e000d */
[----:B------:R-:W-:Y:S01]  /*36e0*/  IMAD.MOV.U32 R11, RZ, RZ, R18 ;  /* 0x000000ffff0b7224 */ /* 0x000fe200078e0012 */
[----:B------:R-:W-:-:S09]  /*36f0*/  SEL R12, RZ, 0x1, !P0 ;  /* 0x00000001ff0c7807 */ /* 0x000fd20004000000 */
.L_x_182:
[----:B--2---:R-:W-:Y:S05]  /*3700*/  BSYNC.RECONVERGENT B1 ;  /* 0x0000000000017941 */ /* 0x004fea0003800200 */
.L_x_180:
[----:B------:R-:W-:Y:S01]  /*3710*/  IMAD.MOV.U32 R15, RZ, RZ, R10 ;  /* 0x000000ffff0f7224 */ /* 0x000fe200078e000a */
[----:B------:R-:W-:Y:S01]  /*3720*/  IADD3 R10, P1, PT, R13, 0x100, RZ ;  /* 0x000001000d0a7810 */ /* 0x000fe20007f3e0ff */
[----:B------:R-:W-:Y:S01]  /*3730*/  IMAD.MOV.U32 R14, RZ, RZ, R11 ;  /* 0x000000ffff0e7224 */ /* 0x000fe200078e000b */
[----:B------:R-:W-:Y:S02]  /*3740*/  FSETP.NEU.AND P2, PT, R19, R22, PT ;  /* 0x000000161300720b */ /* 0x000fe40003f4d000 */
[----:B------:R-:W-:Y:S01]  /*3750*/  ISETP.LT.U32.AND P0, PT, R10, R15, PT ;  /* 0x0000000f0a00720c */ /* 0x000fe20003f01070 */
[----:B------:R-:W-:Y:S01]  /*3760*/  IMAD.X R11, RZ, RZ, R18, P1 ;  /* 0x000000ffff0b7224 */ /* 0x000fe200008e0612 */
[----:B------:R-:W-:Y:S02]  /*3770*/  LOP3.LUT P3, RZ, R12, 0xff, RZ, 0xc0, !PT ;  /* 0x000000ff0cff7812 */ /* 0x000fe4000786c0ff */
[----:B------:R-:W-:Y:S02]  /*3780*/  FSETP.NEU.AND P1, PT, R21, R24, PT ;  /* 0x000000181500720b */ /* 0x000fe40003f2d000 */
[----:B------:R-:W-:-:S02]  /*3790*/  ISETP.LT.AND.EX P0, PT, R11, R14, PT, P0 ;  /* 0x0000000e0b00720c */ /* 0x000fc40003f01300 */
[----:B------:R-:W-:-:S03]  /*37a0*/  SEL R12, R12, 0x1, !P2 ;  /* 0x000000010c0c7807 */ /* 0x000fc60005000000 */
[C---:B------:R-:W-:Y:S02]  /*37b0*/  @P2 SEL R15, R10.reuse, R15, P0 ;  /* 0x0000000f0a0f2207 */ /* 0x040fe40000000000 */
[----:B------:R-:W-:Y:S02]  /*37c0*/  @P2 SEL R14, R11, R14, P0 ;  /* 0x0000000e0b0e2207 */ /* 0x000fe40000000000 */
[----:B------:R-:W-:Y:S02]  /*37d0*/  IADD3 R9, P0, PT, R13, 0x200, RZ ;  /* 0x000002000d097810 */ /* 0x000fe40007f1e0ff */
[----:B------:R-:W-:Y:S02]  /*37e0*/  SEL R10, R10, R15, !P3 ;  /* 0x0000000f0a0a7207 */ /* 0x000fe40005800000 */
[----:B------:R-:W-:Y:S01]  /*37f0*/  SEL R11, R11, R14, !P3 ;  /* 0x0000000e0b0b7207 */ /* 0x000fe20005800000 */
[----:B------:R-:W-:Y:S01]  /*3800*/  IMAD.X R14, RZ, RZ, R18, P0 ;  /* 0x000000ffff0e7224 */ /* 0x000fe200000e0612 */
[----:B------:R-:W-:-:S02]  /*3810*/  ISETP.LT.U32.AND P0, PT, R9, R10, PT ;  /* 0x0000000a0900720c */ /* 0x000fc40003f01070 */
[----:B------:R-:W-:Y:S02]  /*3820*/  @!P3 SEL R12, RZ, 0x1, !P2 ;  /* 0x00000001ff0cb807 */ /* 0x000fe40005000000 */
[-C--:B------:R-:W-:Y:S02]  /*3830*/  ISETP.LT.AND.EX P0, PT, R14, R11.reuse, PT, P0 ;  /* 0x0000000b0e00720c */ /* 0x080fe40003f01300 */
[----:B------:R-:W-:Y:S02]  /*3840*/  LOP3.LUT P3, RZ, R12, 0xff, RZ, 0xc0, !PT ;  /* 0x000000ff0cff7812 */ /* 0x000fe4000786c0ff */
[C---:B------:R-:W-:Y:S02]  /*3850*/  @P1 SEL R10, R9.reuse, R10, P0 ;  /* 0x0000000a090a1207 */ /* 0x040fe40000000000 */
[----:B------:R-:W-:Y:S02]  /*3860*/  @P1 SEL R11, R14, R11, P0 ;  /* 0x0000000b0e0b1207 */ /* 0x000fe40000000000 */
[----:B------:R-:W-:-:S02]  /*3870*/  SEL R10, R9, R10, !P3 ;  /* 0x0000000a090a7207 */ /* 0x000fc40005800000 */
[----:B------:R-:W-:Y:S02]  /*3880*/  IADD3 R9, P0, PT, R13, 0x300, RZ ;  /* 0x000003000d097810 */ /* 0x000fe40007f1e0ff */
[----:B------:R-:W-:Y:S02]  /*3890*/  IADD3 R13, P4, PT, -R7, UR4, RZ ;  /* 0x00000004070d7c10 */ /* 0x000fe4000ff9e1ff */
[----:B------:R-:W-:Y:S01]  /*38a0*/  SEL R11, R14, R11, !P3 ;  /* 0x0000000b0e0b7207 */ /* 0x000fe20005800000 */
[----:B------:R-:W-:Y:S01]  /*38b0*/  IMAD.X R14, RZ, RZ, R18, P0 ;  /* 0x000000ffff0e7224 */ /* 0x000fe200000e0612 */
[----:B------:R-:W-:Y:S02]  /*38c0*/  ISETP.GE.U32.AND P0, PT, R13, 0x400, PT ;  /* 0x000004000d00780c */ /* 0x000fe40003f06070 */
[----:B------:R-:W-:Y:S02]  /*38d0*/  IADD3.X R13, PT, PT, ~R8, UR5, RZ, P4, !PT ;  /* 0x00000005080d7c10 */ /* 0x000fe4000a7fe5ff */
[----:B------:R-:W-:-:S02]  /*38e0*/  SEL R12, R12, 0x1, !P1 ;  /* 0x000000010c0c7807 */ /* 0x000fc40004800000 */
[----:B------:R-:W-:Y:S02]  /*38f0*/  FSETP.NEU.AND P2, PT, R23, R26, PT ;  /* 0x0000001a1700720b */ /* 0x000fe40003f4d000 */
[----:B------:R-:W-:Y:S02]  /*3900*/  @!P3 SEL R12, RZ, 0x1, !P1 ;  /* 0x00000001ff0cb807 */ /* 0x000fe40004800000 */
[----:B------:R-:W-:Y:S02]  /*3910*/  ISETP.GE.U32.AND.EX P0, PT, R13, RZ, PT, P0 ;  /* 0x000000ff0d00720c */ /* 0x000fe40003f06100 */
[C---:B------:R-:W-:Y:S02]  /*3920*/  LOP3.LUT P3, RZ, R12.reuse, 0xff, RZ, 0xc0, !PT ;  /* 0x000000ff0cff7812 */ /* 0x040fe4000786c0ff */
[----:B------:R-:W-:Y:S02]  /*3930*/  ISETP.LT.U32.AND P1, PT, R9, R10, PT ;  /* 0x0000000a0900720c */ /* 0x000fe40003f21070 */
[----:B------:R-:W-:-:S02]  /*3940*/  SEL R12, R12, 0x1, !P2 ;  /* 0x000000010c0c7807 */ /* 0x000fc40005000000 */
[----:B------:R-:W-:-:S04]  /*3950*/  ISETP.LT.AND.EX P1, PT, R14, R11, PT, P1 ;  /* 0x0000000b0e00720c */ /* 0x000fc80003f21310 */
[C---:B------:R-:W-:Y:S02]  /*3960*/  @P2 SEL R10, R9.reuse, R10, P1 ;  /* 0x0000000a090a2207 */ /* 0x040fe40000800000 */
[C---:B------:R-:W-:Y:S02]  /*3970*/  @P2 SEL R11, R14.reuse, R11, P1 ;  /* 0x0000000b0e0b2207 */ /* 0x040fe40000800000 */
[----:B------:R-:W-:Y:S02]  /*3980*/  @!P3 SEL R12, RZ, 0x1, !P2 ;  /* 0x00000001ff0cb807 */ /* 0x000fe40005000000 */
[----:B------:R-:W-:Y:S02]  /*3990*/  SEL R10, R9, R10, !P3 ;  /* 0x0000000a090a7207 */ /* 0x000fe40005800000 */
[----:B------:R-:W-:Y:S01]  /*39a0*/  SEL R11, R14, R11, !P3 ;  /* 0x0000000b0e0b7207 */ /* 0x000fe20005800000 */
[----:B------:R-:W-:Y:S06]  /*39b0*/  @!P0 BRA `(.L_x_183) ;  /* 0x0000001000e08947 */ /* 0x000fec0003800000 */
[----:B------:R-:W-:-:S05]  /*39c0*/  IADD3 R7, P0, PT, R7, 0x400, RZ ;  /* 0x0000040007077810 */ /* 0x000fca0007f1e0ff */
[----:B------:R-:W-:Y:S01]  /*39d0*/  IMAD.X R8, RZ, RZ, R8, P0 ;  /* 0x000000ffff087224 */ /* 0x000fe200000e0608 */
[----:B------:R-:W-:-:S04]  /*39e0*/  ISETP.GT.U32.AND P0, PT, R7, UR10, PT ;  /* 0x0000000a07007c0c */ /* 0x000fc8000bf04070 */
[----:B------:R-:W-:-:S13]  /*39f0*/  ISETP.GT.U32.AND.EX P0, PT, R8, UR11, PT, P0 ;  /* 0x0000000b08007c0c */ /* 0x000fda000bf04100 */
[----:B------:R-:W-:Y:S05]  /*3a00*/  @!P0 BRA `(.L_x_184) ;  /* 0xfffffff800c08947 */ /* 0x000fea000383ffff */
.L_x_179:
[C---:B------:R-:W-:Y:S01]  /*3a10*/  IADD3 R3, PT, PT, -R7.reuse, UR4, RZ ;  /* 0x0000000407037c10 */ /* 0x040fe2000fffe1ff */
[----:B------:R-:W0:Y:S01]  /*3a20*/  LDCU.128 UR12, c[0x0][0x380] ;  /* 0x00007000ff0c77ac */ /* 0x000e220008000c00 */
[----:B------:R-:W-:Y:S01]  /*3a30*/  ISETP.GE.U32.AND P1, PT, R7, UR4, PT ;  /* 0x0000000407007c0c */ /* 0x000fe2000bf26070 */
[----:B------:R-:W-:Y:S01]  /*3a40*/  BSSY.RECONVERGENT B1, `(.L_x_183) ;  /* 0x000012f000017945 */ /* 0x000fe20003800200 */
[----:B------:R-:W-:-:S04]  /*3a50*/  ISETP.GE.AND P0, PT, R6, R3, PT ;  /* 0x000000030600720c */ /* 0x000fc80003f06270 */
[----:B------:R-:W-:-:S13]  /*3a60*/  ISETP.GE.U32.OR.EX P0, PT, R8, UR5, P0, P1 ;  /* 0x0000000508007c0c */ /* 0x000fda0008706510 */
[----:B0-----:R-:W-:Y:S05]  /*3a70*/  @P0 BRA `(.L_x_185) ;  /* 0x0000001000ac0947 */ /* 0x001fea0003800000 */
[----:B------:R-:W-:Y:S01]  /*3a80*/  LOP3.LUT R2, RZ, R6, RZ, 0x33, !PT ;  /* 0x00000006ff027212 */ /* 0x000fe200078e33ff */
[----:B------:R-:W-:Y:S01]  /*3a90*/  BSSY.RECONVERGENT B2, `(.L_x_186) ;  /* 0x0000090000027945 */ /* 0x000fe20003800200 */
[----:B------:R-:W-:Y:S02]  /*3aa0*/  IMAD.MOV.U32 R14, RZ, RZ, R6 ;  /* 0x000000ffff0e7224 */ /* 0x000fe400078e0006 */
[----:B------:R-:W-:-:S04]  /*3ab0*/  IADD3 R9, PT, PT, -R7, UR4, R2 ;  /* 0x0000000407097c10 */ /* 0x000fc8000fffe102 */
[C---:B------:R-:W-:Y:S02]  /*3ac0*/  ISETP.GE.U32.AND P0, PT, R9.reuse, 0x700, PT ;  /* 0x000007000900780c */ /* 0x040fe40003f06070 */
[----:B------:R-:W-:-:S04]  /*3ad0*/  LEA.HI R13, R9, 0x1, RZ, 0x18 ;  /* 0x00000001090d7811 */ /* 0x000fc800078fc0ff */
[----:B------:R-:W-:-:S04]  /*3ae0*/  LOP3.LUT R34, R13, 0x7, RZ, 0xc0, !PT ;  /* 0x000000070d227812 */ /* 0x000fc800078ec0ff */
[----:B------:R-:W-:-:S03]  /*3af0*/  ISETP.NE.AND P1, PT, R34, RZ, PT ;  /* 0x000000ff2200720c */ /* 0x000fc60003f25270 */
[----:B------:R-:W-:Y:S10]  /*3b00*/  @!P0 BRA `(.L_x_187) ;  /* 0x0000000800208947 */ /* 0x000ff40003800000 */
[----:B------:R-:W-:Y:S01]  /*3b10*/  LOP3.LUT R16, R13, 0x1fffff8, RZ, 0xc0, !PT ;  /* 0x01fffff80d107812 */ /* 0x000fe200078ec0ff */
[----:B------:R-:W-:-:S04]  /*3b20*/  IMAD.MOV.U32 R14, RZ, RZ, R6 ;  /* 0x000000ffff0e7224 */ /* 0x000fc800078e0006 */
[----:B------:R-:W-:-:S07]  /*3b30*/  IMAD.MOV R16, RZ, RZ, -R16 ;  /* 0x000000ffff107224 */ /* 0x000fce00078e0a10 */
.L_x_188:
        /* <DEDUP_REMOVED lines=26> */
[----:B------:R-:W-:Y:S01]  /*3ce0*/  IADD3 R25, P3, PT, R36, UR6, RZ ;  /* 0x0000000624197c10 */ /* 0x000fe2000ff7e0ff */
[----:B------:R-:W-:Y:S01]  /*3cf0*/  VIADD R14, R14, 0x800 ;  /* 0x000008000e0e7836 */ /* 0x000fe20000000000 */
[----:B------:R-:W-:-:S02]  /*3d00*/  LOP3.LUT P5, RZ, R35, 0xff, RZ, 0xc0, !PT ;  /* 0x000000ff23ff7812 */ /* 0x000fc400078ac0ff */
[----:B------:R-:W-:Y:S02]  /*3d10*/  IADD3.X R12, PT, PT, R31, UR7, RZ, P3, !PT ;  /* 0x000000071f0c7c10 */ /* 0x000fe40009ffe4ff */
        /* <DEDUP_REMOVED lines=16> */
[-C--:B----4-:R-:W-:Y:S01]  /*3e20*/  FSETP.NEU.AND P6, PT, R27, R28.reuse, PT ;  /* 0x0000001c1b00720b */ /* 0x090fe20003fcd000 */
        /* <DEDUP_REMOVED lines=86> */
.L_x_187:
[----:B------:R-:W-:Y:S05]  /*4390*/  BSYNC.RECONVERGENT B2 ;  /* 0x0000000000027941 */ /* 0x000fea0003800200 */
.L_x_186:
[----:B------:R-:W-:Y:S05]  /*43a0*/  @!P1 BRA `(.L_x_185) ;  /* 0x0000000800609947 */ /* 0x000fea0003800000 */
[----:B------:R-:W-:Y:S01]  /*43b0*/  ISETP.GE.U32.AND P0, PT, R34, 0x4, PT ;  /* 0x000000042200780c */ /* 0x000fe20003f06070 */
[----:B------:R-:W-:Y:S01]  /*43c0*/  BSSY.RECONVERGENT B2, `(.L_x_189) ;  /* 0x000004c000027945 */ /* 0x000fe20003800200 */
[----:B------:R-:W-:-:S11]  /*43d0*/  LOP3.LUT P1, R13, R13, 0x3, RZ, 0xc0, !PT ;  /* 0x000000030d0d7812 */ /* 0x000fd6000782c0ff */
[----:B------:R-:W-:Y:S05]  /*43e0*/  @!P0 BRA `(.L_x_190) ;  /* 0x0000000400248947 */ /* 0x000fea0003800000 */
[----:B------:R-:W0:Y:S01]  /*43f0*/  LDCU.128 UR16, c[0x0][0x380] ;  /* 0x00007000ff1077ac */ /* 0x000e220008000c00 */
[----:B------:R-:W-:-:S05]  /*4400*/  IADD3 R23, P0, PT, R14, R7, RZ ;  /* 0x000000070e177210 */ /* 0x000fca0007f1e0ff */
[----:B------:R-:W-:Y:S02]  /*4410*/  IMAD.SHL.U32 R2, R23, 0x4, RZ ;  /* 0x0000000417027824 */ /* 0x000fe400078e00ff */
[----:B------:R-:W-:-:S05]  /*4420*/  IMAD.X R24, RZ, RZ, R8, P0 ;  /* 0x000000ffff187224 */ /* 0x000fca00000e0608 */
        /* <DEDUP_REMOVED lines=14> */
[----:B------:R-:W-:Y:S01]  /*4510*/  IADD3 R23, P2, PT, R23, UR6, RZ ;  /* 0x0000000617177c10 */ /* 0x000fe2000ff5e0ff */
[----:B0-----:R-:W-:-:S05]  /*4520*/  VIADD R2, R14, 0x100 ;  /* 0x000001000e027836 */ /* 0x001fca0000000000 */
[----:B------:R-:W-:Y:S01]  /*4530*/  IADD3 R3, P5, P6, R7, UR6, R2 ;  /* 0x0000000607037c10 */ /* 0x000fe2000febe002 */
[----:B------:R-:W-:Y:S01]  /*4540*/  VIADD R2, R14, 0x200 ;  /* 0x000002000e027836 */ /* 0x000fe20000000000 */
[CC--:B--2---:R-:W-:Y:S02]  /*4550*/  FSETP.NEU.AND P0, PT, R15.reuse, R18.reuse, PT ;  /* 0x000000120f00720b */ /* 0x0c4fe40003f0d000 */
[----:B------:R-:W-:Y:S02]  /*4560*/  FSETP.NEU.AND P3, PT, R15, R18, P4 ;  /* 0x000000120f00720b */ /* 0x000fe4000276d000 */
[----:B------:R-:W-:Y:S02]  /*4570*/  @!P4 SEL R12, RZ, 0x1, !P0 ;  /* 0x00000001ff0cc807 */ /* 0x000fe40004000000 */
[----:B------:R-:W-:Y:S02]  /*4580*/  IADD3.X R18, PT, PT, R24, UR7, RZ, P2, !PT ;  /* 0x0000000718127c10 */ /* 0x000fe400097fe4ff */
[----:B------:R-:W-:-:S02]  /*4590*/  SEL R12, R12, 0x1, !P3 ;  /* 0x000000010c0c7807 */ /* 0x000fc40005800000 */
[----:B------:R-:W-:Y:S02]  /*45a0*/  ISETP.LT.U32.AND P0, PT, R23, R10, PT ;  /* 0x0000000a1700720c */ /* 0x000fe40003f01070 */
[----:B------:R-:W-:Y:S02]  /*45b0*/  LOP3.LUT P2, RZ, R12, 0xff, RZ, 0xc0, !PT ;  /* 0x000000ff0cff7812 */ /* 0x000fe4000784c0ff */
[----:B------:R-:W-:-:S04]  /*45c0*/  ISETP.LT.AND.EX P0, PT, R18, R11, PT, P0 ;  /* 0x0000000b1200720c */ /* 0x000fc80003f01300 */
[----:B------:R-:W-:Y:S02]  /*45d0*/  SEL R16, R23, R10, P0 ;  /* 0x0000000a17107207 */ /* 0x000fe40000000000 */
[CC--:B------:R-:W-:Y:S02]  /*45e0*/  SEL R15, R18.reuse, R11.reuse, P0 ;  /* 0x0000000b120f7207 */ /* 0x0c0fe40000000000 */
[----:B---3--:R-:W-:Y:S02]  /*45f0*/  FSETP.NEU.AND P0, PT, R19, R20, PT ;  /* 0x000000141300720b */ /* 0x008fe40003f0d000 */
[----:B------:R-:W-:Y:S02]  /*4600*/  @!P3 SEL R16, R23, R10, !P4 ;  /* 0x0000000a1710b207 */ /* 0x000fe40006000000 */
[----:B------:R-:W-:Y:S02]  /*4610*/  @!P3 SEL R15, R18, R11, !P4 ;  /* 0x0000000b120fb207 */ /* 0x000fe40006000000 */
[----:B------:R-:W-:-:S02]  /*4620*/  FSETP.NEU.AND P3, PT, R19, R20, P2 ;  /* 0x000000141300720b */ /* 0x000fc4000176d000 */
[----:B------:R-:W-:Y:S02]  /*4630*/  @!P2 SEL R12, RZ, 0x1, !P0 ;  /* 0x00000001ff0ca807 */ /* 0x000fe40004000000 */
[----:B------:R-:W-:Y:S02]  /*4640*/  IADD3.X R10, PT, PT, R8, UR7, RZ, P5, P6 ;  /* 0x00000007080a7c10 */ /* 0x000fe4000afec4ff */
[----:B------:R-:W-:Y:S02]  /*4650*/  SEL R12, R12, 0x1, !P3 ;  /* 0x000000010c0c7807 */ /* 0x000fe40005800000 */
[----:B------:R-:W-:Y:S02]  /*4660*/  ISETP.LT.U32.AND P0, PT, R3, R16, PT ;  /* 0x000000100300720c */ /* 0x000fe40003f01070 */
[----:B------:R-:W-:Y:S02]  /*4670*/  LOP3.LUT P4, RZ, R12, 0xff, RZ, 0xc0, !PT ;  /* 0x000000ff0cff7812 */ /* 0x000fe4000788c0ff */
[----:B------:R-:W-:-:S04]  /*4680*/  ISETP.LT.AND.EX P0, PT, R10, R15, PT, P0 ;  /* 0x0000000f0a00720c */ /* 0x000fc80003f01300 */
[CC--:B------:R-:W-:Y:S02]  /*4690*/  SEL R18, R3.reuse, R16.reuse, P0 ;  /* 0x0000001003127207 */ /* 0x0c0fe40000000000 */
[CC--:B------:R-:W-:Y:S02]  /*46a0*/  SEL R11, R10.reuse, R15.reuse, P0 ;  /* 0x0000000f0a0b7207 */ /* 0x0c0fe40000000000 */
[----:B------:R-:W-:Y:S02]  /*46b0*/  @!P3 SEL R18, R3, R16, !P2 ;  /* 0x000000100312b207 */ /* 0x000fe40005000000 */
[----:B------:R-:W-:Y:S02]  /*46c0*/  @!P3 SEL R11, R10, R15, !P2 ;  /* 0x0000000f0a0bb207 */ /* 0x000fe40005000000 */
[-C--:B----4-:R-:W-:Y:S02]  /*46d0*/  FSETP.NEU.AND P3, PT, R21, R22.reuse, PT ;  /* 0x000000161500720b */ /* 0x090fe40003f6d000 */
[----:B------:R-:W-:Y:S01]  /*46e0*/  IADD3 R3, P5, P0, R7, UR6, R2 ;  /* 0x0000000607037c10 */ /* 0x000fe2000f8be002 */
[C---:B------:R-:W-:Y:S01]  /*46f0*/  VIADD R2, R14.reuse, 0x300 ;  /* 0x000003000e027836 */ /* 0x040fe20000000000 */
[----:B------:R-:W-:Y:S01]  /*4700*/  FSETP.NEU.AND P2, PT, R21, R22, P4 ;  /* 0x000000161500720b */ /* 0x000fe2000274d000 */
[----:B------:R-:W-:Y:S01]  /*4710*/  VIADD R14, R14, 0x400 ;  /* 0x000004000e0e7836 */ /* 0x000fe20000000000 */
[----:B------:R-:W-:-:S02]  /*4720*/  @!P4 SEL R12, RZ, 0x1, !P3 ;  /* 0x00000001ff0cc807 */ /* 0x000fc40005800000 */
[----:B------:R-:W-:Y:S02]  /*4730*/  IADD3.X R10, PT, PT, R8, UR7, RZ, P5, P0 ;  /* 0x00000007080a7c10 */ /* 0x000fe4000afe04ff */
[CC--:B------:R-:W-:Y:S02]  /*4740*/  ISETP.LT.U32.AND P0, PT, R3.reuse, R18.reuse, PT ;  /* 0x000000120300720c */ /* 0x0c0fe40003f01070 */
[----:B------:R-:W-:Y:S02]  /*4750*/  SEL R12, R12, 0x1, !P2 ;  /* 0x000000010c0c7807 */ /* 0x000fe40005000000 */
[----:B------:R-:W-:Y:S02]  /*4760*/  ISETP.LT.AND.EX P0, PT, R10, R11, PT, P0 ;  /* 0x0000000b0a00720c */ /* 0x000fe40003f01300 */
[----:B------:R-:W-:Y:S02]  /*4770*/  LOP3.LUT P3, RZ, R12, 0xff, RZ, 0xc0, !PT ;  /* 0x000000ff0cff7812 */ /* 0x000fe4000786c0ff */
[----:B------:R-:W-:-:S02]  /*4780*/  SEL R15, R3, R18, P0 ;  /* 0x00000012030f7207 */ /* 0x000fc40000000000 */
[CC--:B------:R-:W-:Y:S02]  /*4790*/  SEL R16, R10.reuse, R11.reuse, P0 ;  /* 0x0000000b0a107207 */ /* 0x0c0fe40000000000 */
[----:B------:R-:W-:Y:S02]  /*47a0*/  @!P2 SEL R15, R3, R18, !P4 ;  /* 0x00000012030fa207 */ /* 0x000fe40006000000 */
[----:B------:R-:W-:Y:S02]  /*47b0*/  @!P2 SEL R16, R10, R11, !P4 ;  /* 0x0000000b0a10a207 */ /* 0x000fe40006000000 */
[----:B------:R-:W-:Y:S02]  /*47c0*/  IADD3 R2, P5, P6, R7, UR6, R2 ;  /* 0x0000000607027c10 */ /* 0x000fe4000febe002 */
[----:B-----5:R-:W-:Y:S02]  /*47d0*/  FSETP.NEU.AND P4, PT, R4, R5, P3 ;  /* 0x000000050400720b */ /* 0x020fe40001f8d000 */
[----:B------:R-:W-:-:S02]  /*47e0*/  IADD3.X R3, PT, PT, R8, UR7, RZ, P5, P6 ;  /* 0x0000000708037c10 */ /* 0x000fc4000afec4ff */
        /* <DEDUP_REMOVED lines=8> */
[----:B------:R-:W-:-:S07]  /*4870*/  @!P4 SEL R11, R3, R16, !P3 ;  /* 0x00000010030bc207 */ /* 0x000fce0005800000 */
.L_x_190:
[----:B------:R-:W-:Y:S05]  /*4880*/  BSYNC.RECONVERGENT B2 ;  /* 0x0000000000027941 */ /* 0x000fea0003800200 */
.L_x_189:
[----:B------:R-:W-:Y:S05]  /*4890*/  @!P1 BRA `(.L_x_185) ;  /* 0x0000000400249947 */ /* 0x000fea0003800000 */
[----:B------:R-:W-:Y:S01]  /*48a0*/  ISETP.NE.AND P0, PT, R13, 0x1, PT ;  /* 0x000000010d00780c */ /* 0x000fe20003f05270 */
[----:B------:R-:W-:Y:S01]  /*48b0*/  BSSY.RECONVERGENT B2, `(.L_x_191) ;  /* 0x000002c000027945 */ /* 0x000fe20003800200 */
[----:B------:R-:W-:-:S11]  /*48c0*/  LOP3.LUT P1, RZ, R9, 0x100, RZ, 0xc0, !PT ;  /* 0x0000010009ff7812 */ /* 0x000fd6000782c0ff */
        /* <DEDUP_REMOVED lines=15> */
[----:B------:R-:W-:-:S04]  /*49c0*/  IADD3 R9, P0, PT, R9, UR6, RZ ;  /* 0x0000000609097c10 */ /* 0x000fc8000ff1e0ff */
        /* <DEDUP_REMOVED lines=11> */
[----:B----4-:R-:W-:Y:S02]  /*4a80*/  IADD3 R5, P5, P6, R7, UR6, R18 ;  /* 0x0000000607057c10 */ /* 0x010fe4000febe012 */
[----:B------:R-:W-:Y:S02]  /*4a90*/  LOP3.LUT P4, RZ, R12, 0xff, RZ, 0xc0, !PT ;  /* 0x000000ff0cff7812 */ /* 0x000fe4000788c0ff */
[----:B------:R-:W-:Y:S02]  /*4aa0*/  IADD3.X R4, PT, PT, R8, UR7, RZ, P5, P6 ;  /* 0x0000000708047c10 */ /* 0x000fe4000afec4ff */
[----:B------:R-:W-:Y:S02]  /*4ab0*/  @!P3 SEL R2, R9, R10, !P2 ;  /* 0x0000000a0902b207 */ /* 0x000fe40005000000 */
[----:B------:R-:W-:-:S02]  /*4ac0*/  @!P3 SEL R3, R16, R11, !P2 ;  /* 0x0000000b1003b207 */ /* 0x000fc40005000000 */
[----:B---3--:R-:W-:Y:S02]  /*4ad0*/  FSETP.NEU.AND P3, PT, R15, R20, P4 ;  /* 0x000000140f00720b */ /* 0x008fe4000276d000 */
[----:B------:R-:W-:Y:S02]  /*4ae0*/  ISETP.LT.U32.AND P0, PT, R5, R2, PT ;  /* 0x000000020500720c */ /* 0x000fe40003f01070 */
        /* <DEDUP_REMOVED lines=8> */
.L_x_192:
[----:B------:R-:W-:Y:S05]  /*4b70*/  BSYNC.RECONVERGENT B2 ;  /* 0x0000000000027941 */ /* 0x000fea0003800200 */
.L_x_191:
[----:B------:R-:W-:Y:S05]  /*4b80*/  @P1 BRA `(.L_x_185) ;  /* 0x0000000000681947 */ /* 0x000fea0003800000 */
        /* <DEDUP_REMOVED lines=12> */
[----:B------:R-:W-:-:S04]  /*4c50*/  IADD3 R9, P0, PT, R7, UR6, RZ ;  /* 0x0000000607097c10 */ /* 0x000fc8000ff1e0ff */
[----:B------:R-:W-:Y:S02]  /*4c60*/  IADD3.X R14, PT, PT, R8, UR7, RZ, P0, !PT ;  /* 0x00000007080e7c10 */ /* 0x000fe400087fe4ff */
        /* <DEDUP_REMOVED lines=12> */
.L_x_185:
[----:B------:R-:W-:Y:S05]  /*4d30*/  BSYNC.RECONVERGENT B1 ;  /* 0x0000000000017941 */ /* 0x000fea0003800200 */
.L_x_183:
        /* <DEDUP_REMOVED lines=24> */
.L_x_194:
[----:B------:R-:W-:Y:S05]  /*4ec0*/  BSYNC.RECONVERGENT B1 ;  /* 0x0000000000017941 */ /* 0x000fea0003800200 */
.L_x_193:
        /* <DEDUP_REMOVED lines=23> */
.L_x_196:
[----:B------:R-:W-:Y:S05]  /*5040*/  BSYNC.RECONVERGENT B1 ;  /* 0x0000000000017941 */ /* 0x000fea0003800200 */
.L_x_195:
        /* <DEDUP_REMOVED lines=20> */
.L_x_198:
[----:B------:R-:W-:Y:S05]  /*5190*/  BSYNC.RECONVERGENT B1 ;  /* 0x0000000000017941 */ /* 0x000fea0003800200 */
.L_x_197:
        /* <DEDUP_REMOVED lines=20> */
.L_x_200:
[----:B------:R-:W-:Y:S05]  /*52e0*/  BSYNC.RECONVERGENT B1 ;  /* 0x0000000000017941 */ /* 0x000fea0003800200 */
.L_x_199:
        /* <DEDUP_REMOVED lines=20> */
.L_x_202:
[----:B------:R-:W-:Y:S05]  /*5430*/  BSYNC.RECONVERGENT B1 ;  /* 0x0000000000017941 */ /* 0x000fea0003800200 */
.L_x_201:
        /* <DEDUP_REMOVED lines=10> */
.L_x_204:
[----:B------:R-:W-:Y:S05]  /*54e0*/  BSYNC.RECONVERGENT B1 ;  /* 0x0000000000017941 */ /* 0x000fea0003800200 */
.L_x_203:
        /* <DEDUP_REMOVED lines=82> */
[----:B------:R-:W-:-:S07]  /*5a10*/  SEL R11, R7, R9, !P2 ;  /* 0x00000009070b7207 */ /* 0x000fce0005000000 */
.L_x_160:
[----:B------:R-:W-:Y:S05]  /*5a20*/  BSYNC.RECONVERGENT B0 ;  /* 0x0000000000007941 */ /* 0x000fea0003800200 */
.L_x_136:
[----:B------:R-:W-:Y:S05]  /*5a30*/  @P1 EXIT ;  /* 0x000000000000194d */ /* 0x000fea0003800000 */
[----:B------:R-:W5:Y:S01]  /*5a40*/  LDC.64 R6, c[0x0][0x3c8] ;  /* 0x0000f200ff067b82 */ /* 0x000f620000000a00 */
[----:B0---4-:R-:W-:Y:S02]  /*5a50*/  PRMT R5, R12, 0x7610, R5 ;  /* 0x000076100c057816 */ /* 0x011fe40000000005 */
[----:B-1----:R-:W-:Y:S02]  /*5a60*/  ISETP.NE.AND P1, PT, R0, RZ, PT ;  /* 0x000000ff0000720c */ /* 0x002fe40003f25270 */
[----:B------:R-:W-:-:S03]  /*5a70*/  LOP3.LUT P2, RZ, R5, 0xff, RZ, 0xc0, !PT ;  /* 0x000000ff05ff7812 */ /* 0x000fc6000784c0ff */
[----:B--23--:R-:W0:Y:S08]  /*5a80*/  LDC.64 R2, c[0x0][0x3a8] ;  /* 0x0000ea00ff027b82 */ /* 0x00ce300000000a00 */
[----:B------:R-:W-:Y:S02]  /*5a90*/  @P1 SEL R5, R0, 0x1, !P2 ;  /* 0x0000000100051807 */ /* 0x000fe40005000000 */
[----:B-----5:R-:W-:-:S04]  /*5aa0*/  ISETP.LT.U32.AND P0, PT, R10, R6, PT ;  /* 0x000000060a00720c */ /* 0x020fc80003f01070 */
[----:B------:R-:W-:-:S04]  /*5ab0*/  ISETP.LT.AND.EX P0, PT, R11, R7, PT, P0 ;  /* 0x000000070b00720c */ /* 0x000fc80003f01300 */
[C---:B------:R-:W-:Y:S01]  /*5ac0*/  @P2 SEL R6, R10.reuse, R6, P0 ;  /* 0x000000060a062207 */ /* 0x040fe20000000000 */
[----:B0-----:R-:W-:Y:S01]  /*5ad0*/  STG.E.U8 desc[UR8][R2.64], R5 ;  /* 0x0000000502007986 */ /* 0x001fe2000c101108 */
[C---:B------:R-:W-:Y:S02]  /*5ae0*/  @P2 SEL R7, R11.reuse, R7, P0 ;  /* 0x000000070b072207 */ /* 0x040fe40000000000 */
[----:B------:R-:W-:Y:S02]  /*5af0*/  SEL R10, R10, R6, !P1 ;  /* 0x000000060a0a7207 */ /* 0x000fe40004800000 */
[----:B------:R-:W-:-:S05]  /*5b00*/  SEL R11, R11, R7, !P1 ;  /* 0x000000070b0b7207 */ /* 0x000fca0004800000 */
[----:B------:R-:W-:Y:S01]  /*5b10*/  STG.E.64 desc[UR8][R2.64+0x8], R10 ;  /* 0x0000080a02007986 */ /* 0x000fe2000c101b08 */
[----:B------:R-:W-:Y:S05]  /*5b20*/  EXIT ;  /* 0x000000000000794d */ /* 0x000fea0003800000 */
.L_x_205:
        /* <DEDUP_REMOVED lines=13> */
.L_x_477:


//--------------------- .text._ZN3cub18CUB_300001_SM_10006detail6reduce28DeviceReduceSingleTileKernelINS2_10policy_hubIN4cuda3std3__45tupleIJblEEEjN6thrust24THRUST_300001_SM_1000_NS8cuda_cub9__find_if7functorIS9_EEE10Policy1000EPS9_SI_iSF_S9_S9_NS7_10__identityEEEvT0_T1_T2_T3_T4_T6_ --------------------------
	.section	.text._ZN3cub18CUB_300001_SM_10006detail6reduce28DeviceReduceSingleTileKernelINS2_10policy_hubIN4cuda3std3__45tupleIJblEEEjN6thrust24THRUST_300001_SM_1000_NS8cuda_cub9__find_if7functorIS9_EEE10Policy1000EPS9_SI_iSF_S9_S9_NS7_10__identityEEEvT0_T1_T2_T3_T4_T6_,"ax",@progbits
	.align	128
        .global         _ZN3cub18CUB_300001_SM_10006detail6reduce28DeviceReduceSingleTileKernelINS2_10policy_hubIN4cuda3std3__45tupleIJblEEEjN6thrust24THRUST_300001_SM_1000_NS8cuda_cub9__find_if7functorIS9_EEE10Policy1000EPS9_SI_iSF_S9_S9_NS7_10__identityEEEvT0_T1_T2_T3_T4_T6_
        .type           _ZN3cub18CUB_300001_SM_10006detail6reduce28DeviceReduceSingleTileKernelINS2_10policy_hubIN4cuda3std3__45tupleIJblEEEjN6thrust24THRUST_300001_SM_1000_NS8cuda_cub9__find_if7functorIS9_EEE10Policy1000EPS9_SI_iSF_S9_S9_NS7_10__identityEEEvT0_T1_T2_T3_T4_T6_,@function
        .size           _ZN3cub18CUB_300001_SM_10006detail6reduce28DeviceReduceSingleTileKernelINS2_10policy_hubIN4cuda3std3__45tupleIJblEEEjN6thrust24THRUST_300001_SM_1000_NS8cuda_cub9__find_if7functorIS9_EEE10Policy1000EPS9_SI_iSF_S9_S9_NS7_10__identityEEEvT0_T1_T2_T3_T4_T6_,(.L_x_478 - _ZN3cub18CUB_300001_SM_10006detail6reduce28DeviceReduceSingleTileKernelINS2_10policy_hubIN4cuda3std3__45tupleIJblEEEjN6thrust24THRUST_300001_SM_1000_NS8cuda_cub9__find_if7functorIS9_EEE10Policy1000EPS9_SI_iSF_S9_S9_NS7_10__identityEEEvT0_T1_T2_T3_T4_T6_)
        .other          _ZN3cub18CUB_300001_SM_10006detail6reduce28DeviceReduceSingleTileKernelINS2_10policy_hubIN4cuda3std3__45tupleIJblEEEjN6thrust24THRUST_300001_SM_1000_NS8cuda_cub9__find_if7functorIS9_EEE10Policy1000EPS9_SI_iSF_S9_S9_NS7_10__identityEEEvT0_T1_T2_T3_T4_T6_,@"STO_CUDA_ENTRY STV_DEFAULT"
_ZN3cub18CUB_300001_SM_10006detail6reduce28DeviceReduceSingleTileKernelINS2_10policy_hubIN4cuda3std3__45tupleIJblEEEjN6thrust24THRUST_300001_SM_1000_NS8cuda_cub9__find_if7functorIS9_EEE10Policy1000EPS9_SI_iSF_S9_S9_NS7_10__identityEEEvT0_T1_T2_T3_T4_T6_:
.text._ZN3cub18CUB_300001_SM_10006detail6reduce28DeviceReduceSingleTileKernelINS2_10policy_hubIN4cuda3std3__45tupleIJblEEEjN6thrust24THRUST_300001_SM_1000_NS8cuda_cub9__find_if7functorIS9_EEE10Policy1000EPS9_SI_iSF_S9_S9_NS7_10__identityEEEvT0_T1_T2_T3_T4_T6_:
        /* <DEDUP_REMOVED lines=14> */
.L_x_206:
        /* <DEDUP_REMOVED lines=15> */
.L_x_210:
[----:B------:R-:W-:Y:S05]  /*01d0*/  BSYNC.RECONVERGENT B1 ;  /* 0x0000000000017941 */ /* 0x000fea0003800200 */
.L_x_209:
        /* <DEDUP_REMOVED lines=18> */
.L_x_215:
        /* <DEDUP_REMOVED lines=19> */
.L_x_214:
[----:B------:R-:W-:Y:S05]  /*0430*/  BSYNC.RECONVERGENT B2 ;  /* 0x0000000000027941 */ /* 0x000fea0003800200 */
.L_x_213:
[----:B------:R-:W-:Y:S05]  /*0440*/  @!P1 BRA `(.L_x_212) ;  /* 0x0000000000c89947 */ /* 0x000fea0003800000 */
.L_x_216:
        /* <DEDUP_REMOVED lines=50> */
.L_x_212:
[----:B------:R-:W-:Y:S05]  /*0770*/  BSYNC.RECONVERGENT B1 ;  /* 0x0000000000017941 */ /* 0x000fea0003800200 */
.L_x_211:
        /* <DEDUP_REMOVED lines=26> */
.L_x_219:
[----:B------:R-:W-:Y:S05]  /*0920*/  BSYNC.RECONVERGENT B1 ;  /* 0x0000000000017941 */ /* 0x000fea0003800200 */
.L_x_218:
        /* <DEDUP_REMOVED lines=23> */
.L_x_221:
[----:B------:R-:W-:Y:S05]  /*0aa0*/  BSYNC.RECONVERGENT B1 ;  /* 0x0000000000017941 */ /* 0x000fea0003800200 */
.L_x_220:
        /* <DEDUP_REMOVED lines=20> */
.L_x_223:
[----:B------:R-:W-:Y:S05]  /*0bf0*/  BSYNC.RECONVERGENT B1 ;  /* 0x0000000000017941 */ /* 0x000fea0003800200 */
.L_x_222:
        /* <DEDUP_REMOVED lines=20> */
.L_x_225:
[----:B------:R-:W-:Y:S05]  /*0d40*/  BSYNC.RECONVERGENT B1 ;  /* 0x0000000000017941 */ /* 0x000fea0003800200 */
.L_x_224:
        /* <DEDUP_REMOVED lines=20> */
.L_x_227:
[----:B------:R-:W-:Y:S05]  /*0e90*/  BSYNC.RECONVERGENT B1 ;  /* 0x0000000000017941 */ /* 0x000fea0003800200 */
.L_x_226:
        /* <DEDUP_REMOVED lines=10> */
.L_x_229:
[----:B------:R-:W-:Y:S05]  /*0f40*/  BSYNC.RECONVERGENT B1 ;  /* 0x0000000000017941 */ /* 0x000fea0003800200 */
.L_x_228:
        /* <DEDUP_REMOVED lines=85> */
.L_x_217:
        /* <DEDUP_REMOVED lines=36> */
.L_x_232:
[----:B------:R-:W-:Y:S05]  /*16e0*/  BSYNC.RECONVERGENT B1 ;  /* 0x0000000000017941 */ /* 0x000fea0003800200 */
.L_x_231:
        /* <DEDUP_REMOVED lines=21> */
.L_x_234:
[----:B------:R-:W-:Y:S05]  /*1840*/  BSYNC.RECONVERGENT B1 ;  /* 0x0000000000017941 */ /* 0x000fea0003800200 */
.L_x_233:
        /* <DEDUP_REMOVED lines=20> */
.L_x_236:
[----:B------:R-:W-:Y:S05]  /*1990*/  BSYNC.RECONVERGENT B1 ;  /* 0x0000000000017941 */ /* 0x000fea0003800200 */
.L_x_235:
        /* <DEDUP_REMOVED lines=20> */
.L_x_238:
[----:B------:R-:W-:Y:S05]  /*1ae0*/  BSYNC.RECONVERGENT B1 ;  /* 0x0000000000017941 */ /* 0x000fea0003800200 */
.L_x_237:
        /* <DEDUP_REMOVED lines=20> */
.L_x_240:
[----:B------:R-:W-:Y:S05]  /*1c30*/  BSYNC.RECONVERGENT B1 ;  /* 0x0000000000017941 */ /* 0x000fea0003800200 */
.L_x_239:
        /* <DEDUP_REMOVED lines=10> */
.L_x_242:
[----:B------:R-:W-:Y:S05]  /*1ce0*/  BSYNC.RECONVERGENT B1 ;  /* 0x0000000000017941 */ /* 0x000fea0003800200 */
.L_x_241:
        /* <DEDUP_REMOVED lines=26> */
.L_x_243:
        /* <DEDUP_REMOVED lines=16> */
.L_x_244:
        /* <DEDUP_REMOVED lines=16> */
.L_x_245:
        /* <DEDUP_REMOVED lines=16> */
.L_x_246:
        /* <DEDUP_REMOVED lines=16> */
.L_x_247:
        /* <DEDUP_REMOVED lines=16> */
.L_x_248:
        /* <DEDUP_REMOVED lines=17> */
.L_x_208:
        /* <DEDUP_REMOVED lines=47> */
.L_x_251:
        /* <DEDUP_REMOVED lines=54> */
.L_x_249:
        /* <DEDUP_REMOVED lines=20> */
.L_x_255:
        /* <DEDUP_REMOVED lines=18> */
.L_x_254:
[----:B------:R-:W-:Y:S05]  /*2d50*/  BSYNC.RECONVERGENT B2 ;  /* 0x0000000000027941 */ /* 0x000fea0003800200 */
.L_x_253:
        /* <DEDUP_REMOVED lines=10> */
.L_x_256:
        /* <DEDUP_REMOVED lines=55> */
.L_x_252:
[----:B------:R-:W-:Y:S05]  /*3170*/  BSYNC.RECONVERGENT B1 ;  /* 0x0000000000017941 */ /* 0x000fea0003800200 */
.L_x_250:
        /* <DEDUP_REMOVED lines=24> */
.L_x_258:
[----:B------:R-:W-:Y:S05]  /*3300*/  BSYNC.RECONVERGENT B1 ;  /* 0x0000000000017941 */ /* 0x000fea0003800200 */
.L_x_257:
        /* <DEDUP_REMOVED lines=23> */
.L_x_260:
[----:B------:R-:W-:Y:S05]  /*3480*/  BSYNC.RECONVERGENT B1 ;  /* 0x0000000000017941 */ /* 0x000fea0003800200 */
.L_x_259:
        /* <DEDUP_REMOVED lines=20> */
.L_x_262:
[----:B------:R-:W-:Y:S05]  /*35d0*/  BSYNC.RECONVERGENT B1 ;  /* 0x0000000000017941 */ /* 0x000fea0003800200 */
.L_x_261:
        /* <DEDUP_REMOVED lines=20> */
.L_x_264:
[----:B------:R-:W-:Y:S05]  /*3720*/  BSYNC.RECONVERGENT B1 ;  /* 0x0000000000017941 */ /* 0x000fea0003800200 */
.L_x_263:
        /* <DEDUP_REMOVED lines=20> */
.L_x_266:
[----:B------:R-:W-:Y:S05]  /*3870*/  BSYNC.RECONVERGENT B1 ;  /* 0x0000000000017941 */ /* 0x000fea0003800200 */
.L_x_265:
        /* <DEDUP_REMOVED lines=10> */
.L_x_268:
[----:B------:R-:W-:Y:S05]  /*3920*/  BSYNC.RECONVERGENT B1 ;  /* 0x0000000000017941 */ /* 0x000fea0003800200 */
.L_x_267:
        /* <DEDUP_REMOVED lines=84> */
.L_x_230:
[----:B------:R-:W-:Y:S05]  /*3e70*/  BSYNC.RECONVERGENT B0 ;  /* 0x0000000000007941 */ /* 0x000fea0003800200 */
.L_x_207:
        /* <DEDUP_REMOVED lines=16> */
.L_x_269:
        /* <DEDUP_REMOVED lines=16> */
.L_x_478:


//--------------------- .text._ZN3cub18CUB_300001_SM_10006detail6reduce18DeviceReduceKernelINS2_10policy_hubIN4cuda3std3__45tupleIJblEEEjN6thrust24THRUST_300001_SM_1000_NS8cuda_cub9__find_if7functorIS9_EEE10Policy1000ENSB_12zip_iteratorINS8_IJNSD_26transform_input_iterator_tIbNSC_6detail35transform_pair_of_input_iterators_tIbNSB_10device_ptrIfEESN_NS7_8equal_toIfEEEENS7_10__not_fn_tINS7_10__identityEEEEENSB_17counting_iteratorIlNSB_11use_defaultESW_SW_EEEEEEEjSF_S9_SS_EEvT0_PT3_T1_NS0_13GridEvenShareIS13_EET2_T4_ --------------------------
	.section	.text._ZN3cub18CUB_300001_SM_10006detail6reduce18DeviceReduceKernelINS2_10policy_hubIN4cuda3std3__45tupleIJblEEEjN6thrust24THRUST_300001_SM_1000_NS8cuda_cub9__find_if7functorIS9_EEE10Policy1000ENSB_12zip_iteratorINS8_IJNSD_26transform_input_iterator_tIbNSC_6detail35transform_pair_of_input_iterators_tIbNSB_10device_ptrIfEESN_NS7_8equal_toIfEEEENS7_10__not_fn_tINS7_10__identityEEEEENSB_17counting_iteratorIlNSB_11use_defaultESW_SW_EEEEEEEjSF_S9_SS_EEvT0_PT3_T1_NS0_13GridEvenShareIS13_EET2_T4_,"ax",@progbits
	.align	128
        .global         _ZN3cub18CUB_300001_SM_10006detail6reduce18DeviceReduceKernelINS2_10policy_hubIN4cuda3std3__45tupleIJblEEEjN6thrust24THRUST_300001_SM_1000_NS8cuda_cub9__find_if7functorIS9_EEE10Policy1000ENSB_12zip_iteratorINS8_IJNSD_26transform_input_iterator_tIbNSC_6detail35transform_pair_of_input_iterators_tIbNSB_10device_ptrIfEESN_NS7_8equal_toIfEEEENS7_10__not_fn_tINS7_10__identityEEEEENSB_17counting_iteratorIlNSB_11use_defaultESW_SW_EEEEEEEjSF_S9_SS_EEvT0_PT3_T1_NS0_13GridEvenShareIS13_EET2_T4_
        .type           _ZN3cub18CUB_300001_SM_10006detail6reduce18DeviceReduceKernelINS2_10policy_hubIN4cuda3std3__45tupleIJblEEEjN6thrust24THRUST_300001_SM_1000_NS8cuda_cub9__find_if7functorIS9_EEE10Policy1000ENSB_12zip_iteratorINS8_IJNSD_26transform_input_iterator_tIbNSC_6detail35transform_pair_of_input_iterators_tIbNSB_10device_ptrIfEESN_NS7_8equal_toIfEEEENS7_10__not_fn_tINS7_10__identityEEEEENSB_17counting_iteratorIlNSB_11use_defaultESW_SW_EEEEEEEjSF_S9_SS_EEvT0_PT3_T1_NS0_13GridEvenShareIS13_EET2_T4_,@function
        .size           _ZN3cub18CUB_300001_SM_10006detail6reduce18DeviceReduceKernelINS2_10policy_hubIN4cuda3std3__45tupleIJblEEEjN6thrust24THRUST_300001_SM_1000_NS8cuda_cub9__find_if7functorIS9_EEE10Policy1000ENSB_12zip_iteratorINS8_IJNSD_26transform_input_iterator_tIbNSC_6detail35transform_pair_of_input_iterators_tIbNSB_10device_ptrIfEESN_NS7_8equal_toIfEEEENS7_10__not_fn_tINS7_10__identityEEEEENSB_17counting_iteratorIlNSB_11use_defaultESW_SW_EEEEEEEjSF_S9_SS_EEvT0_PT3_T1_NS0_13GridEvenShareIS13_EET2_T4_,(.L_x_479 - _ZN3cub18CUB_300001_SM_10006detail6reduce18DeviceReduceKernelINS2_10policy_hubIN4cuda3std3__45tupleIJblEEEjN6thrust24THRUST_300001_SM_1000_NS8cuda_cub9__find_if7functorIS9_EEE10Policy1000ENSB_12zip_iteratorINS8_IJNSD_26transform_input_iterator_tIbNSC_6detail35transform_pair_of_input_iterators_tIbNSB_10device_ptrIfEESN_NS7_8equal_toIfEEEENS7_10__not_fn_tINS7_10__identityEEEEENSB_17counting_iteratorIlNSB_11use_defaultESW_SW_EEEEEEEjSF_S9_SS_EEvT0_PT3_T1_NS0_13GridEvenShareIS13_EET2_T4_)
        .other          _ZN3cub18CUB_300001_SM_10006detail6reduce18DeviceReduceKernelINS2_10policy_hubIN4cuda3std3__45tupleIJblEEEjN6thrust24THRUST_300001_SM_1000_NS8cuda_cub9__find_if7functorIS9_EEE10Policy1000ENSB_12zip_iteratorINS8_IJNSD_26transform_input_iterator_tIbNSC_6detail35transform_pair_of_input_iterators_tIbNSB_10device_ptrIfEESN_NS7_8equal_toIfEEEENS7_10__not_fn_tINS7_10__identityEEEEENSB_17counting_iteratorIlNSB_11use_defaultESW_SW_EEEEEEEjSF_S9_SS_EEvT0_PT3_T1_NS0_13GridEvenShareIS13_EET2_T4_,@"STO_CUDA_ENTRY STV_DEFAULT"
_ZN3cub18CUB_300001_SM_10006detail6reduce18DeviceReduceKernelINS2_10policy_hubIN4cuda3std3__45tupleIJblEEEjN6thrust24THRUST_300001_SM_1000_NS8cuda_cub9__find_if7functorIS9_EEE10Policy1000ENSB_12zip_iteratorINS8_IJNSD_26transform_input_iterator_tIbNSC_6detail35transform_pair_of_input_iterators_tIbNSB_10device_ptrIfEESN_NS7_8equal_toIfEEEENS7_10__not_fn_tINS7_10__identityEEEEENSB_17counting_iteratorIlNSB_11use_defaultESW_SW_EEEEEEEjSF_S9_SS_EEvT0_PT3_T1_NS0_13GridEvenShareIS13_EET2_T4_:
.text._ZN3cub18CUB_300001_SM_10006detail6reduce18DeviceReduceKernelINS2_10policy_hubIN4cuda3std3__45tupleIJblEEEjN6thrust24THRUST_300001_SM_1000_NS8cuda_cub9__find_if7functorIS9_EEE10Policy1000ENSB_12zip_iteratorINS8_IJNSD_26transform_input_iterator_tIbNSC_6detail35transform_pair_of_input_iterators_tIbNSB_10device_ptrIfEESN_NS7_8equal_toIfEEEENS7_10__not_fn_tINS7_10__identityEEEEENSB_17counting_iteratorIlNSB_11use_defaultESW_SW_EEEEEEEjSF_S9_SS_EEvT0_PT3_T1_NS0_13GridEvenShareIS13_EET2_T4_:
[----:B------:R-:W-:Y:S01]  /*0000*/  LDC R1, c[0x0][0x37c] ;  /* 0x0000df00ff017b82 */ /* 0x000fe20000000800 */
[----:B------:R-:W0:Y:S01]  /*0010*/  S2R R0, SR_CTAID.X ;  /* 0x0000000000007919 */ /* 0x000e220000002500 */
[----:B------:R-:W1:Y:S01]  /*0020*/  LDCU UR5, c[0x0][0x3c8] ;  /* 0x00007900ff0577ac */ /* 0x000e620008000800 */
[----:B------:R-:W-:Y:S01]  /*0030*/  BSSY.RECONVERGENT B0, `(.L_x_270) ;  /* 0x00005df000007945 */ /* 0x000fe20003800200 */
[----:B------:R-:W2:Y:S01]  /*0040*/  LDCU.64 UR12, c[0x0][0x358] ;  /* 0x00006b00ff0c77ac */ /* 0x000ea20008000a00 */
[----:B0-----:R-:W-:-:S05]  /*0050*/  IMAD.SHL.U32 R9, R0, 0x400, RZ ;  /* 0x0000040000097824 */ /* 0x001fca00078e00ff */
[----:B-1----:R-:W-:-:S04]  /*0060*/  IADD3 R2, PT, PT, -R9, UR5, RZ ;  /* 0x0000000509027c10 */ /* 0x002fc8000fffe1ff */
[----:B------:R-:W-:-:S13]  /*0070*/  ISETP.GT.U32.AND P0, PT, R2, 0x3ff, PT ;  /* 0x000003ff0200780c */ /* 0x000fda0003f04070 */
[----:B--2---:R-:W-:Y:S05]  /*0080*/  @P0 BRA `(.L_x_271) ;  /* 0x0000003000b40947 */ /* 0x004fea0003800000 */
[----:B------:R-:W0:Y:S01]  /*0090*/  S2R R4, SR_TID.X ;  /* 0x0000000000047919 */ /* 0x000e220000002100 */
[----:B------:R-:W1:Y:S08]  /*00a0*/  LDC.64 R6, c[0x0][0x380] ;  /* 0x0000e000ff067b82 */ /* 0x000e700000000a00 */
[----:B------:R-:W2:Y:S01]  /*00b0*/  LDC.64 R10, c[0x0][0x388] ;  /* 0x0000e200ff0a7b82 */ /* 0x000ea20000000a00 */
[----:B------:R-:W-:Y:S01]  /*00c0*/  IMAD.MOV.U32 R24, RZ, RZ, RZ ;  /* 0x000000ffff187224 */ /* 0x000fe200078e00ff */
[----:B------:R-:W3:Y:S01]  /*00d0*/  LDCU.64 UR6, c[0x0][0x3a0] ;  /* 0x00007400ff0677ac */ /* 0x000ee20008000a00 */
[----:B0-----:R-:W-:-:S13]  /*00e0*/  ISETP.GE.U32.AND P1, PT, R4, R2, PT ;  /* 0x000000020400720c */ /* 0x001fda0003f26070 */
        /* <DEDUP_REMOVED lines=10> */
[----:B------:R-:W-:-:S02]  /*0190*/  ISETP.GE.U32.AND P2, PT, R22, R2, PT ;  /* 0x000000021600720c */ /* 0x000fc40003f46070 */
[----:B0-----:R-:W-:Y:S01]  /*01a0*/  @!P1 IADD3 R24, P3, PT, R3, R12, RZ ;  /* 0x0000000c03189210 */ /* 0x001fe20007f7e0ff */
[----:B------:R-:W-:-:S04]  /*01b0*/  IMAD.MOV.U32 R3, RZ, RZ, RZ ;  /* 0x000000ffff037224 */ /* 0x000fc800078e00ff */
[----:B------:R-:W-:Y:S01]  /*01c0*/  @!P1 IMAD.X R3, RZ, RZ, R13, P3 ;  /* 0x000000ffff039224 */ /* 0x000fe200018e060d */
[----:B--2---:R-:W-:-:S04]  /*01d0*/  @!P1 FSETP.NEU.AND P0, PT, R6, R11, PT ;  /* 0x0000000b0600920b */ /* 0x004fc80003f0d000 */
[----:B------:R-:W-:-:S04]  /*01e0*/  @!P1 SEL R5, RZ, 0x1, !P0 ;  /* 0x00000001ff059807 */ /* 0x000fc80004000000 */
[----:B------:R-:W-:Y:S01]  /*01f0*/  @!P1 PRMT R26, R5, 0x7610, R26 ;  /* 0x00007610051a9816 */ /* 0x000fe2000000001a */
[----:B---3--:R-:W-:Y:S06]  /*0200*/  @P2 BRA `(.L_x_273) ;  /* 0x0000001400042947 */ /* 0x008fec0003800000 */
[----:B------:R-:W-:Y:S01]  /*0210*/  LOP3.LUT R8, RZ, R22, RZ, 0x33, !PT ;  /* 0x00000016ff087212 */ /* 0x000fe200078e33ff */
[----:B------:R-:W-:Y:S04]  /*0220*/  BSSY.RECONVERGENT B2, `(.L_x_274) ;  /* 0x00000a6000027945 */ /* 0x000fe80003800200 */
[----:B------:R-:W-:-:S04]  /*0230*/  VIADD R8, R8, UR5 ;  /* 0x0000000508087c36 */ /* 0x000fc80008000000 */
[----:B------:R-:W-:-:S05]  /*0240*/  IMAD.IADD R20, R8, 0x1, -R9 ;  /* 0x0000000108147824 */ /* 0x000fca00078e0a09 */
[C---:B------:R-:W-:Y:S02]  /*0250*/  ISETP.GE.U32.AND P0, PT, R20.reuse, 0x700, PT ;  /* 0x000007001400780c */ /* 0x040fe40003f06070 */
[----:B------:R-:W-:-:S04]  /*0260*/  LEA.HI R20, R20, 0x1, RZ, 0x18 ;  /* 0x0000000114147811 */ /* 0x000fc800078fc0ff */
[----:B------:R-:W-:-:S07]  /*0270*/  LOP3.LUT R23, R20, 0x7, RZ, 0xc0, !PT ;  /* 0x0000000714177812 */ /* 0x000fce00078ec0ff */
[----:B------:R-:W-:Y:S05]  /*0280*/  @!P0 BRA `(.L_x_275) ;  /* 0x00000008007c8947 */ /* 0x000fea0003800000 */
[----:B------:R-:W0:Y:S01]  /*0290*/  LDC.64 R6, c[0x0][0x380] ;  /* 0x0000e000ff067b82 */ /* 0x000e220000000a00 */
[----:B------:R-:W-:Y:S01]  /*02a0*/  LOP3.LUT R12, R20, 0x1fffff8, RZ, 0xc0, !PT ;  /* 0x01fffff8140c7812 */ /* 0x000fe200078ec0ff */
[----:B------:R-:W-:Y:S01]  /*02b0*/  BSSY.RECONVERGENT B3, `(.L_x_276) ;  /* 0x000009b000037945 */ /* 0x000fe20003800200 */
[----:B------:R-:W-:Y:S02]  /*02c0*/  VIADD R5, R22, 0x400 ;  /* 0x0000040016057836 */ /* 0x000fe40000000000 */
[----:B------:R-:W-:Y:S02]  /*02d0*/  IMAD.IADD R21, R9, 0x1, R22 ;  /* 0x0000000109157824 */ /* 0x000fe400078e0216 */
[----:B------:R-:W-:Y:S01]  /*02e0*/  IMAD.MOV R22, RZ, RZ, -R12 ;  /* 0x000000ffff167224 */ /* 0x000fe200078e0a0c */
[----:B------:R-:W1:Y:S06]  /*02f0*/  LDC.64 R10, c[0x0][0x388] ;  /* 0x0000e200ff0a7b82 */ /* 0x000e6c0000000a00 */
.L_x_277:
[----:B0-----:R-:W-:-:S04]  /*0300*/  IMAD.WIDE.U32 R12, R21, 0x4, R6 ;  /* 0x00000004150c7825 */ /* 0x001fc800078e0006 */
[C---:B-1----:R-:W-:Y:S02]  /*0310*/  IMAD.WIDE.U32 R14, R21.reuse, 0x4, R10 ;  /* 0x00000004150e7825 */ /* 0x042fe400078e000a */
[----:B------:R0:W2:Y:S04]  /*0320*/  LDG.E R12, desc[UR12][R12.64] ;  /* 0x0000000c0c0c7981 */ /* 0x0000a8000c1e1900 */
[----:B------:R-:W2:Y:S01]  /*0330*/  LDG.E R15, desc[UR12][R14.64] ;  /* 0x0000000c0e0f7981 */ /* 0x000ea2000c1e1900 */
[----:B------:R-:W-:-:S04]  /*0340*/  VIADD R25, R21, 0x100 ;  /* 0x0000010015197836 */ /* 0x000fc80000000000 */
[----:B------:R-:W-:-:S04]  /*0350*/  IMAD.WIDE.U32 R16, R25, 0x4, R6 ;  /* 0x0000000419107825 */ /* 0x000fc800078e0006 */
[----:B------:R-:W-:Y:S02]  /*0360*/  IMAD.WIDE.U32 R18, R25, 0x4, R10 ;  /* 0x0000000419127825 */ /* 0x000fe400078e000a */
[----:B------:R-:W3:Y:S04]  /*0370*/  LDG.E R16, desc[UR12][R16.64] ;  /* 0x0000000c10107981 */ /* 0x000ee8000c1e1900 */
[----:B------:R1:W3:Y:S01]  /*0380*/  LDG.E R19, desc[UR12][R18.64] ;  /* 0x0000000c12137981 */ /* 0x0002e2000c1e1900 */
[----:B------:R-:W-:Y:S01]  /*0390*/  PRMT R29, R26, 0x7610, R29 ;  /* 0x000076101a1d7816 */ /* 0x000fe2000000001d */
[C---:B------:R-:W-:Y:S01]  /*03a0*/  VIADD R27, R21.reuse, 0x200 ;  /* 0x00000200151b7836 */ /* 0x040fe20000000000 */
[----:B0-----:R-:W-:Y:S02]  /*03b0*/  IADD3 R13, P1, PT, R21, UR6, RZ ;  /* 0x00000006150d7c10 */ /* 0x001fe4000ff3e0ff */
[----:B------:R-:W-:-:S02]  /*03c0*/  LOP3.LUT P3, RZ, R29, 0xff, RZ, 0xc0, !PT ;  /* 0x000000ff1dff7812 */ /* 0x000fc4000786c0ff */
[----:B------:R-:W-:Y:S01]  /*03d0*/  ISETP.LT.U32.AND P0, PT, R13, R24, PT ;  /* 0x000000180d00720c */ /* 0x000fe20003f01070 */
[----:B------:R-:W-:-:S05]  /*03e0*/  IMAD.X R28, RZ, RZ, UR7, P1 ;  /* 0x00000007ff1c7e24 */ /* 0x000fca00088e06ff */
[----:B------:R-:W-:-:S04]  /*03f0*/  ISETP.LT.AND.EX P0, PT, R28, R3, PT, P0 ;  /* 0x000000031c00720c */ /* 0x000fc80003f01300 */
[----:B------:R-:W-:Y:S02]  /*0400*/  SEL R26, R13, R24, P0 ;  /* 0x000000180d1a7207 */ /* 0x000fe40000000000 */
[CC--:B--2---:R-:W-:Y:S02]  /*0410*/  FSETP.NEU.AND P2, PT, R12.reuse, R15.reuse, P3 ;  /* 0x0000000f0c00720b */ /* 0x0c4fe40001f4d000 */
[----:B------:R-:W-:Y:S01]  /*0420*/  FSETP.NEU.AND P1, PT, R12, R15, PT ;  /* 0x0000000f0c00720b */ /* 0x000fe20003f2d000 */
[----:B------:R-:W-:-:S03]  /*0430*/  IMAD.WIDE.U32 R14, R27, 0x4, R10 ;  /* 0x000000041b0e7825 */ /* 0x000fc600078e000a */
[----:B------:R-:W-:-:S07]  /*0440*/  @!P3 SEL R29, RZ, 0x1, !P1 ;  /* 0x00000001ff1db807 */ /* 0x000fce0004800000 */
[----:B------:R-:W-:Y:S01]  /*0450*/  @!P2 SEL R26, R13, R24, !P3 ;  /* 0x000000180d1aa207 */ /* 0x000fe20005800000 */
[----:B------:R-:W-:Y:S01]  /*0460*/  IMAD.WIDE.U32 R12, R27, 0x4, R6 ;  /* 0x000000041b0c7825 */ /* 0x000fe200078e0006 */
[----:B------:R-:W2:Y:S04]  /*0470*/  LDG.E R24, desc[UR12][R14.64] ;  /* 0x0000000c0e187981 */ /* 0x000ea8000c1e1900 */
[----:B------:R0:W2:Y:S01]  /*0480*/  LDG.E R17, desc[UR12][R12.64] ;  /* 0x0000000c0c117981 */ /* 0x0000a2000c1e1900 */
[----:B-1----:R-:W-:Y:S02]  /*0490*/  SEL R18, R29, 0x1, !P2 ;  /* 0x000000011d127807 */ /* 0x002fe40005000000 */
[----:B------:R-:W-:Y:S02]  /*04a0*/  SEL R29, R28, R3, P0 ;  /* 0x000000031c1d7207 */ /* 0x000fe40000000000 */
[----:B------:R-:W-:-:S02]  /*04b0*/  LOP3.LUT P1, RZ, R18, 0xff, RZ, 0xc0, !PT ;  /* 0x000000ff12ff7812 */ /* 0x000fc4000782c0ff */
[----:B------:R-:W-:Y:S02]  /*04c0*/  @!P2 SEL R29, R28, R3, !P3 ;  /* 0x000000031c1da207 */ /* 0x000fe40005800000 */
[----:B0-----:R-:W-:Y:S02]  /*04d0*/  IADD3 R13, P0, PT, R25, UR6, RZ ;  /* 0x00000006190d7c10 */ /* 0x001fe4000ff1e0ff */
[----:B---3--:R-:W-:-:S03]  /*04e0*/  FSETP.NEU.AND P3, PT, R16, R19, P1 ;  /* 0x000000131000720b */ /* 0x008fc60000f6d000 */
[----:B------:R-:W-:Y:S01]  /*04f0*/  IMAD.X R28, RZ, RZ, UR7, P0 ;  /* 0x00000007ff1c7e24 */ /* 0x000fe200080e06ff */
[----:B------:R-:W-:Y:S01]  /*0500*/  ISETP.LT.U32.AND P0, PT, R13, R26, PT ;  /* 0x0000001a0d00720c */ /* 0x000fe20003f01070 */
[----:B------:R-:W-:-:S03]  /*0510*/  VIADD R3, R21, 0x300 ;  /* 0x0000030015037836 */ /* 0x000fc60000000000 */
[----:B------:R-:W-:Y:S01]  /*0520*/  ISETP.LT.AND.EX P0, PT, R28, R29, PT, P0 ;  /* 0x0000001d1c00720c */ /* 0x000fe20003f01300 */
[----:B------:R-:W-:-:S03]  /*0530*/  IMAD.WIDE.U32 R14, R3, 0x4, R10 ;  /* 0x00000004030e7825 */ /* 0x000fc600078e000a */
[CC--:B------:R-:W-:Y:S02]  /*0540*/  SEL R25, R13.reuse, R26.reuse, P0 ;  /* 0x0000001a0d197207 */ /* 0x0c0fe40000000000 */
[----:B------:R-:W-:Y:S01]  /*0550*/  @!P3 SEL R25, R13, R26, !P1 ;  /* 0x0000001a0d19b207 */ /* 0x000fe20004800000 */
[----:B------:R-:W-:Y:S01]  /*0560*/  IMAD.WIDE.U32 R12, R3, 0x4, R6 ;  /* 0x00000004030c7825 */ /* 0x000fe200078e0006 */
[----:B------:R-:W-:Y:S02]  /*0570*/  FSETP.NEU.AND P2, PT, R16, R19, PT ;  /* 0x000000131000720b */ /* 0x000fe40003f4d000 */
[----:B------:R-:W3:Y:S04]  /*0580*/  LDG.E R19, desc[UR12][R14.64] ;  /* 0x0000000c0e137981 */ /* 0x000ee8000c1e1900 */
[----:B------:R0:W3:Y:S01]  /*0590*/  LDG.E R16, desc[UR12][R12.64] ;  /* 0x0000000c0c107981 */ /* 0x0000e2000c1e1900 */
[----:B------:R-:W-:-:S04]  /*05a0*/  @!P1 SEL R18, RZ, 0x1, !P2 ;  /* 0x00000001ff129807 */ /* 0x000fc80005000000 */
[----:B------:R-:W-:-:S04]  /*05b0*/  SEL R18, R18, 0x1, !P3 ;  /* 0x0000000112127807 */ /* 0x000fc80005800000 */
[----:B------:R-:W-:Y:S02]  /*05c0*/  LOP3.LUT P2, RZ, R18, 0xff, RZ, 0xc0, !PT ;  /* 0x000000ff12ff7812 */ /* 0x000fe4000784c0ff */
[CC--:B0-----:R-:W-:Y:S02]  /*05d0*/  SEL R12, R28.reuse, R29.reuse, P0 ;  /* 0x0000001d1c0c7207 */ /* 0x0c1fe40000000000 */
[----:B------:R-:W-:Y:S02]  /*05e0*/  IADD3 R27, P0, PT, R27, UR6, RZ ;  /* 0x000000061b1b7c10 */ /* 0x000fe4000ff1e0ff */
[----:B------:R-:W-:-:S03]  /*05f0*/  @!P3 SEL R12, R28, R29, !P1 ;  /* 0x0000001d1c0cb207 */ /* 0x000fc60004800000 */
[----:B------:R-:W-:Y:S01]  /*0600*/  IMAD.X R29, RZ, RZ, UR7, P0 ;  /* 0x00000007ff1d7e24 */ /* 0x000fe200080e06ff */
[----:B------:R-:W-:-:S04]  /*0610*/  ISETP.LT.U32.AND P0, PT, R27, R25, PT ;  /* 0x000000191b00720c */ /* 0x000fc80003f01070 */
[----:B------:R-:W-:-:S04]  /*0620*/  ISETP.LT.AND.EX P0, PT, R29, R12, PT, P0 ;  /* 0x0000000c1d00720c */ /* 0x000fc80003f01300 */
[----:B------:R-:W-:Y:S02]  /*0630*/  SEL R26, R27, R25, P0 ;  /* 0x000000191b1a7207 */ /* 0x000fe40000000000 */
[CC--:B--2---:R-:W-:Y:S02]  /*0640*/  FSETP.NEU.AND P3, PT, R17.reuse, R24.reuse, P2 ;  /* 0x000000181100720b */ /* 0x0c4fe4000176d000 */
[----:B------:R-:W-:Y:S02]  /*0650*/  FSETP.NEU.AND P1, PT, R17, R24, PT ;  /* 0x000000181100720b */ /* 0x000fe40003f2d000 */
[----:B------:R-:W-:Y:S02]  /*0660*/  SEL R24, R29, R12, P0 ;  /* 0x0000000c1d187207 */ /* 0x000fe40000000000 */
[----:B------:R-:W-:-:S07]  /*0670*/  @!P2 SEL R18, RZ, 0x1, !P1 ;  /* 0x00000001ff12a807 */ /* 0x000fce0004800000 */
[----:B------:R-:W-:Y:S01]  /*0680*/  @!P3 SEL R26, R27, R25, !P2 ;  /* 0x000000191b1ab207 */ /* 0x000fe20005000000 */
[----:B------:R-:W-:Y:S01]  /*0690*/  VIADD R25, R21, 0x400 ;  /* 0x0000040015197836 */ /* 0x000fe20000000000 */
[----:B------:R-:W-:-:S03]  /*06a0*/  @!P3 SEL R24, R29, R12, !P2 ;  /* 0x0000000c1d18b207 */ /* 0x000fc60005000000 */
[----:B------:R-:W-:-:S04]  /*06b0*/  IMAD.WIDE.U32 R14, R25, 0x4, R10 ;  /* 0x00000004190e7825 */ /* 0x000fc800078e000a */
[----:B------:R-:W-:Y:S01]  /*06c0*/  IMAD.WIDE.U32 R12, R25, 0x4, R6 ;  /* 0x00000004190c7825 */ /* 0x000fe200078e0006 */
[----:B------:R-:W-:Y:S01]  /*06d0*/  IADD3 R17, P0, PT, R3, UR6, RZ ;  /* 0x0000000603117c10 */ /* 0x000fe2000ff1e0ff */
[----:B------:R-:W2:Y:S01]  /*06e0*/  LDG.E R14, desc[UR12][R14.64] ;  /* 0x0000000c0e0e7981 */ /* 0x000ea2000c1e1900 */
[----:B------:R-:W-:-:S03]  /*06f0*/  SEL R18, R18, 0x1, !P3 ;  /* 0x0000000112127807 */ /* 0x000fc60005800000 */
[----:B------:R0:W2:Y:S01]  /*0700*/  LDG.E R3, desc[UR12][R12.64] ;  /* 0x0000000c0c037981 */ /* 0x0000a2000c1e1900 */
[----:B------:R-:W-:Y:S01]  /*0710*/  LOP3.LUT P1, RZ, R18, 0xff, RZ, 0xc0, !PT ;  /* 0x000000ff12ff7812 */ /* 0x000fe2000782c0ff */
[----:B------:R-:W-:-:S03]  /*0720*/  IMAD.X R27, RZ, RZ, UR7, P0 ;  /* 0x00000007ff1b7e24 */ /* 0x000fc600080e06ff */
[CC--:B---3--:R-:W-:Y:S02]  /*0730*/  FSETP.NEU.AND P3, PT, R16.reuse, R19.reuse, P1 ;  /* 0x000000131000720b */ /* 0x0c8fe40000f6d000 */
[----:B------:R-:W-:Y:S02]  /*0740*/  ISETP.LT.U32.AND P0, PT, R17, R26, PT ;  /* 0x0000001a1100720c */ /* 0x000fe40003f01070 */
[----:B------:R-:W-:Y:S02]  /*0750*/  FSETP.NEU.AND P2, PT, R16, R19, PT ;  /* 0x000000131000720b */ /* 0x000fe40003f4d000 */
[----:B------:R-:W-:Y:S01]  /*0760*/  ISETP.LT.AND.EX P0, PT, R27, R24, PT, P0 ;  /* 0x000000181b00720c */ /* 0x000fe20003f01300 */
[----:B------:R-:W-:-:S03]  /*0770*/  VIADD R19, R21, 0x500 ;  /* 0x0000050015137836 */ /* 0x000fc60000000000 */
[-C--:B------:R-:W-:Y:S01]  /*0780*/  SEL R28, R17, R26.reuse, P0 ;  /* 0x0000001a111c7207 */ /* 0x080fe20000000000 */
[----:B0-----:R-:W-:Y:S02]  /*0790*/  IMAD.WIDE.U32 R12, R19, 0x4, R10 ;  /* 0x00000004130c7825 */ /* 0x001fe400078e000a */
[----:B------:R-:W-:Y:S02]  /*07a0*/  @!P3 SEL R28, R17, R26, !P1 ;  /* 0x0000001a111cb207 */ /* 0x000fe40004800000 */
[----:B------:R-:W-:Y:S01]  /*07b0*/  IMAD.WIDE.U32 R16, R19, 0x4, R6 ;  /* 0x0000000413107825 */ /* 0x000fe200078e0006 */
[----:B------:R-:W3:Y:S05]  /*07c0*/  LDG.E R29, desc[UR12][R12.64] ;  /* 0x0000000c0c1d7981 */ /* 0x000eea000c1e1900 */
[----:B------:R0:W3:Y:S01]  /*07d0*/  LDG.E R16, desc[UR12][R16.64] ;  /* 0x0000000c10107981 */ /* 0x0000e2000c1e1900 */
[----:B------:R-:W-:-:S04]  /*07e0*/  @!P1 SEL R18, RZ, 0x1, !P2 ;  /* 0x00000001ff129807 */ /* 0x000fc80005000000 */
[----:B------:R-:W-:Y:S02]  /*07f0*/  SEL R26, R18, 0x1, !P3 ;  /* 0x00000001121a7807 */ /* 0x000fe40005800000 */
[-C--:B------:R-:W-:Y:S02]  /*0800*/  SEL R15, R27, R24.reuse, P0 ;  /* 0x000000181b0f7207 */ /* 0x080fe40000000000 */
[----:B------:R-:W-:Y:S02]  /*0810*/  LOP3.LUT P2, RZ, R26, 0xff, RZ, 0xc0, !PT ;  /* 0x000000ff1aff7812 */ /* 0x000fe4000784c0ff */
[----:B------:R-:W-:Y:S02]  /*0820*/  IADD3 R25, P0, PT, R25, UR6, RZ ;  /* 0x0000000619197c10 */ /* 0x000fe4000ff1e0ff */
[----:B------:R-:W-:-:S03]  /*0830*/  @!P3 SEL R15, R27, R24, !P1 ;  /* 0x000000181b0fb207 */ /* 0x000fc60004800000 */
[----:B------:R-:W-:Y:S01]  /*0840*/  IMAD.X R27, RZ, RZ, UR7, P0 ;  /* 0x00000007ff1b7e24 */ /* 0x000fe200080e06ff */
[----:B------:R-:W-:-:S04]  /*0850*/  ISETP.LT.U32.AND P0, PT, R25, R28, PT ;  /* 0x0000001c1900720c */ /* 0x000fc80003f01070 */
[----:B------:R-:W-:-:S04]  /*0860*/  ISETP.LT.AND.EX P0, PT, R27, R15, PT, P0 ;  /* 0x0000000f1b00720c */ /* 0x000fc80003f01300 */
[----:B------:R-:W-:Y:S02]  /*0870*/  SEL R18, R27, R15, P0 ;  /* 0x0000000f1b127207 */ /* 0x000fe40000000000 */
[----:B0-----:R-:W-:Y:S02]  /*0880*/  SEL R17, R25, R28, P0 ;  /* 0x0000001c19117207 */ /* 0x001fe40000000000 */
[CC--:B--2---:R-:W-:Y:S02]  /*0890*/  FSETP.NEU.AND P3, PT, R3.reuse, R14.reuse, P2 ;  /* 0x0000000e0300720b */ /* 0x0c4fe4000176d000 */
[----:B------:R-:W-:Y:S01]  /*08a0*/  FSETP.NEU.AND P1, PT, R3, R14, PT ;  /* 0x0000000e0300720b */ /* 0x000fe20003f2d000 */
[----:B------:R-:W-:-:S03]  /*08b0*/  VIADD R3, R21, 0x600 ;  /* 0x0000060015037836 */ /* 0x000fc60000000000 */
[----:B------:R-:W-:Y:S01]  /*08c0*/  @!P2 SEL R26, RZ, 0x1, !P1 ;  /* 0x00000001ff1aa807 */ /* 0x000fe20004800000 */
[----:B------:R-:W-:-:S06]  /*08d0*/  IMAD.WIDE.U32 R12, R3, 0x4, R6 ;  /* 0x00000004030c7825 */ /* 0x000fcc00078e0006 */
[----:B------:R-:W-:Y:S01]  /*08e0*/  @!P3 SEL R18, R27, R15, !P2 ;  /* 0x0000000f1b12b207 */ /* 0x000fe20005000000 */
[----:B------:R-:W-:Y:S01]  /*08f0*/  IMAD.WIDE.U32 R14, R3, 0x4, R10 ;  /* 0x00000004030e7825 */ /* 0x000fe200078e000a */
[----:B------:R-:W-:Y:S02]  /*0900*/  SEL R24, R26, 0x1, !P3 ;  /* 0x000000011a187807 */ /* 0x000fe40005800000 */
[----:B------:R-:W-:Y:S02]  /*0910*/  IADD3 R26, P1, PT, R19, UR6, RZ ;  /* 0x00000006131a7c10 */ /* 0x000fe4000ff3e0ff */
[----:B------:R0:W2:Y:S01]  /*0920*/  LDG.E R19, desc[UR12][R12.64] ;  /* 0x0000000c0c137981 */ /* 0x0000a2000c1e1900 */
[----:B------:R-:W-:-:S03]  /*0930*/  @!P3 SEL R17, R25, R28, !P2 ;  /* 0x0000001c1911b207 */ /* 0x000fc60005000000 */
[----:B------:R1:W2:Y:S01]  /*0940*/  LDG.E R14, desc[UR12][R14.64] ;  /* 0x0000000c0e0e7981 */ /* 0x0002a2000c1e1900 */
[----:B------:R-:W-:Y:S01]  /*0950*/  LOP3.LUT P2, RZ, R24, 0xff, RZ, 0xc0, !PT ;  /* 0x000000ff18ff7812 */ /* 0x000fe2000784c0ff */
[----:B------:R-:W-:-:S03]  /*0960*/  IMAD.X R25, RZ, RZ, UR7, P1 ;  /* 0x00000007ff197e24 */ /* 0x000fc600088e06ff */
[----:B---3--:R-:W-:Y:S02]  /*0970*/  FSETP.NEU.AND P3, PT, R16, R29, P2 ;  /* 0x0000001d1000720b */ /* 0x008fe4000176d000 */
[----:B------:R-:W-:Y:S02]  /*0980*/  ISETP.LT.U32.AND P0, PT, R26, R17, PT ;  /* 0x000000111a00720c */ /* 0x000fe40003f01070 */
[----:B------:R-:W-:Y:S02]  /*0990*/  FSETP.NEU.AND P1, PT, R16, R29, PT ;  /* 0x0000001d1000720b */ /* 0x000fe40003f2d000 */
[----:B------:R-:W-:Y:S01]  /*09a0*/  ISETP.LT.AND.EX P0, PT, R25, R18, PT, P0 ;  /* 0x000000121900720c */ /* 0x000fe20003f01300 */
[----:B------:R-:W-:-:S03]  /*09b0*/  VIADD R29, R21, 0x700 ;  /* 0x00000700151d7836 */ /* 0x000fc60000000000 */
[CC--:B------:R-:W-:Y:S01]  /*09c0*/  SEL R27, R26.reuse, R17.reuse, P0 ;  /* 0x000000111a1b7207 */ /* 0x0c0fe20000000000 */
[C---:B0-----:R-:W-:Y:S02]  /*09d0*/  IMAD.WIDE.U32 R12, R29.reuse, 0x4, R10 ;  /* 0x000000041d0c7825 */ /* 0x041fe400078e000a */
[----:B------:R-:W-:Y:S02]  /*09e0*/  @!P3 SEL R27, R26, R17, !P2 ;  /* 0x000000111a1bb207 */ /* 0x000fe40005000000 */
[----:B------:R-:W-:Y:S02]  /*09f0*/  IMAD.WIDE.U32 R16, R29, 0x4, R6 ;  /* 0x000000041d107825 */ /* 0x000fe400078e0006 */
[----:B------:R-:W3:Y:S04]  /*0a00*/  LDG.E R13, desc[UR12][R12.64] ;  /* 0x0000000c0c0d7981 */ /* 0x000ee8000c1e1900 */
[----:B------:R0:W3:Y:S01]  /*0a10*/  LDG.E R16, desc[UR12][R16.64] ;  /* 0x0000000c10107981 */ /* 0x0000e2000c1e1900 */
[----:B------:R-:W-:-:S04]  /*0a20*/  @!P2 SEL R24, RZ, 0x1, !P1 ;  /* 0x00000001ff18a807 */ /* 0x000fc80004800000 */
[----:B------:R-:W-:Y:S02]  /*0a30*/  SEL R24, R24, 0x1, !P3 ;  /* 0x0000000118187807 */ /* 0x000fe40005800000 */
[-C--:B-1----:R-:W-:Y:S02]  /*0a40*/  SEL R15, R25, R18.reuse, P0 ;  /* 0x00000012190f7207 */ /* 0x082fe40000000000 */
[----:B------:R-:W-:Y:S02]  /*0a50*/  LOP3.LUT P1, RZ, R24, 0xff, RZ, 0xc0, !PT ;  /* 0x000000ff18ff7812 */ /* 0x000fe4000782c0ff */
[----:B------:R-:W-:Y:S02]  /*0a60*/  IADD3 R26, P0, PT, R3, UR6, RZ ;  /* 0x00000006031a7c10 */ /* 0x000fe4000ff1e0ff */
[----:B------:R-:W-:Y:S01]  /*0a70*/  @!P3 SEL R15, R25, R18, !P2 ;  /* 0x00000012190fb207 */ /* 0x000fe20005000000 */
[----:B------:R-:W-:Y:S02]  /*0a80*/  VIADD R22, R22, 0x8 ;  /* 0x0000000816167836 */ /* 0x000fe40000000000 */
[----:B------:R-:W-:-:S02]  /*0a90*/  VIADD R5, R5, 0x800 ;  /* 0x0000080005057836 */ /* 0x000fc40000000000 */
[----:B------:R-:W-:Y:S01]  /*0aa0*/  VIADD R21, R21, 0x800 ;  /* 0x0000080015157836 */ /* 0x000fe20000000000 */
[CC--:B--2---:R-:W-:Y:S02]  /*0ab0*/  FSETP.NEU.AND P2, PT, R19.reuse, R14.reuse, PT ;  /* 0x0000000e1300720b */ /* 0x0c4fe40003f4d000 */
[----:B------:R-:W-:Y:S01]  /*0ac0*/  FSETP.NEU.AND P3, PT, R19, R14, P1 ;  /* 0x0000000e1300720b */ /* 0x000fe20000f6d000 */
[----:B------:R-:W-:Y:S01]  /*0ad0*/  IMAD.X R14, RZ, RZ, UR7, P0 ;  /* 0x00000007ff0e7e24 */ /* 0x000fe200080e06ff */
[----:B------:R-:W-:-:S04]  /*0ae0*/  ISETP.LT.U32.AND P0, PT, R26, R27, PT ;  /* 0x0000001b1a00720c */ /* 0x000fc80003f01070 */
[----:B------:R-:W-:Y:S02]  /*0af0*/  ISETP.LT.AND.EX P0, PT, R14, R15, PT, P0 ;  /* 0x0000000f0e00720c */ /* 0x000fe40003f01300 */
[----:B------:R-:W-:Y:S02]  /*0b00*/  @!P1 SEL R24, RZ, 0x1, !P2 ;  /* 0x00000001ff189807 */ /* 0x000fe40005000000 */
[----:B------:R-:W-:Y:S02]  /*0b10*/  SEL R18, R26, R27, P0 ;  /* 0x0000001b1a127207 */ /* 0x000fe40000000000 */
[----:B0-----:R-:W-:Y:S02]  /*0b20*/  SEL R17, R14, R15, P0 ;  /* 0x0000000f0e117207 */ /* 0x001fe40000000000 */
[----:B------:R-:W-:Y:S02]  /*0b30*/  IADD3 R29, P0, PT, R29, UR6, RZ ;  /* 0x000000061d1d7c10 */ /* 0x000fe4000ff1e0ff */
[----:B------:R-:W-:-:S02]  /*0b40*/  @!P3 SEL R18, R26, R27, !P1 ;  /* 0x0000001b1a12b207 */ /* 0x000fc40004800000 */
[----:B------:R-:W-:Y:S01]  /*0b50*/  @!P3 SEL R17, R14, R15, !P1 ;  /* 0x0000000f0e11b207 */ /* 0x000fe20004800000 */
[----:B------:R-:W-:Y:S01]  /*0b60*/  IMAD.X R14, RZ, RZ, UR7, P0 ;  /* 0x00000007ff0e7e24 */ /* 0x000fe200080e06ff */
[----:B------:R-:W-:Y:S02]  /*0b70*/  SEL R12, R24, 0x1, !P3 ;  /* 0x00000001180c7807 */ /* 0x000fe40005800000 */
[----:B------:R-:W-:Y:S02]  /*0b80*/  ISETP.LT.U32.AND P0, PT, R29, R18, PT ;  /* 0x000000121d00720c */ /* 0x000fe40003f01070 */
[----:B------:R-:W-:Y:S02]  /*0b90*/  LOP3.LUT P2, RZ, R12, 0xff, RZ, 0xc0, !PT ;  /* 0x000000ff0cff7812 */ /* 0x000fe4000784c0ff */
[----:B------:R-:W-:-:S04]  /*0ba0*/  ISETP.LT.AND.EX P0, PT, R14, R17, PT, P0 ;  /* 0x000000110e00720c */ /* 0x000fc80003f01300 */
[----:B------:R-:W-:Y:S02]  /*0bb0*/  SEL R24, R29, R18, P0 ;  /* 0x000000121d187207 */ /* 0x000fe40000000000 */
[----:B------:R-:W-:Y:S02]  /*0bc0*/  SEL R3, R14, R17, P0 ;  /* 0x000000110e037207 */ /* 0x000fe40000000000 */
[----:B------:R-:W-:Y:S02]  /*0bd0*/  ISETP.NE.AND P0, PT, R22, RZ, PT ;  /* 0x000000ff1600720c */ /* 0x000fe40003f05270 */
[CC--:B---3--:R-:W-:Y:S02]  /*0be0*/  FSETP.NEU.AND P3, PT, R16.reuse, R13.reuse, P2 ;  /* 0x0000000d1000720b */ /* 0x0c8fe4000176d000 */
[----:B------:R-:W-:-:S04]  /*0bf0*/  FSETP.NEU.AND P1, PT, R16, R13, PT ;  /* 0x0000000d1000720b */ /* 0x000fc80003f2d000 */
[----:B------:R-:W-:-:S04]  /*0c00*/  @!P2 SEL R12, RZ, 0x1, !P1 ;  /* 0x00000001ff0ca807 */ /* 0x000fc80004800000 */
[----:B------:R-:W-:-:S03]  /*0c10*/  SEL R12, R12, 0x1, !P3 ;  /* 0x000000010c0c7807 */ /* 0x000fc60005800000 */
[----:B------:R-:W-:Y:S02]  /*0c20*/  @!P3 SEL R24, R29, R18, !P2 ;  /* 0x000000121d18b207 */ /* 0x000fe40005000000 */
[----:B------:R-:W-:Y:S02]  /*0c30*/  @!P3 SEL R3, R14, R17, !P2 ;  /* 0x000000110e03b207 */ /* 0x000fe40005000000 */
[----:B------:R-:W-:Y:S01]  /*0c40*/  PRMT R26, R12, 0x7610, R26 ;  /* 0x000076100c1a7816 */ /* 0x000fe2000000001a */
[----:B------:R-:W-:Y:S06]  /*0c50*/  @P0 BRA `(.L_x_277) ;  /* 0xfffffff400a80947 */ /* 0x000fec000383ffff */
[----:B------:R-:W-:Y:S05]  /*0c60*/  BSYNC.RECONVERGENT B3 ;  /* 0x0000000000037941 */ /* 0x000fea0003800200 */
.L_x_276:
[----:B------:R-:W-:-:S07]  /*0c70*/  VIADD R22, R5, 0xfffffc00 ;  /* 0xfffffc0005167836 */ /* 0x000fce0000000000 */
.L_x_275:
[----:B------:R-:W-:Y:S05]  /*0c80*/  BSYNC.RECONVERGENT B2 ;  /* 0x0000000000027941 */ /* 0x000fea0003800200 */
.L_x_274:
[----:B------:R-:W-:-:S13]  /*0c90*/  ISETP.NE.AND P0, PT, R23, RZ, PT ;  /* 0x000000ff1700720c */ /* 0x000fda0003f05270 */
[----:B------:R-:W-:Y:S05]  /*0ca0*/  @!P0 BRA `(.L_x_273) ;  /* 0x00000008005c8947 */ /* 0x000fea0003800000 */
[----:B------:R-:W-:Y:S01]  /*0cb0*/  ISETP.GE.U32.AND P0, PT, R23, 0x4, PT ;  /* 0x000000041700780c */ /* 0x000fe20003f06070 */
[----:B------:R-:W-:Y:S01]  /*0cc0*/  BSSY.RECONVERGENT B2, `(.L_x_278) ;  /* 0x000004f000027945 */ /* 0x000fe20003800200 */
[----:B------:R-:W-:-:S11]  /*0cd0*/  LOP3.LUT P1, R6, R20, 0x3, RZ, 0xc0, !PT ;  /* 0x0000000314067812 */ /* 0x000fd6000782c0ff */
[----:B------:R-:W-:Y:S05]  /*0ce0*/  @!P0 BRA `(.L_x_279) ;  /* 0x0000000400308947 */ /* 0x000fea0003800000 */
[----:B------:R-:W0:Y:S01]  /*0cf0*/  LDC.64 R10, c[0x0][0x380] ;  /* 0x0000e000ff0a7b82 */ /* 0x000e220000000a00 */
[----:B------:R-:W-:Y:S01]  /*0d00*/  IMAD.IADD R7, R9, 0x1, R22 ;  /* 0x0000000109077824 */ /* 0x000fe200078e0216 */
[----:B------:R-:W1:Y:S06]  /*0d10*/  LDCU.64 UR8, c[0x0][0x3a0] ;  /* 0x00007400ff0877ac */ /* 0x000e6c0008000a00 */
[----:B------:R-:W2:Y:S01]  /*0d20*/  LDC.64 R12, c[0x0][0x388] ;  /* 0x0000e200ff0c7b82 */ /* 0x000ea20000000a00 */
[----:B0-----:R-:W-:-:S06]  /*0d30*/  IMAD.WIDE.U32 R28, R7, 0x4, R10 ;  /* 0x00000004071c7825 */ /* 0x001fcc00078e000a */
[----:B------:R-:W3:Y:S01]  /*0d40*/  LDG.E R28, desc[UR12][R28.64] ;  /* 0x0000000c1c1c7981 */ /* 0x000ee2000c1e1900 */
[----:B--2---:R-:W-:-:S05]  /*0d50*/  IMAD.WIDE.U32 R14, R7, 0x4, R12 ;  /* 0x00000004070e7825 */ /* 0x004fca00078e000c */
[----:B------:R0:W3:Y:S01]  /*0d60*/  LDG.E R5, desc[UR12][R14.64] ;  /* 0x0000000c0e057981 */ /* 0x0000e2000c1e1900 */
[----:B------:R-:W-:-:S04]  /*0d70*/  VIADD R23, R7, 0x100 ;  /* 0x0000010007177836 */ /* 0x000fc80000000000 */
[----:B------:R-:W-:-:S04]  /*0d80*/  IMAD.WIDE.U32 R16, R23, 0x4, R12 ;  /* 0x0000000417107825 */ /* 0x000fc800078e000c */
[----:B0-----:R-:W-:Y:S02]  /*0d90*/  IMAD.WIDE.U32 R14, R23, 0x4, R10 ;  /* 0x00000004170e7825 */ /* 0x001fe400078e000a */
[----:B------:R-:W2:Y:S04]  /*0da0*/  LDG.E R16, desc[UR12][R16.64] ;  /* 0x0000000c10107981 */ /* 0x000ea8000c1e1900 */
[----:B------:R-:W2:Y:S01]  /*0db0*/  LDG.E R25, desc[UR12][R14.64] ;  /* 0x0000000c0e197981 */ /* 0x000ea2000c1e1900 */
[----:B------:R-:W-:-:S04]  /*0dc0*/  VIADD R27, R7, 0x200 ;  /* 0x00000200071b7836 */ /* 0x000fc80000000000 */
[----:B------:R-:W-:-:S04]  /*0dd0*/  IMAD.WIDE.U32 R18, R27, 0x4, R10 ;  /* 0x000000041b127825 */ /* 0x000fc800078e000a */
[----:B------:R-:W-:Y:S02]  /*0de0*/  IMAD.WIDE.U32 R20, R27, 0x4, R12 ;  /* 0x000000041b147825 */ /* 0x000fe400078e000c */
[----:B------:R-:W4:Y:S04]  /*0df0*/  LDG.E R18, desc[UR12][R18.64] ;  /* 0x0000000c12127981 */ /* 0x000f28000c1e1900 */
[----:B------:R0:W4:Y:S01]  /*0e00*/  LDG.E R21, desc[UR12][R20.64] ;  /* 0x0000000c14157981 */ /* 0x000122000c1e1900 */
[----:B------:R-:W-:-:S04]  /*0e10*/  VIADD R29, R7, 0x300 ;  /* 0x00000300071d7836 */ /* 0x000fc80000000000 */
[----:B------:R-:W-:-:S04]  /*0e20*/  IMAD.WIDE.U32 R10, R29, 0x4, R10 ;  /* 0x000000041d0a7825 */ /* 0x000fc800078e000a */
[----:B------:R-:W-:Y:S02]  /*0e30*/  IMAD.WIDE.U32 R12, R29, 0x4, R12 ;  /* 0x000000041d0c7825 */ /* 0x000fe400078e000c */
[----:B------:R-:W5:Y:S04]  /*0e40*/  LDG.E R10, desc[UR12][R10.64] ;  /* 0x0000000c0a0a7981 */ /* 0x000f68000c1e1900 */
[----:B------:R3:W5:Y:S01]  /*0e50*/  LDG.E R13, desc[UR12][R12.64] ;  /* 0x0000000c0c0d7981 */ /* 0x000762000c1e1900 */
[----:B------:R-:W-:Y:S02]  /*0e60*/  LOP3.LUT P3, RZ, R26, 0xff, RZ, 0xc0, !PT ;  /* 0x000000ff1aff7812 */ /* 0x000fe4000786c0ff */
[----:B-1----:R-:W-:-:S05]  /*0e70*/  IADD3 R7, P2, PT, R7, UR8, RZ ;  /* 0x0000000807077c10 */ /* 0x002fca000ff5e0ff */
[----:B0-----:R-:W-:Y:S01]  /*0e80*/  IMAD.X R20, RZ, RZ, UR9, P2 ;  /* 0x00000009ff147e24 */ /* 0x001fe200090e06ff */
[----:B------:R-:W-:Y:S01]  /*0e90*/  IADD3 R23, P5, PT, R23, UR8, RZ ;  /* 0x0000000817177c10 */ /* 0x000fe2000ffbe0ff */
[----:B------:R-:W-:Y:S01]  /*0ea0*/  VIADD R22, R22, 0x400 ;  /* 0x0000040016167836 */ /* 0x000fe20000000000 */
[CC--:B---3--:R-:W-:Y:S02]  /*0eb0*/  FSETP.NEU.AND P0, PT, R28.reuse, R5.reuse, PT ;  /* 0x000000051c00720b */ /* 0x0c8fe40003f0d000 */
        /* <DEDUP_REMOVED lines=12> */
[----:B------:R-:W-:Y:S01]  /*0f80*/  @!P2 SEL R26, RZ, 0x1, !P0 ;  /* 0x00000001ff1aa807 */ /* 0x000fe20004000000 */
[----:B------:R-:W-:-:S03]  /*0f90*/  IMAD.X R3, RZ, RZ, UR9, P5 ;  /* 0x00000009ff037e24 */ /* 0x000fc6000a8e06ff */
[----:B------:R-:W-:Y:S02]  /*0fa0*/  SEL R26, R26, 0x1, !P4 ;  /* 0x000000011a1a7807 */ /* 0x000fe40006000000 */
[----:B------:R-:W-:Y:S02]  /*0fb0*/  ISETP.LT.U32.AND P0, PT, R23, R12, PT ;  /* 0x0000000c1700720c */ /* 0x000fe40003f01070 */
[----:B------:R-:W-:Y:S02]  /*0fc0*/  LOP3.LUT P3, RZ, R26, 0xff, RZ, 0xc0, !PT ;  /* 0x000000ff1aff7812 */ /* 0x000fe4000786c0ff */
[----:B------:R-:W-:-:S04]  /*0fd0*/  ISETP.LT.AND.EX P0, PT, R3, R14, PT, P0 ;  /* 0x0000000e0300720c */ /* 0x000fc80003f01300 */
[----:B------:R-:W-:Y:S02]  /*0fe0*/  SEL R16, R23, R12, P0 ;  /* 0x0000000c17107207 */ /* 0x000fe40000000000 */
[----:B------:R-:W-:Y:S02]  /*0ff0*/  SEL R20, R3, R14, P0 ;  /* 0x0000000e03147207 */ /* 0x000fe40000000000 */
[----:B------:R-:W-:Y:S02]  /*1000*/  @!P4 SEL R16, R23, R12, !P2 ;  /* 0x0000000c1710c207 */ /* 0x000fe40005000000 */
[----:B------:R-:W-:Y:S02]  /*1010*/  @!P4 SEL R20, R3, R14, !P2 ;  /* 0x0000000e0314c207 */ /* 0x000fe40005000000 */
[----:B------:R-:W-:Y:S02]  /*1020*/  IADD3 R27, P0, PT, R27, UR8, RZ ;  /* 0x000000081b1b7c10 */ /* 0x000fe4000ff1e0ff */
[----:B----4-:R-:W-:-:S02]  /*1030*/  FSETP.NEU.AND P2, PT, R18, R21, PT ;  /* 0x000000151200720b */ /* 0x010fc40003f4d000 */
[----:B------:R-:W-:Y:S01]  /*1040*/  FSETP.NEU.AND P4, PT, R18, R21, P3 ;  /* 0x000000151200720b */ /* 0x000fe20001f8d000 */
[----:B------:R-:W-:Y:S01]  /*1050*/  IMAD.X R3, RZ, RZ, UR9, P0 ;  /* 0x00000009ff037e24 */ /* 0x000fe200080e06ff */
[----:B------:R-:W-:Y:S02]  /*1060*/  @!P3 SEL R26, RZ, 0x1, !P2 ;  /* 0x00000001ff1ab807 */ /* 0x000fe40005000000 */
[----:B------:R-:W-:Y:S02]  /*1070*/  ISETP.LT.U32.AND P0, PT, R27, R16, PT ;  /* 0x000000101b00720c */ /* 0x000fe40003f01070 */
[----:B------:R-:W-:Y:S02]  /*1080*/  SEL R26, R26, 0x1, !P4 ;  /* 0x000000011a1a7807 */ /* 0x000fe40006000000 */
[----:B------:R-:W-:Y:S02]  /*1090*/  ISETP.LT.AND.EX P0, PT, R3, R20, PT, P0 ;  /* 0x000000140300720c */ /* 0x000fe40003f01300 */
[----:B------:R-:W-:-:S02]  /*10a0*/  LOP3.LUT P2, RZ, R26, 0xff, RZ, 0xc0, !PT ;  /* 0x000000ff1aff7812 */ /* 0x000fc4000784c0ff */
[----:B------:R-:W-:Y:S02]  /*10b0*/  IADD3 R29, P5, PT, R29, UR8, RZ ;  /* 0x000000081d1d7c10 */ /* 0x000fe4000ffbe0ff */
[----:B------:R-:W-:Y:S02]  /*10c0*/  SEL R12, R27, R16, P0 ;  /* 0x000000101b0c7207 */ /* 0x000fe40000000000 */
[----:B------:R-:W-:Y:S02]  /*10d0*/  SEL R14, R3, R20, P0 ;  /* 0x00000014030e7207 */ /* 0x000fe40000000000 */
[----:B------:R-:W-:Y:S02]  /*10e0*/  @!P4 SEL R12, R27, R16, !P3 ;  /* 0x000000101b0cc207 */ /* 0x000fe40005800000 */
[----:B------:R-:W-:Y:S02]  /*10f0*/  @!P4 SEL R14, R3, R20, !P3 ;  /* 0x00000014030ec207 */ /* 0x000fe40005800000 */
[----:B-----5:R-:W-:Y:S01]  /*1100*/  FSETP.NEU.AND P4, PT, R10, R13, P2 ;  /* 0x0000000d0a00720b */ /* 0x020fe2000178d000 */
[----:B------:R-:W-:Y:S01]  /*1110*/  IMAD.X R5, RZ, RZ, UR9, P5 ;  /* 0x00000009ff057e24 */ /* 0x000fe2000a8e06ff */
[----:B------:R-:W-:-:S02]  /*1120*/  ISETP.LT.U32.AND P0, PT, R29, R12, PT ;  /* 0x0000000c1d00720c */ /* 0x000fc40003f01070 */
[----:B------:R-:W-:Y:S02]  /*1130*/  FSETP.NEU.AND P3, PT, R10, R13, PT ;  /* 0x0000000d0a00720b */ /* 0x000fe40003f6d000 */
[----:B------:R-:W-:Y:S02]  /*1140*/  ISETP.LT.AND.EX P0, PT, R5, R14, PT, P0 ;  /* 0x0000000e0500720c */ /* 0x000fe40003f01300 */
[----:B------:R-:W-:Y:S02]  /*1150*/  @!P2 SEL R26, RZ, 0x1, !P3 ;  /* 0x00000001ff1aa807 */ /* 0x000fe40005800000 */
[----:B------:R-:W-:Y:S02]  /*1160*/  SEL R24, R29, R12, P0 ;  /* 0x0000000c1d187207 */ /* 0x000fe40000000000 */
[----:B------:R-:W-:Y:S02]  /*1170*/  SEL R3, R5, R14, P0 ;  /* 0x0000000e05037207 */ /* 0x000fe40000000000 */
[----:B------:R-:W-:-:S02]  /*1180*/  SEL R26, R26, 0x1, !P4 ;  /* 0x000000011a1a7807 */ /* 0x000fc40006000000 */
[----:B------:R-:W-:Y:S02]  /*1190*/  @!P4 SEL R24, R29, R12, !P2 ;  /* 0x0000000c1d18c207 */ /* 0x000fe40005000000 */
[----:B------:R-:W-:-:S07]  /*11a0*/  @!P4 SEL R3, R5, R14, !P2 ;  /* 0x0000000e0503c207 */ /* 0x000fce0005000000 */
.L_x_279:
[----:B------:R-:W-:Y:S05]  /*11b0*/  BSYNC.RECONVERGENT B2 ;  /* 0x0000000000027941 */ /* 0x000fea0003800200 */
.L_x_278:
[----:B------:R-:W-:Y:S05]  /*11c0*/  @!P1 BRA `(.L_x_273) ;  /* 0x0000000400149947 */ /* 0x000fea0003800000 */
[----:B------:R-:W-:Y:S01]  /*11d0*/  ISETP.NE.AND P0, PT, R6, 0x1, PT ;  /* 0x000000010600780c */ /* 0x000fe20003f05270 */
[----:B------:R-:W-:Y:S01]  /*11e0*/  BSSY.RECONVERGENT B2, `(.L_x_280) ;  /* 0x000002b000027945 */ /* 0x000fe20003800200 */
[----:B------:R-:W-:-:S11]  /*11f0*/  LOP3.LUT P1, RZ, R8, 0x100, RZ, 0xc0, !PT ;  /* 0x0000010008ff7812 */ /* 0x000fd6000782c0ff */
[----:B------:R-:W-:Y:S05]  /*1200*/  @!P0 BRA `(.L_x_281) ;  /* 0x0000000000a08947 */ /* 0x000fea0003800000 */
[----:B------:R-:W0:Y:S01]  /*1210*/  LDC.64 R10, c[0x0][0x380] ;  /* 0x0000e000ff0a7b82 */ /* 0x000e220000000a00 */
[----:B------:R-:W-:Y:S01]  /*1220*/  IMAD.IADD R5, R9, 0x1, R22 ;  /* 0x0000000109057824 */ /* 0x000fe200078e0216 */
[----:B------:R-:W1:Y:S06]  /*1230*/  LDCU.64 UR8, c[0x0][0x3a0] ;  /* 0x00007400ff0877ac */ /* 0x000e6c0008000a00 */
[----:B------:R-:W2:Y:S01]  /*1240*/  LDC.64 R6, c[0x0][0x388] ;  /* 0x0000e200ff067b82 */ /* 0x000ea20000000a00 */
[C---:B------:R-:W-:Y:S02]  /*1250*/  VIADD R17, R5.reuse, 0x100 ;  /* 0x0000010005117836 */ /* 0x040fe40000000000 */
[----:B0-----:R-:W-:-:S06]  /*1260*/  IMAD.WIDE.U32 R12, R5, 0x4, R10 ;  /* 0x00000004050c7825 */ /* 0x001fcc00078e000a */
[----:B------:R-:W3:Y:S01]  /*1270*/  LDG.E R12, desc[UR12][R12.64] ;  /* 0x0000000c0c0c7981 */ /* 0x000ee2000c1e1900 */
[----:B--2---:R-:W-:-:S06]  /*1280*/  IMAD.WIDE.U32 R14, R5, 0x4, R6 ;  /* 0x00000004050e7825 */ /* 0x004fcc00078e0006 */
[----:B------:R-:W3:Y:S01]  /*1290*/  LDG.E R15, desc[UR12][R14.64] ;  /* 0x0000000c0e0f7981 */ /* 0x000ee2000c1e1900 */
[----:B------:R-:W-:-:S04]  /*12a0*/  IMAD.WIDE.U32 R10, R17, 0x4, R10 ;  /* 0x00000004110a7825 */ /* 0x000fc800078e000a */
[----:B------:R-:W-:Y:S02]  /*12b0*/  IMAD.WIDE.U32 R6, R17, 0x4, R6 ;  /* 0x0000000411067825 */ /* 0x000fe400078e0006 */
[----:B------:R-:W2:Y:S04]  /*12c0*/  LDG.E R10, desc[UR12][R10.64] ;  /* 0x0000000c0a0a7981 */ /* 0x000ea8000c1e1900 */
[----:B------:R0:W2:Y:S01]  /*12d0*/  LDG.E R19, desc[UR12][R6.64] ;  /* 0x0000000c06137981 */ /* 0x0000a2000c1e1900 */
[----:B------:R-:W-:Y:S02]  /*12e0*/  LOP3.LUT P2, RZ, R26, 0xff, RZ, 0xc0, !PT ;  /* 0x000000ff1aff7812 */ /* 0x000fe4000784c0ff */
[----:B-1----:R-:W-:-:S04]  /*12f0*/  IADD3 R5, P4, PT, R5, UR8, RZ ;  /* 0x0000000805057c10 */ /* 0x002fc8000ff9e0ff */
[----:B------:R-:W-:Y:S01]  /*1300*/  ISETP.LT.U32.AND P0, PT, R5, R24, PT ;  /* 0x000000180500720c */ /* 0x000fe20003f01070 */
[----:B------:R-:W-:-:S05]  /*1310*/  IMAD.X R8, RZ, RZ, UR9, P4 ;  /* 0x00000009ff087e24 */ /* 0x000fca000a0e06ff */
[----:B------:R-:W-:-:S04]  /*1320*/  ISETP.LT.AND.EX P0, PT, R8, R3, PT, P0 ;  /* 0x000000030800720c */ /* 0x000fc80003f01300 */
[----:B0-----:R-:W-:Y:S02]  /*1330*/  SEL R6, R5, R24, P0 ;  /* 0x0000001805067207 */ /* 0x001fe40000000000 */
[----:B------:R-:W-:Y:S01]  /*1340*/  SEL R7, R8, R3, P0 ;  /* 0x0000000308077207 */ /* 0x000fe20000000000 */
[----:B------:R-:W-:Y:S01]  /*1350*/  VIADD R22, R22, 0x200 ;  /* 0x0000020016167836 */ /* 0x000fe20000000000 */
[CC--:B---3--:R-:W-:Y:S02]  /*1360*/  FSETP.NEU.AND P5, PT, R12.reuse, R15.reuse, PT ;  /* 0x0000000f0c00720b */ /* 0x0c8fe40003fad000 */
[----:B------:R-:W-:Y:S02]  /*1370*/  FSETP.NEU.AND P3, PT, R12, R15, P2 ;  /* 0x0000000f0c00720b */ /* 0x000fe4000176d000 */
[----:B------:R-:W-:-:S04]  /*1380*/  @!P2 SEL R26, RZ, 0x1, !P5 ;  /* 0x00000001ff1aa807 */ /* 0x000fc80006800000 */
[----:B------:R-:W-:Y:S02]  /*1390*/  SEL R26, R26, 0x1, !P3 ;  /* 0x000000011a1a7807 */ /* 0x000fe40005800000 */
[----:B------:R-:W-:Y:S02]  /*13a0*/  IADD3 R17, P5, PT, R17, UR8, RZ ;  /* 0x0000000811117c10 */ /* 0x000fe4000ffbe0ff */
[----:B------:R-:W-:-:S03]  /*13b0*/  LOP3.LUT P4, RZ, R26, 0xff, RZ, 0xc0, !PT ;  /* 0x000000ff1aff7812 */ /* 0x000fc6000788c0ff */
[----:B------:R-:W-:Y:S02]  /*13c0*/  @!P3 SEL R6, R5, R24, !P2 ;  /* 0x000000180506b207 */ /* 0x000fe40005000000 */
[----:B------:R-:W-:Y:S02]  /*13d0*/  @!P3 SEL R7, R8, R3, !P2 ;  /* 0x000000030807b207 */ /* 0x000fe40005000000 */
[CC--:B--2---:R-:W-:Y:S01]  /*13e0*/  FSETP.NEU.AND P3, PT, R10.reuse, R19.reuse, P4 ;  /* 0x000000130a00720b */ /* 0x0c4fe2000276d000 */
        /* <DEDUP_REMOVED lines=10> */
.L_x_281:
[----:B------:R-:W-:Y:S05]  /*1490*/  BSYNC.RECONVERGENT B2 ;  /* 0x0000000000027941 */ /* 0x000fea0003800200 */
.L_x_280:
[----:B------:R-:W-:Y:S05]  /*14a0*/  @P1 BRA `(.L_x_273) ;  /* 0x00000000005c1947 */ /* 0x000fea0003800000 */
[----:B------:R-:W0:Y:S01]  /*14b0*/  LDC.64 R6, c[0x0][0x380] ;  /* 0x0000e000ff067b82 */ /* 0x000e220000000a00 */
[----:B------:R-:W-:Y:S01]  /*14c0*/  IMAD.IADD R5, R9, 0x1, R22 ;  /* 0x0000000109057824 */ /* 0x000fe200078e0216 */
[----:B------:R-:W1:Y:S06]  /*14d0*/  LDCU.64 UR8, c[0x0][0x3a0] ;  /* 0x00007400ff0877ac */ /* 0x000e6c0008000a00 */
[----:B------:R-:W2:Y:S01]  /*14e0*/  LDC.64 R10, c[0x0][0x388] ;  /* 0x0000e200ff0a7b82 */ /* 0x000ea20000000a00 */
[----:B0-----:R-:W-:-:S06]  /*14f0*/  IMAD.WIDE.U32 R6, R5, 0x4, R6 ;  /* 0x0000000405067825 */ /* 0x001fcc00078e0006 */
[----:B------:R-:W3:Y:S01]  /*1500*/  LDG.E R6, desc[UR12][R6.64] ;  /* 0x0000000c06067981 */ /* 0x000ee2000c1e1900 */
[----:B--2---:R-:W-:-:S06]  /*1510*/  IMAD.WIDE.U32 R8, R5, 0x4, R10 ;  /* 0x0000000405087825 */ /* 0x004fcc00078e000a */
[----:B------:R-:W3:Y:S01]  /*1520*/  LDG.E R9, desc[UR12][R8.64] ;  /* 0x0000000c08097981 */ /* 0x000ee2000c1e1900 */
[----:B------:R-:W-:Y:S02]  /*1530*/  LOP3.LUT P3, RZ, R26, 0xff, RZ, 0xc0, !PT ;  /* 0x000000ff1aff7812 */ /* 0x000fe4000786c0ff */
[----:B-1----:R-:W-:-:S05]  /*1540*/  IADD3 R11, P0, PT, R5, UR8, RZ ;  /* 0x00000008050b7c10 */ /* 0x002fca000ff1e0ff */
[----:B------:R-:W-:Y:S01]  /*1550*/  IMAD.X R10, RZ, RZ, UR9, P0 ;  /* 0x00000009ff0a7e24 */ /* 0x000fe200080e06ff */
[----:B------:R-:W-:-:S04]  /*1560*/  ISETP.LT.U32.AND P0, PT, R11, R24, PT ;  /* 0x000000180b00720c */ /* 0x000fc80003f01070 */
[----:B------:R-:W-:-:S04]  /*1570*/  ISETP.LT.AND.EX P0, PT, R10, R3, PT, P0 ;  /* 0x000000030a00720c */ /* 0x000fc80003f01300 */
[----:B------:R-:W-:Y:S02]  /*1580*/  SEL R5, R11, R24, P0 ;  /* 0x000000180b057207 */ /* 0x000fe40000000000 */
[CC--:B---3--:R-:W-:Y:S02]  /*1590*/  FSETP.NEU.AND P2, PT, R6.reuse, R9.reuse, P3 ;  /* 0x000000090600720b */ /* 0x0c8fe40001f4d000 */
        /* <DEDUP_REMOVED lines=8> */
.L_x_273:
[----:B------:R-:W-:Y:S05]  /*1620*/  BSYNC.RECONVERGENT B1 ;  /* 0x0000000000017941 */ /* 0x000fea0003800200 */
.L_x_272:
[----:B------:R-:W-:-:S13]  /*1630*/  ISETP.GE.U32.AND P0, PT, R2, 0x100, PT ;  /* 0x000001000200780c */ /* 0x000fda0003f06070 */
        /* <DEDUP_REMOVED lines=25> */
.L_x_284:
[----:B------:R-:W-:Y:S05]  /*17d0*/  BSYNC.RECONVERGENT B1 ;  /* 0x0000000000017941 */ /* 0x000fea0003800200 */
.L_x_283:
        /* <DEDUP_REMOVED lines=23> */
.L_x_286:
[----:B------:R-:W-:Y:S05]  /*1950*/  BSYNC.RECONVERGENT B1 ;  /* 0x0000000000017941 */ /* 0x000fea0003800200 */
.L_x_285:
        /* <DEDUP_REMOVED lines=20> */
.L_x_288:
[----:B------:R-:W-:Y:S05]  /*1aa0*/  BSYNC.RECONVERGENT B1 ;  /* 0x0000000000017941 */ /* 0x000fea0003800200 */
.L_x_287:
        /* <DEDUP_REMOVED lines=20> */
.L_x_290:
[----:B------:R-:W-:Y:S05]  /*1bf0*/  BSYNC.RECONVERGENT B1 ;  /* 0x0000000000017941 */ /* 0x000fea0003800200 */
.L_x_289:
        /* <DEDUP_REMOVED lines=20> */
.L_x_292:
[----:B------:R-:W-:Y:S05]  /*1d40*/  BSYNC.RECONVERGENT B1 ;  /* 0x0000000000017941 */ /* 0x000fea0003800200 */
.L_x_291:
[----:B------:R-:W-:Y:S04]  /*1d50*/  BSSY.RECONVERGENT B1, `(.L_x_293) ;  /* 0x000000b000017945 */ /* 0x000fe80003800200 */
[----:B------:R-:W-:Y:S05]  /*1d60*/  @P1 BRA `(.L_x_294) ;  /* 0x0000000000241947 */ /* 0x000fea0003800000 */
[----:B--2---:R-:W2:Y:S01]  /*1d70*/  S2R R6, SR_CgaCtaId ;  /* 0x0000000000067919 */ /* 0x004ea20000008800 */
[----:B0-----:R-:W-:Y:S02]  /*1d80*/  MOV R5, 0x400 ;  /* 0x0000040000057802 */ /* 0x001fe40000000f00 */
[----:B------:R-:W-:-:S04]  /*1d90*/  SHF.R.U32.HI R2, RZ, 0x1, R4 ;  /* 0x00000001ff027819 */ /* 0x000fc80000011604 */
[----:B------:R-:W-:Y:S02]  /*1da0*/  LOP3.LUT R2, R2, 0x1f0, RZ, 0xc0, !PT ;  /* 0x000001f002027812 */ /* 0x000fe400078ec0ff */
[----:B--2---:R-:W-:-:S05]  /*1db0*/  LEA R5, R6, R5, 0x18 ;  /* 0x0000000506057211 */ /* 0x004fca00078ec0ff */
[----:B------:R-:W-:Y:S02]  /*1dc0*/  IMAD.IADD R5, R2, 0x1, R5 ;  /* 0x0000000102057824 */ /* 0x000fe400078e0205 */
[----:B------:R-:W-:-:S03]  /*1dd0*/  IMAD.MOV.U32 R2, RZ, RZ, R24 ;  /* 0x000000ffff027224 */ /* 0x000fc600078e0018 */
[----:B------:R0:W-:Y:S04]  /*1de0*/  STS.U8 [R5+0x8], R26 ;  /* 0x0000081a05007388 */ /* 0x0001e80000000000 */
[----:B------:R0:W-:Y:S02]  /*1df0*/  STS.64 [R5+0x10], R2 ;  /* 0x0000100205007388 */ /* 0x0001e40000000a00 */
.L_x_294:
[----:B------:R-:W-:Y:S05]  /*1e00*/  BSYNC.RECONVERGENT B1 ;  /* 0x0000000000017941 */ /* 0x000fea0003800200 */
.L_x_293:
[----:B------:R-:W-:Y:S01]  /*1e10*/  BAR.SYNC.DEFER_BLOCKING 0x0 ;  /* 0x0000000000007b1d */ /* 0x000fe20000010000 */
[----:B------:R-:W-:-:S13]  /*1e20*/  ISETP.NE.AND P1, PT, R4, RZ, PT ;  /* 0x000000ff0400720c */ /* 0x000fda0003f25270 */
[----:B------:R-:W-:Y:S05]  /*1e30*/  @P1 BRA `(.L_x_295) ;  /* 0x0000003c00f81947 */ /* 0x000fea0003800000 */
[----:B------:R-:W5:Y:S01]  /*1e40*/  S2UR UR5, SR_CgaCtaId ;  /* 0x00000000000579c3 */ /* 0x000f620000008800 */
[----:B------:R-:W-:Y:S01]  /*1e50*/  UMOV UR4, 0x400 ;  /* 0x0000040000047882 */ /* 0x000fe20000000000 */
[----:B------:R-:W-:Y:S01]  /*1e60*/  LOP3.LUT P4, RZ, R26, 0xff, RZ, 0xc0, !PT ;  /* 0x000000ff1aff7812 */ /* 0x000fe2000788c0ff */
[----:B-----5:R-:W-:-:S09]  /*1e70*/  ULEA UR4, UR5, UR4, 0x18 ;  /* 0x0000000405047291 */ /* 0x020fd2000f8ec0ff */
[----:B0-----:R-:W0:Y:S04]  /*1e80*/  LDS.U8 R2, [UR4+0x18] ;  /* 0x00001804ff027984 */ /* 0x001e280008000000 */
[----:B------:R-:W5:Y:S04]  /*1e90*/  LDS.64 R8, [UR4+0x20] ;  /* 0x00002004ff087984 */ /* 0x000f680008000a00 */
[----:B------:R-:W1:Y:S04]  /*1ea0*/  LDS.U8 R14, [UR4+0x28] ;  /* 0x00002804ff0e7984 */ /* 0x000e680008000000 */
[----:B--2-4-:R-:W2:Y:S04]  /*1eb0*/  LDS.64 R6, [UR4+0x30] ;  /* 0x00003004ff067984 */ /* 0x014ea80008000a00 */
[----:B------:R-:W4:Y:S04]  /*1ec0*/  LDS.U8 R16, [UR4+0x38] ;  /* 0x00003804ff107984 */ /* 0x000f280008000000 */
[----:B------:R-:W4:Y:S04]  /*1ed0*/  LDS.64 R10, [UR4+0x40] ;  /* 0x00004004ff0a7984 */ /* 0x000f280008000a00 */
[----:B------:R-:W4:Y:S04]  /*1ee0*/  LDS.U8 R12, [UR4+0x48] ;  /* 0x00004804ff0c7984 */ /* 0x000f280008000000 */
[----:B------:R-:W4:Y:S04]  /*1ef0*/  LDS.64 R4, [UR4+0x50] ;  /* 0x00005004ff047984 */ /* 0x000f280008000a00 */
[----:B------:R-:W4:Y:S01]  /*1f00*/  LDS.U8 R17, [UR4+0x58] ;  /* 0x00005804ff117984 */ /* 0x000f220008000000 */
[----:B0-----:R-:W-:-:S04]  /*1f10*/  ISETP.NE.AND P2, PT, R2, RZ, PT ;  /* 0x000000ff0200720c */ /* 0x001fc80003f45270 */
[----:B------:R-:W-:Y:S02]  /*1f20*/  @P4 SEL R2, R26, 0x1, !P2 ;  /* 0x000000011a024807 */ /* 0x000fe40005000000 */
[-C--:B-----5:R-:W-:Y:S01]  /*1f30*/  ISETP.LT.U32.AND P0, PT, R8, R24.reuse, PT ;  /* 0x000000180800720c */ /* 0x0a0fe20003f01070 */
[----:B------:R-:W-:Y:S01]  /*1f40*/  LDS.U8 R26, [UR4+0x78] ;  /* 0x00007804ff1a7984 */ /* 0x000fe20008000000 */
[----:B------:R-:W-:Y:S02]  /*1f50*/  LOP3.LUT P3, RZ, R2, 0xff, RZ, 0xc0, !PT ;  /* 0x000000ff02ff7812 */ /* 0x000fe4000786c0ff */
[----:B------:R-:W-:Y:S02]  /*1f60*/  ISETP.LT.AND.EX P0, PT, R9, R3, PT, P0 ;  /* 0x000000030900720c */ /* 0x000fe40003f01300 */
[----:B-1----:R-:W-:Y:S02]  /*1f70*/  ISETP.NE.AND P5, PT, R14, RZ, PT ;  /* 0x000000ff0e00720c */ /* 0x002fe40003fa5270 */
[----:B---3--:R-:W-:-:S02]  /*1f80*/  @P2 SEL R24, R8, R24, P0 ;  /* 0x0000001808182207 */ /* 0x008fc40000000000 */
[C---:B------:R-:W-:Y:S02]  /*1f90*/  @P2 SEL R3, R9.reuse, R3, P0 ;  /* 0x0000000309032207 */ /* 0x040fe40000000000 */
[----:B------:R-:W-:Y:S02]  /*1fa0*/  SEL R13, R8, R24, !P4 ;  /* 0x00000018080d7207 */ /* 0x000fe40006000000 */
[----:B------:R-:W-:Y:S02]  /*1fb0*/  SEL R3, R9, R3, !P4 ;  /* 0x0000000309037207 */ /* 0x000fe40006000000 */
[----:B--2---:R-:W-:Y:S01]  /*1fc0*/  ISETP.LT.U32.AND P0, PT, R6, R13, PT ;  /* 0x0000000d0600720c */ /* 0x004fe20003f01070 */
[----:B------:R-:W0:Y:S01]  /*1fd0*/  LDS.64 R8, [UR4+0x60] ;  /* 0x00006004ff087984 */ /* 0x000e220008000a00 */
[----:B------:R-:W-:Y:S02]  /*1fe0*/  @P3 SEL R14, R2, 0x1, !P5 ;  /* 0x00000001020e3807 */ /* 0x000fe40006800000 */
[----:B------:R-:W-:-:S02]  /*1ff0*/  ISETP.LT.AND.EX P0, PT, R7, R3, PT, P0 ;  /* 0x000000030700720c */ /* 0x000fc40003f01300 */
[----:B------:R-:W-:Y:S02]  /*2000*/  LOP3.LUT P2, RZ, R14, 0xff, RZ, 0xc0, !PT ;  /* 0x000000ff0eff7812 */ /* 0x000fe4000784c0ff */
[----:B------:R-:W-:Y:S02]  /*2010*/  @P5 SEL R13, R6, R13, P0 ;  /* 0x0000000d060d5207 */ /* 0x000fe40000000000 */
[----:B----4-:R-:W-:Y:S02]  /*2020*/  ISETP.NE.AND P4, PT, R16, RZ, PT ;  /* 0x000000ff1000720c */ /* 0x010fe40003f85270 */
[C---:B------:R-:W-:Y:S02]  /*2030*/  @P5 SEL R3, R7.reuse, R3, P0 ;  /* 0x0000000307035207 */ /* 0x040fe40000000000 */
[----:B------:R-:W-:Y:S02]  /*2040*/  SEL R13, R6, R13, !P3 ;  /* 0x0000000d060d7207 */ /* 0x000fe40005800000 */
[----:B------:R-:W-:-:S02]  /*2050*/  SEL R15, R7, R3, !P3 ;  /* 0x00000003070f7207 */ /* 0x000fc40005800000 */
[----:B------:R-:W-:Y:S01]  /*2060*/  ISETP.LT.U32.AND P0, PT, R10, R13, PT ;  /* 0x0000000d0a00720c */ /* 0x000fe20003f01070 */
[----:B------:R-:W-:Y:S01]  /*2070*/  LDS.64 R6, [UR4+0x70] ;  /* 0x00007004ff067984 */ /* 0x000fe20008000a00 */
[----:B------:R-:W-:Y:S02]  /*2080*/  @P2 SEL R16, R14, 0x1, !P4 ;  /* 0x000000010e102807 */ /* 0x000fe40006000000 */
[----:B------:R-:W-:Y:S01]  /*2090*/  ISETP.LT.AND.EX P0, PT, R11, R15, PT, P0 ;  /* 0x0000000f0b00720c */ /* 0x000fe20003f01300 */
[----:B------:R-:W1:Y:S01]  /*20a0*/  LDS.U8 R14, [UR4+0x68] ;  /* 0x00006804ff0e7984 */ /* 0x000e620008000000 */
[----:B------:R-:W-:Y:S02]  /*20b0*/  ISETP.NE.AND P3, PT, R12, RZ, PT ;  /* 0x000000ff0c00720c */ /* 0x000fe40003f65270 */
[----:B------:R-:W-:Y:S01]  /*20c0*/  @P4 SEL R13, R10, R13, P0 ;  /* 0x0000000d0a0d4207 */ /* 0x000fe20000000000 */
[----:B------:R-:W2:Y:S01]  /*20d0*/  LDS.64 R2, [UR4+0x80] ;  /* 0x00008004ff027984 */ /* 0x000ea20008000a00 */
[----:B------:R-:W-:-:S02]  /*20e0*/  LOP3.LUT P5, RZ, R16, 0xff, RZ, 0xc0, !PT ;  /* 0x000000ff10ff7812 */ /* 0x000fc400078ac0ff */
[C---:B------:R-:W-:Y:S02]  /*20f0*/  @P4 SEL R15, R11.reuse, R15, P0 ;  /* 0x0000000f0b0f4207 */ /* 0x040fe40000000000 */
[----:B------:R-:W-:Y:S02]  /*2100*/  SEL R13, R10, R13, !P2 ;  /* 0x0000000d0a0d7207 */ /* 0x000fe40005000000 */
[----:B------:R-:W-:Y:S02]  /*2110*/  SEL R15, R11, R15, !P2 ;  /* 0x0000000f0b0f7207 */ /* 0x000fe40005000000 */
[----:B------:R-:W-:Y:S02]  /*2120*/  ISETP.LT.U32.AND P0, PT, R4, R13, PT ;  /* 0x0000000d0400720c */ /* 0x000fe40003f01070 */
[----:B------:R-:W-:Y:S02]  /*2130*/  ISETP.NE.AND P2, PT, R17, RZ, PT ;  /* 0x000000ff1100720c */ /* 0x000fe40003f45270 */
[----:B------:R-:W-:-:S02]  /*2140*/  ISETP.LT.AND.EX P0, PT, R5, R15, PT, P0 ;  /* 0x0000000f0500720c */ /* 0x000fc40003f01300 */
[----:B------:R-:W-:Y:S02]  /*2150*/  @P5 SEL R12, R16, 0x1, !P3 ;  /* 0x00000001100c5807 */ /* 0x000fe40005800000 */
[C---:B------:R-:W-:Y:S02]  /*2160*/  @P3 SEL R13, R4.reuse, R13, P0 ;  /* 0x0000000d040d3207 */ /* 0x040fe40000000000 */
[C---:B------:R-:W-:Y:S02]  /*2170*/  @P3 SEL R15, R5.reuse, R15, P0 ;  /* 0x0000000f050f3207 */ /* 0x040fe40000000000 */
[----:B------:R-:W-:Y:S02]  /*2180*/  SEL R11, R4, R13, !P5 ;  /* 0x0000000d040b7207 */ /* 0x000fe40006800000 */
[----:B------:R-:W-:Y:S02]  /*2190*/  LOP3.LUT P4, RZ, R12, 0xff, RZ, 0xc0, !PT ;  /* 0x000000ff0cff7812 */ /* 0x000fe4000788c0ff */
[----:B------:R-:W-:-:S02]  /*21a0*/  SEL R13, R5, R15, !P5 ;  /* 0x0000000f050d7207 */ /* 0x000fc40006800000 */
[----:B0-----:R-:W-:-:S04]  /*21b0*/  ISETP.LT.U32.AND P0, PT, R8, R11, PT ;  /* 0x0000000b0800720c */ /* 0x001fc80003f01070 */
[----:B------:R-:W-:-:S04]  /*21c0*/  ISETP.LT.AND.EX P0, PT, R9, R13, PT, P0 ;  /* 0x0000000d0900720c */ /* 0x000fc80003f01300 */
[----:B------:R-:W-:Y:S02]  /*21d0*/  @P2 SEL R11, R8, R11, P0 ;  /* 0x0000000b080b2207 */ /* 0x000fe40000000000 */
[----:B------:R-:W-:Y:S02]  /*21e0*/  @P4 SEL R17, R12, 0x1, !P2 ;  /* 0x000000010c114807 */ /* 0x000fe40005000000 */
[----:B-1----:R-:W-:Y:S02]  /*21f0*/  ISETP.NE.AND P3, PT, R14, RZ, PT ;  /* 0x000000ff0e00720c */ /* 0x002fe40003f65270 */
[----:B------:R-:W-:Y:S02]  /*2200*/  @P2 SEL R13, R9, R13, P0 ;  /* 0x0000000d090d2207 */ /* 0x000fe40000000000 */
[----:B------:R-:W-:Y:S02]  /*2210*/  SEL R5, R8, R11, !P4 ;  /* 0x0000000b08057207 */ /* 0x000fe40006000000 */
[----:B------:R-:W-:-:S02]  /*2220*/  LOP3.LUT P5, RZ, R17, 0xff, RZ, 0xc0, !PT ;  /* 0x000000ff11ff7812 */ /* 0x000fc400078ac0ff */
[----:B------:R-:W-:Y:S02]  /*2230*/  SEL R9, R9, R13, !P4 ;  /* 0x0000000d09097207 */ /* 0x000fe40006000000 */
[----:B------:R-:W-:Y:S02]  /*2240*/  ISETP.LT.U32.AND P0, PT, R6, R5, PT ;  /* 0x000000050600720c */ /* 0x000fe40003f01070 */
[----:B------:R-:W-:Y:S02]  /*2250*/  ISETP.NE.AND P4, PT, R26, RZ, PT ;  /* 0x000000ff1a00720c */ /* 0x000fe40003f85270 */
[----:B------:R-:W-:-:S04]  /*2260*/  ISETP.LT.AND.EX P0, PT, R7, R9, PT, P0 ;  /* 0x000000090700720c */ /* 0x000fc80003f01300 */
[C---:B------:R-:W-:Y:S02]  /*2270*/  @P3 SEL R5, R6.reuse, R5, P0 ;  /* 0x0000000506053207 */ /* 0x040fe40000000000 */
[----:B------:R-:W-:Y:S02]  /*2280*/  @P5 SEL R14, R17, 0x1, !P3 ;  /* 0x00000001110e5807 */ /* 0x000fe40005800000 */
[C---:B------:R-:W-:Y:S02]  /*2290*/  @P3 SEL R9, R7.reuse, R9, P0 ;  /* 0x0000000907093207 */ /* 0x040fe40000000000 */
[----:B------:R-:W-:Y:S02]  /*22a0*/  SEL R5, R6, R5, !P5 ;  /* 0x0000000506057207 */ /* 0x000fe40006800000 */
[----:B------:R-:W-:Y:S02]  /*22b0*/  LOP3.LUT P2, RZ, R14, 0xff, RZ, 0xc0, !PT ;  /* 0x000000ff0eff7812 */ /* 0x000fe4000784c0ff */
[----:B------:R-:W-:-:S02]  /*22c0*/  SEL R7, R7, R9, !P5 ;  /* 0x0000000907077207 */ /* 0x000fc40006800000 */
[----:B--2---:R-:W-:-:S04]  /*22d0*/  ISETP.LT.U32.AND P0, PT, R2, R5, PT ;  /* 0x000000050200720c */ /* 0x004fc80003f01070 */
[----:B------:R-:W-:-:S04]  /*22e0*/  ISETP.LT.AND.EX P0, PT, R3, R7, PT, P0 ;  /* 0x000000070300720c */ /* 0x000fc80003f01300 */
[----:B------:R-:W-:Y:S02]  /*22f0*/  @P4 SEL R5, R2, R5, P0 ;  /* 0x0000000502054207 */ /* 0x000fe40000000000 */
[C---:B------:R-:W-:Y:S02]  /*2300*/  @P4 SEL R7, R3.reuse, R7, P0 ;  /* 0x0000000703074207 */ /* 0x040fe40000000000 */
[----:B------:R-:W-:Y:S02]  /*2310*/  @P2 SEL R26, R14, 0x1, !P4 ;  /* 0x000000010e1a2807 */ /* 0x000fe40006000000 */
[----:B------:R-:W-:Y:S02]  /*2320*/  SEL R24, R2, R5, !P2 ;  /* 0x0000000502187207 */ /* 0x000fe40005000000 */
[----:B------:R-:W-:Y:S01]  /*2330*/  SEL R3, R3, R7, !P2 ;  /* 0x0000000703037207 */ /* 0x000fe20005000000 */
[----:B------:R-:W-:Y:S06]  /*2340*/  BRA `(.L_x_295) ;  /* 0x0000003800b47947 */ /* 0x000fec0003800000 */
.L_x_282:
[----:B------:R-:W0:Y:S01]  /*2350*/  S2R R12, SR_LANEID ;  /* 0x00000000000c7919 */ /* 0x000e220000000000 */
[----:B------:R-:W-:Y:S01]  /*2360*/  LOP3.LUT R5, R4, 0x3e0, RZ, 0xc0, !PT ;  /* 0x000003e004057812 */ /* 0x000fe200078ec0ff */
[----:B------:R-:W-:Y:S04]  /*2370*/  BSSY.RECONVERGENT B1, `(.L_x_296) ;  /* 0x0000022000017945 */ /* 0x000fe80003800200 */
[----:B------:R-:W-:Y:S01]  /*2380*/  VIADD R7, R5, 0x20 ;  /* 0x0000002005077836 */ /* 0x000fe20000000000 */
[----:B------:R-:W-:-:S04]  /*2390*/  LOP3.LUT R5, RZ, R5, RZ, 0x33, !PT ;  /* 0x00000005ff057212 */ /* 0x000fc800078e33ff */
[----:B------:R-:W-:Y:S01]  /*23a0*/  ISETP.GT.U32.AND P0, PT, R7, R2, PT ;  /* 0x000000020700720c */ /* 0x000fe20003f04070 */
[----:B------:R-:W-:-:S05]  /*23b0*/  IMAD.IADD R5, R2, 0x1, R5 ;  /* 0x0000000102057824 */ /* 0x000fca00078e0205 */
[----:B------:R-:W-:-:S05]  /*23c0*/  SEL R5, R5, 0x1f, P0 ;  /* 0x0000001f05057807 */ /* 0x000fca0000000000 */
[----:B------:R1:W2:Y:S01]  /*23d0*/  SHFL.DOWN PT, R9, R24, 0x1, R5 ;  /* 0x0820000018097989 */ /* 0x0002a200000e0005 */
[CC--:B0-----:R-:W-:Y:S01]  /*23e0*/  ISETP.GE.AND P0, PT, R12.reuse, R5.reuse, PT ;  /* 0x000000050c00720c */ /* 0x0c1fe20003f06270 */
[C---:B------:R-:W-:Y:S01]  /*23f0*/  VIADD R6, R12.reuse, 0x2 ;  /* 0x000000020c067836 */ /* 0x040fe20000000000 */
[C---:B------:R-:W-:Y:S01]  /*2400*/  ISETP.NE.AND P1, PT, R12.reuse, RZ, PT ;  /* 0x000000ff0c00720c */ /* 0x040fe20003f25270 */
[C---:B------:R-:W-:Y:S02]  /*2410*/  VIADD R10, R12.reuse, 0x8 ;  /* 0x000000080c0a7836 */ /* 0x040fe40000000000 */
        /* <DEDUP_REMOVED lines=11> */
[----:B-1----:R-:W-:-:S04]  /*24d0*/  LOP3.LUT P4, R6, R26, 0xff, RZ, 0xc0, !PT ;  /* 0x000000ff1a067812 */ /* 0x002fc8000788c0ff */
[----:B------:R-:W-:-:S13]  /*24e0*/  PLOP3.LUT P0, PT, P4, P0, PT, 0x2f, 0xf2 ;  /* 0x0000000000f2781c */ /* 0x000fda0002700577 */
[----:B------:R-:W-:Y:S02]  /*24f0*/  @!P0 ISETP.LT.U32.AND P4, PT, R9, R24, PT ;  /* 0x000000180900820c */ /* 0x000fe40003f81070 */
[----:B------:R-:W-:Y:S02]  /*2500*/  @P0 ISETP.NE.AND P6, PT, R6, RZ, PT ;  /* 0x000000ff0600020c */ /* 0x000fe40003fc5270 */
[----:B------:R-:W-:Y:S02]  /*2510*/  @!P0 PRMT R26, R11, 0x7610, R26 ;  /* 0x000076100b1a8816 */ /* 0x000fe4000000001a */
[----:B0-----:R-:W-:Y:S02]  /*2520*/  @!P0 ISETP.LT.AND.EX P4, PT, R10, R3, PT, P4 ;  /* 0x000000030a00820c */ /* 0x001fe40003f81340 */
[----:B------:R-:W-:Y:S02]  /*2530*/  @P0 SEL R6, R7, R26, !P6 ;  /* 0x0000001a07060207 */ /* 0x000fe40007000000 */
[----:B------:R-:W-:-:S02]  /*2540*/  @!P0 SEL R24, R9, R24, P4 ;  /* 0x0000001809188207 */ /* 0x000fc40002000000 */
[----:B------:R-:W-:Y:S02]  /*2550*/  @!P0 SEL R3, R10, R3, P4 ;  /* 0x000000030a038207 */ /* 0x000fe40002000000 */
[----:B------:R-:W-:Y:S02]  /*2560*/  @P0 PRMT R26, R6, 0x7610, R26 ;  /* 0x00007610061a0816 */ /* 0x000fe4000000001a */
[----:B------:R-:W-:Y:S02]  /*2570*/  @P0 SEL R24, R9, R24, !P6 ;  /* 0x0000001809180207 */ /* 0x000fe40007000000 */
[----:B------:R-:W-:-:S07]  /*2580*/  @P0 SEL R3, R10, R3, !P6 ;  /* 0x000000030a030207 */ /* 0x000fce0007000000 */
.L_x_297:
[----:B------:R-:W-:Y:S05]  /*2590*/  BSYNC.RECONVERGENT B1 ;  /* 0x0000000000017941 */ /* 0x000fea0003800200 */
.L_x_296:
[----:B-1----:R-:W-:Y:S01]  /*25a0*/  LOP3.LUT R6, R26, 0xff, RZ, 0xc0, !PT ;  /* 0x000000ff1a067812 */ /* 0x002fe200078ec0ff */
[----:B------:R1:W2:Y:S01]  /*25b0*/  SHFL.DOWN PT, R9, R24, 0x2, R5 ;  /* 0x0840000018097989 */ /* 0x0002a200000e0005 */
[----:B------:R-:W-:Y:S01]  /*25c0*/  ISETP.GT.AND P4, PT, R8, R5, PT ;  /* 0x000000050800720c */ /* 0x000fe20003f84270 */
[----:B------:R-:W-:Y:S02]  /*25d0*/  BSSY.RECONVERGENT B1, `(.L_x_298) ;  /* 0x0000012000017945 */ /* 0x000fe40003800200 */
[----:B------:R1:W4:Y:S04]  /*25e0*/  SHFL.DOWN PT, R8, R3, 0x2, R5 ;  /* 0x0840000003087989 */ /* 0x00032800000e0005 */
[----:B---3--:R1:W3:Y:S01]  /*25f0*/  SHFL.DOWN PT, R7, R6, 0x2, R5 ;  /* 0x0840000006077989 */ /* 0x0082e200000e0005 */
[----:B------:R-:W-:Y:S05]  /*2600*/  @P5 BRA `(.L_x_299) ;  /* 0x0000000000385947 */ /* 0x000fea0003800000 */
[----:B---3--:R-:W-:Y:S01]  /*2610*/  LOP3.LUT P0, RZ, R7, 0xff, RZ, 0xc0, !PT ;  /* 0x000000ff07ff7812 */ /* 0x008fe2000780c0ff */
[----:B0-----:R-:W-:Y:S01]  /*2620*/  IMAD.MOV.U32 R10, RZ, RZ, 0x1 ;  /* 0x00000001ff0a7424 */ /* 0x001fe200078e00ff */
[----:B-1----:R-:W-:-:S04]  /*2630*/  LOP3.LUT P5, R6, R26, 0xff, RZ, 0xc0, !PT ;  /* 0x000000ff1a067812 */ /* 0x002fc800078ac0ff */
[----:B------:R-:W-:-:S13]  /*2640*/  PLOP3.LUT P0, PT, P5, P0, PT, 0x2f, 0xf2 ;  /* 0x0000000000f2781c */ /* 0x000fda0002f00577 */
[----:B--2---:R-:W-:Y:S02]  /*2650*/  @!P0 ISETP.LT.U32.AND P5, PT, R9, R24, PT ;  /* 0x000000180900820c */ /* 0x004fe40003fa1070 */
[----:B------:R-:W-:Y:S02]  /*2660*/  @P0 ISETP.NE.AND P6, PT, R6, RZ, PT ;  /* 0x000000ff0600020c */ /* 0x000fe40003fc5270 */
[----:B------:R-:W-:Y:S02]  /*2670*/  @!P0 PRMT R26, R10, 0x7610, R26 ;  /* 0x000076100a1a8816 */ /* 0x000fe4000000001a */
[----:B----4-:R-:W-:Y:S02]  /*2680*/  @!P0 ISETP.LT.AND.EX P5, PT, R8, R3, PT, P5 ;  /* 0x000000030800820c */ /* 0x010fe40003fa1350 */
[----:B------:R-:W-:Y:S02]  /*2690*/  @P0 SEL R6, R7, R26, !P6 ;  /* 0x0000001a07060207 */ /* 0x000fe40007000000 */
[----:B------:R-:W-:-:S02]  /*26a0*/  @!P0 SEL R24, R9, R24, P5 ;  /* 0x0000001809188207 */ /* 0x000fc40002800000 */
[----:B------:R-:W-:Y:S02]  /*26b0*/  @!P0 SEL R3, R8, R3, P5 ;  /* 0x0000000308038207 */ /* 0x000fe40002800000 */
[----:B------:R-:W-:Y:S02]  /*26c0*/  @P0 PRMT R26, R6, 0x7610, R26 ;  /* 0x00007610061a0816 */ /* 0x000fe4000000001a */
[----:B------:R-:W-:Y:S02]  /*26d0*/  @P0 SEL R24, R9, R24, !P6 ;  /* 0x0000001809180207 */ /* 0x000fe40007000000 */
[----:B------:R-:W-:-:S07]  /*26e0*/  @P0 SEL R3, R8, R3, !P6 ;  /* 0x0000000308030207 */ /* 0x000fce0007000000 */
.L_x_299:
[----:B------:R-:W-:Y:S05]  /*26f0*/  BSYNC.RECONVERGENT B1 ;  /* 0x0000000000017941 */ /* 0x000fea0003800200 */
.L_x_298:
[----:B-1----:R-:W-:Y:S01]  /*2700*/  LOP3.LUT R6, R26, 0xff, RZ, 0xc0, !PT ;  /* 0x000000ff1a067812 */ /* 0x002fe200078ec0ff */
[----:B--2---:R1:W2:Y:S01]  /*2710*/  SHFL.DOWN PT, R9, R24, 0x4, R5 ;  /* 0x0880000018097989 */ /* 0x0042a200000e0005 */
[----:B------:R-:W-:Y:S03]  /*2720*/  BSSY.RECONVERGENT B1, `(.L_x_300) ;  /* 0x0000012000017945 */ /* 0x000fe60003800200 */
[----:B----4-:R1:W4:Y:S04]  /*2730*/  SHFL.DOWN PT, R8, R3, 0x4, R5 ;  /* 0x0880000003087989 */ /* 0x01032800000e0005 */
        /* <DEDUP_REMOVED lines=16> */
.L_x_301:
[----:B------:R-:W-:Y:S05]  /*2840*/  BSYNC.RECONVERGENT B1 ;  /* 0x0000000000017941 */ /* 0x000fea0003800200 */
.L_x_300:
        /* <DEDUP_REMOVED lines=20> */
.L_x_303:
[----:B------:R-:W-:Y:S05]  /*2990*/  BSYNC.RECONVERGENT B1 ;  /* 0x0000000000017941 */ /* 0x000fea0003800200 */
.L_x_302:
[----:B----4-:R-:W-:Y:S01]  /*29a0*/  LOP3.LUT R8, R26, 0xff, RZ, 0xc0, !PT ;  /* 0x000000ff1a087812 */ /* 0x010fe200078ec0ff */
[----:B--2---:R2:W4:Y:S01]  /*29b0*/  SHFL.DOWN PT, R9, R24, 0x10, R5 ;  /* 0x0a00000018097989 */ /* 0x00452200000e0005 */
[----:B------:R-:W-:Y:S03]  /*29c0*/  BSSY.RECONVERGENT B1, `(.L_x_304) ;  /* 0x0000012000017945 */ /* 0x000fe60003800200 */
[----:B---3--:R2:W3:Y:S04]  /*29d0*/  SHFL.DOWN PT, R7, R8, 0x10, R5 ;  /* 0x0a00000008077989 */ /* 0x0084e800000e0005 */
[----:B-1----:R2:W1:Y:S01]  /*29e0*/  SHFL.DOWN PT, R6, R3, 0x10, R5 ;  /* 0x0a00000003067989 */ /* 0x00246200000e0005 */
[----:B------:R-:W-:Y:S05]  /*29f0*/  @P4 BRA `(.L_x_305) ;  /* 0x0000000000384947 */ /* 0x000fea0003800000 */
[----:B---3--:R-:W-:Y:S01]  /*2a00*/  LOP3.LUT P0, RZ, R7, 0xff, RZ, 0xc0, !PT ;  /* 0x000000ff07ff7812 */ /* 0x008fe2000780c0ff */
[----:B--2---:R-:W-:Y:S01]  /*2a10*/  IMAD.MOV.U32 R8, RZ, RZ, 0x1 ;  /* 0x00000001ff087424 */ /* 0x004fe200078e00ff */
[----:B------:R-:W-:-:S04]  /*2a20*/  LOP3.LUT P2, R5, R26, 0xff, RZ, 0xc0, !PT ;  /* 0x000000ff1a057812 */ /* 0x000fc8000784c0ff */
[----:B------:R-:W-:-:S13]  /*2a30*/  PLOP3.LUT P0, PT, P2, P0, PT, 0x2f, 0xf2 ;  /* 0x0000000000f2781c */ /* 0x000fda0001700577 */
[----:B----4-:R-:W-:Y:S02]  /*2a40*/  @!P0 ISETP.LT.U32.AND P2, PT, R9, R24, PT ;  /* 0x000000180900820c */ /* 0x010fe40003f41070 */
[----:B------:R-:W-:Y:S02]  /*2a50*/  @P0 ISETP.NE.AND P3, PT, R5, RZ, PT ;  /* 0x000000ff0500020c */ /* 0x000fe40003f65270 */
[----:B------:R-:W-:Y:S02]  /*2a60*/  @!P0 PRMT R26, R8, 0x7610, R26 ;  /* 0x00007610081a8816 */ /* 0x000fe4000000001a */
[----:B-1----:R-:W-:Y:S02]  /*2a70*/  @!P0 ISETP.LT.AND.EX P2, PT, R6, R3, PT, P2 ;  /* 0x000000030600820c */ /* 0x002fe40003f41320 */
[----:B------:R-:W-:Y:S02]  /*2a80*/  @P0 SEL R5, R7, R26, !P3 ;  /* 0x0000001a07050207 */ /* 0x000fe40005800000 */
[----:B------:R-:W-:-:S02]  /*2a90*/  @!P0 SEL R24, R9, R24, P2 ;  /* 0x0000001809188207 */ /* 0x000fc40001000000 */
[C---:B------:R-:W-:Y:S02]  /*2aa0*/  @!P0 SEL R3, R6.reuse, R3, P2 ;  /* 0x0000000306038207 */ /* 0x040fe40001000000 */
[----:B------:R-:W-:Y:S02]  /*2ab0*/  @P0 PRMT R26, R5, 0x7610, R26 ;  /* 0x00007610051a0816 */ /* 0x000fe4000000001a */
[----:B------:R-:W-:Y:S02]  /*2ac0*/  @P0 SEL R24, R9, R24, !P3 ;  /* 0x0000001809180207 */ /* 0x000fe40005800000 */
[----:B------:R-:W-:-:S07]  /*2ad0*/  @P0 SEL R3, R6, R3, !P3 ;  /* 0x0000000306030207 */ /* 0x000fce0005800000 */
.L_x_305:
[----:B------:R-:W-:Y:S05]  /*2ae0*/  BSYNC.RECONVERGENT B1 ;  /* 0x0000000000017941 */ /* 0x000fea0003800200 */
.L_x_304:
[----:B------:R-:W-:Y:S04]  /*2af0*/  BSSY.RECONVERGENT B1, `(.L_x_306) ;  /* 0x000000b000017945 */ /* 0x000fe80003800200 */
[----:B------:R-:W-:Y:S05]  /*2b00*/  @P1 BRA `(.L_x_307) ;  /* 0x0000000000241947 */ /* 0x000fea0003800000 */
[----:B---3--:R-:W3:Y:S01]  /*2b10*/  S2R R7, SR_CgaCtaId ;  /* 0x0000000000077919 */ /* 0x008ee20000008800 */
[----:B-1----:R-:W-:Y:S01]  /*2b20*/  MOV R6, 0x400 ;  /* 0x0000040000067802 */ /* 0x002fe20000000f00 */
[----:B------:R-:W-:Y:S01]  /*2b30*/  IMAD.MOV.U32 R25, RZ, RZ, R3 ;  /* 0x000000ffff197224 */ /* 0x000fe200078e0003 */
[----:B--2---:R-:W-:-:S04]  /*2b40*/  SHF.R.U32.HI R5, RZ, 0x1, R4 ;  /* 0x00000001ff057819 */ /* 0x004fc80000011604 */
[----:B------:R-:W-:Y:S02]  /*2b50*/  LOP3.LUT R5, R5, 0x1f0, RZ, 0xc0, !PT ;  /* 0x000001f005057812 */ /* 0x000fe400078ec0ff */
[----:B---3--:R-:W-:-:S05]  /*2b60*/  LEA R6, R7, R6, 0x18 ;  /* 0x0000000607067211 */ /* 0x008fca00078ec0ff */
[----:B------:R-:W-:-:S05]  /*2b70*/  IMAD.IADD R5, R5, 0x1, R6 ;  /* 0x0000000105057824 */ /* 0x000fca00078e0206 */
[----:B------:R1:W-:Y:S04]  /*2b80*/  STS.64 [R5+0x10], R24 ;  /* 0x0000101805007388 */ /* 0x0003e80000000a00 */
[----:B------:R1:W-:Y:S02]  /*2b90*/  STS.U8 [R5+0x8], R26 ;  /* 0x0000081a05007388 */ /* 0x0003e40000000000 */
.L_x_307:
[----:B------:R-:W-:Y:S05]  /*2ba0*/  BSYNC.RECONVERGENT B1 ;  /* 0x0000000000017941 */ /* 0x000fea0003800200 */
.L_x_306:
[----:B------:R-:W-:Y:S01]  /*2bb0*/  BAR.SYNC.DEFER_BLOCKING 0x0 ;  /* 0x0000000000007b1d */ /* 0x000fe20000010000 */
[----:B------:R-:W-:-:S13]  /*2bc0*/  ISETP.NE.AND P1, PT, R4, RZ, PT ;  /* 0x000000ff0400720c */ /* 0x000fda0003f25270 */
[----:B------:R-:W-:Y:S05]  /*2bd0*/  @P1 BRA `(.L_x_295) ;  /* 0x0000003000901947 */ /* 0x000fea0003800000 */
[C---:B------:R-:W-:Y:S02]  /*2be0*/  ISETP.GE.U32.AND P0, PT, R2.reuse, 0x21, PT ;  /* 0x000000210200780c */ /* 0x040fe40003f06070 */
[C---:B------:R-:W-:Y:S02]  /*2bf0*/  ISETP.GE.U32.AND P2, PT, R2.reuse, 0x41, PT ;  /* 0x000000410200780c */ /* 0x040fe40003f46070 */
[C---:B------:R-:W-:Y:S02]  /*2c00*/  ISETP.GE.U32.AND P3, PT, R2.reuse, 0x61, PT ;  /* 0x000000610200780c */ /* 0x040fe40003f66070 */
[----:B------:R-:W-:-:S07]  /*2c10*/  ISETP.GE.U32.AND P4, PT, R2, 0x81, PT ;  /* 0x000000810200780c */ /* 0x000fce0003f86070 */
[----:B------:R-:W-:Y:S06]  /*2c20*/  @!P0 BRA `(.L_x_308) ;  /* 0x00000000003c8947 */ /* 0x000fec0003800000 */
[----:B------:R-:W5:Y:S01]  /*2c30*/  S2UR UR5, SR_CgaCtaId ;  /* 0x00000000000579c3 */ /* 0x000f620000008800 */
[----:B------:R-:W-:Y:S01]  /*2c40*/  UMOV UR4, 0x400 ;  /* 0x0000040000047882 */ /* 0x000fe20000000000 */
[----:B------:R-:W-:Y:S01]  /*2c50*/  LOP3.LUT P5, RZ, R26, 0xff, RZ, 0xc0, !PT ;  /* 0x000000ff1aff7812 */ /* 0x000fe200078ac0ff */
[----:B-----5:R-:W-:-:S09]  /*2c60*/  ULEA UR4, UR5, UR4, 0x18 ;  /* 0x0000000405047291 */ /* 0x020fd2000f8ec0ff */
[----:B-1----:R-:W1:Y:S04]  /*2c70*/  LDS.U8 R6, [UR4+0x18] ;  /* 0x00001804ff067984 */ /* 0x002e680008000000 */
[----:B--2---:R-:W2:Y:S01]  /*2c80*/  LDS.64 R4, [UR4+0x20] ;  /* 0x00002004ff047984 */ /* 0x004ea20008000a00 */
[----:B-1----:R-:W-:Y:S02]  /*2c90*/  ISETP.NE.AND P6, PT, R6, RZ, PT ;  /* 0x000000ff0600720c */ /* 0x002fe40003fc5270 */
        /* <DEDUP_REMOVED lines=8> */
.L_x_308:
[----:B------:R-:W-:Y:S01]  /*2d20*/  ISETP.GE.U32.AND P5, PT, R2, 0xa1, PT ;  /* 0x000000a10200780c */ /* 0x000fe20003fa6070 */
[----:B------:R-:W-:-:S12]  /*2d30*/  @!P2 BRA `(.L_x_309) ;  /* 0x00000000003ca947 */ /* 0x000fd80003800000 */
        /* <DEDUP_REMOVED lines=15> */
.L_x_309:
        /* <DEDUP_REMOVED lines=17> */
.L_x_310:
[----:B------:R-:W-:Y:S01]  /*2f40*/  ISETP.GE.U32.AND P3, PT, R2, 0xe1, PT ;  /* 0x000000e10200780c */ /* 0x000fe20003f66070 */
[----:B------:R-:W-:-:S12]  /*2f50*/  @!P4 BRA `(.L_x_311) ;  /* 0x00000000003cc947 */ /* 0x000fd80003800000 */
[----:B------:R-:W5:Y:S01]  /*2f60*/  S2UR UR5, SR_CgaCtaId ;  /* 0x00000000000579c3 */ /* 0x000f620000008800 */
[----:B------:R-:W-:Y:S01]  /*2f70*/  UMOV UR4, 0x400 ;  /* 0x0000040000047882 */ /* 0x000fe20000000000 */
[----:B------:R-:W-:Y:S01]  /*2f80*/  LOP3.LUT P4, RZ, R26, 0xff, RZ, 0xc0, !PT ;  /* 0x000000ff1aff7812 */ /* 0x000fe2000788c0ff */
[----:B-----5:R-:W-:-:S09]  /*2f90*/  ULEA UR4, UR5, UR4, 0x18 ;  /* 0x0000000405047291 */ /* 0x020fd2000f8ec0ff */
[----:B------:R-:W5:Y:S04]  /*2fa0*/  LDS.U8 R2, [UR4+0x48] ;  /* 0x00004804ff027984 */ /* 0x000f680008000000 */
[----:B-12---:R-:W1:Y:S01]  /*2fb0*/  LDS.64 R4, [UR4+0x50] ;  /* 0x00005004ff047984 */ /* 0x006e620008000a00 */
[----:B-----5:R-:W-:Y:S02]  /*2fc0*/  ISETP.NE.AND P6, PT, R2, RZ, PT ;  /* 0x000000ff0200720c */ /* 0x020fe40003fc5270 */
[----:B-1----:R-:W-:Y:S02]  /*2fd0*/  ISETP.LT.U32.AND P0, PT, R4, R24, PT ;  /* 0x000000180400720c */ /* 0x002fe40003f01070 */
[----:B------:R-:W-:Y:S02]  /*2fe0*/  @P4 SEL R2, R26, 0x1, !P6 ;  /* 0x000000011a024807 */ /* 0x000fe40007000000 */
[----:B------:R-:W-:-:S02]  /*2ff0*/  ISETP.LT.AND.EX P0, PT, R5, R3, PT, P0 ;  /* 0x000000030500720c */ /* 0x000fc40003f01300 */
[----:B------:R-:W-:-:S05]  /*3000*/  PRMT R26, R2, 0x7610, R26 ;  /* 0x00007610021a7816 */ /* 0x000fca000000001a */
[C---:B------:R-:W-:Y:S02]  /*3010*/  @P6 SEL R24, R4.reuse, R24, P0 ;  /* 0x0000001804186207 */ /* 0x040fe40000000000 */
[C---:B------:R-:W-:Y:S02]  /*3020*/  @P6 SEL R3, R5.reuse, R3, P0 ;  /* 0x0000000305036207 */ /* 0x040fe40000000000 */
[----:B------:R-:W-:Y:S02]  /*3030*/  SEL R24, R4, R24, !P4 ;  /* 0x0000001804187207 */ /* 0x000fe40006000000 */
[----:B------:R-:W-:-:S07]  /*3040*/  SEL R3, R5, R3, !P4 ;  /* 0x0000000305037207 */ /* 0x000fce0006000000 */
.L_x_311:
[----:B------:R-:W-:Y:S05]  /*3050*/  @!P5 BRA `(.L_x_312) ;  /* 0x00000000003cd947 */ /* 0x000fea0003800000 */
        /* <DEDUP_REMOVED lines=15> */
.L_x_312:
        /* <DEDUP_REMOVED lines=16> */
.L_x_313:
        /* <DEDUP_REMOVED lines=17> */
.L_x_271:
[----:B------:R-:W0:Y:S01]  /*3360*/  S2R R4, SR_TID.X ;  /* 0x0000000000047919 */ /* 0x000e220000002100 */
[----:B------:R-:W1:Y:S01]  /*3370*/  LDCU.128 UR8, c[0x0][0x380] ;  /* 0x00007000ff0877ac */ /* 0x000e620008000c00 */
[----:B------:R-:W2:Y:S01]  /*3380*/  LDCU.64 UR6, c[0x0][0x3a0] ;  /* 0x00007400ff0677ac */ /* 0x000ea20008000a00 */
[----:B------:R-:W3:Y:S01]  /*3390*/  LDCU UR4, c[0x0][0x3cc] ;  /* 0x00007980ff0477ac */ /* 0x000ee20008000800 */
[----:B0-----:R-:W-:-:S05]  /*33a0*/  IADD3 R3, P0, PT, R9, R4, RZ ;  /* 0x0000000409037210 */ /* 0x001fca0007f1e0ff */
[----:B------:R-:W-:Y:S02]  /*33b0*/  IMAD.SHL.U32 R12, R3, 0x4, RZ ;  /* 0x00000004030c7824 */ /* 0x000fe400078e00ff */
[----:B------:R-:W-:-:S03]  /*33c0*/  IMAD.X R6, RZ, RZ, RZ, P0 ;  /* 0x000000ffff067224 */ /* 0x000fc600000e06ff */
[C---:B-1----:R-:W-:Y:S02]  /*33d0*/  IADD3 R10, P0, PT, R12.reuse, UR8, RZ ;  /* 0x000000080c0a7c10 */ /* 0x042fe4000ff1e0ff */
[----:B------:R-:W-:Y:S02]  /*33e0*/  SHF.L.U64.HI R3, R3, 0x2, R6 ;  /* 0x0000000203037819 */ /* 0x000fe40000010206 */
[----:B------:R-:W-:Y:S02]  /*33f0*/  IADD3 R12, P1, PT, R12, UR10, RZ ;  /* 0x0000000a0c0c7c10 */ /* 0x000fe4000ff3e0ff */
[C---:B------:R-:W-:Y:S02]  /*3400*/  IADD3.X R11, PT, PT, R3.reuse, UR9, RZ, P0, !PT ;  /* 0x00000009030b7c10 */ /* 0x040fe400087fe4ff */
[----:B------:R-:W-:-:S03]  /*3410*/  IADD3.X R13, PT, PT, R3, UR11, RZ, P1, !PT ;  /* 0x0000000b030d7c10 */ /* 0x000fc60008ffe4ff */
[----:B------:R-:W4:Y:S04]  /*3420*/  LDG.E R5, desc[UR12][R10.64] ;  /* 0x0000000c0a057981 */ /* 0x000f28000c1e1900 */
[----:B------:R-:W4:Y:S04]  /*3430*/  LDG.E R8, desc[UR12][R12.64] ;  /* 0x0000000c0c087981 */ /* 0x000f28000c1e1900 */
[----:B------:R-:W5:Y:S04]  /*3440*/  LDG.E R3, desc[UR12][R10.64+0x800] ;  /* 0x0008000c0a037981 */ /* 0x000f68000c1e1900 */
[----:B------:R-:W5:Y:S04]  /*3450*/  LDG.E R6, desc[UR12][R12.64+0x800] ;  /* 0x0008000c0c067981 */ /* 0x000f68000c1e1900 */
[----:B------:R-:W5:Y:S04]  /*3460*/  LDG.E R14, desc[UR12][R10.64+0x400] ;  /* 0x0004000c0a0e7981 */ /* 0x000f68000c1e1900 */
[----:B------:R-:W5:Y:S04]  /*3470*/  LDG.E R15, desc[UR12][R12.64+0x400] ;  /* 0x0004000c0c0f7981 */ /* 0x000f68000c1e1900 */
[----:B------:R0:W5:Y:S04]  /*3480*/  LDG.E R7, desc[UR12][R10.64+0xc00] ;  /* 0x000c000c0a077981 */ /* 0x000168000c1e1900 */
[----:B------:R1:W5:Y:S01]  /*3490*/  LDG.E R16, desc[UR12][R12.64+0xc00] ;  /* 0x000c000c0c107981 */ /* 0x000362000c1e1900 */
[----:B--2---:R-:W-:-:S02]  /*34a0*/  IADD3 R19, P1, PT, R9, UR6, RZ ;  /* 0x0000000609137c10 */ /* 0x004fc4000ff3e0ff */
[----:B----4-:R-:W-:Y:S01]  /*34b0*/  FSETP.NEU.AND P0, PT, R5, R8, PT ;  /* 0x000000080500720b */ /* 0x010fe20003f0d000 */
[C---:B------:R-:W-:Y:S02]  /*34c0*/  VIADD R5, R4.reuse, 0x100 ;  /* 0x0000010004057836 */ /* 0x040fe40000000000 */
[----:B------:R-:W-:-:S03]  /*34d0*/  VIADD R8, R4, 0x200 ;  /* 0x0000020004087836 */ /* 0x000fc60000000000 */
[----:B------:R-:W-:Y:S01]  /*34e0*/  SEL R24, R5, R4, !P0 ;  /* 0x0000000405187207 */ /* 0x000fe20004000000 */
[----:B------:R-:W-:Y:S01]  /*34f0*/  IMAD.U32 R5, RZ, RZ, UR7 ;  /* 0x00000007ff057e24 */ /* 0x000fe2000f8e00ff */
[-C--:B------:R-:W-:Y:S01]  /*3500*/  IADD3 R17, P3, PT, R8, R19.reuse, RZ ;  /* 0x0000001308117210 */ /* 0x080fe20007f7e0ff */
[----:B---3--:R-:W-:Y:S01]  /*3510*/  IMAD.U32 R8, RZ, RZ, UR4 ;  /* 0x00000004ff087e24 */ /* 0x008fe2000f8e00ff */
[----:B------:R-:W-:Y:S01]  /*3520*/  IADD3 R24, P4, PT, R24, R19, RZ ;  /* 0x0000001318187210 */ /* 0x000fe20007f9e0ff */
[----:B0-----:R-:W-:Y:S01]  /*3530*/  IMAD.X R10, RZ, RZ, R5, P1 ;  /* 0x000000ffff0a7224 */ /* 0x001fe200008e0605 */
[----:B-----5:R-:W-:Y:S02]  /*3540*/  FSETP.NEU.AND P2, PT, R3, R6, PT ;  /* 0x000000060300720b */ /* 0x020fe40003f4d000 */
[C---:B------:R-:W-:Y:S01]  /*3550*/  ISETP.LT.U32.AND P1, PT, R17.reuse, R24, PT ;  /* 0x000000181100720c */ /* 0x040fe20003f21070 */
[--C-:B-1----:R-:W-:Y:S01]  /*3560*/  IMAD.X R13, RZ, RZ, R10.reuse, P3 ;  /* 0x000000ffff0d7224 */ /* 0x102fe200018e060a */
[----:B------:R-:W-:Y:S01]  /*3570*/  FSETP.EQ.AND P0, PT, R14, R15, !P0 ;  /* 0x0000000f0e00720b */ /* 0x000fe20004702000 */
[----:B------:R-:W-:Y:S01]  /*3580*/  IMAD.X R10, RZ, RZ, R10, P4 ;  /* 0x000000ffff0a7224 */ /* 0x000fe200020e060a */
[----:B------:R-:W-:-:S04]  /*3590*/  IADD3 R11, P3, PT, R17, 0x100, RZ ;  /* 0x00000100110b7810 */ /* 0x000fc80007f7e0ff */
[----:B------:R-:W-:-:S04]  /*35a0*/  ISETP.LT.AND.EX P1, PT, R13, R10, PT, P1 ;  /* 0x0000000a0d00720c */ /* 0x000fc80003f21310 */
[----:B------:R-:W-:Y:S02]  /*35b0*/  @P2 SEL R24, R17, R24, P1 ;  /* 0x0000001811182207 */ /* 0x000fe40000800000 */
[----:B------:R-:W-:Y:S02]  /*35c0*/  @P2 SEL R10, R13, R10, P1 ;  /* 0x0000000a0d0a2207 */ /* 0x000fe40000800000 */
[----:B------:R-:W-:Y:S02]  /*35d0*/  SEL R24, R17, R24, P0 ;  /* 0x0000001811187207 */ /* 0x000fe40000000000 */
[----:B------:R-:W-:Y:S01]  /*35e0*/  SEL R10, R13, R10, P0 ;  /* 0x0000000a0d0a7207 */ /* 0x000fe20000000000 */
[----:B------:R-:W-:Y:S01]  /*35f0*/  IMAD.X R13, RZ, RZ, R13, P3 ;  /* 0x000000ffff0d7224 */ /* 0x000fe200018e060d */
[----:B------:R-:W-:Y:S01]  /*3600*/  FSETP.EQ.AND P0, PT, R3, R6, P0 ;  /* 0x000000060300720b */ /* 0x000fe20000702000 */
[----:B------:R-:W-:Y:S01]  /*3610*/  IMAD.SHL.U32 R6, R8, 0x400, RZ ;  /* 0x0000040008067824 */ /* 0x000fe200078e00ff */
[----:B------:R-:W-:-:S02]  /*3620*/  FSETP.NEU.AND P2, PT, R7, R16, PT ;  /* 0x000000100700720b */ /* 0x000fc40003f4d000 */
[----:B------:R-:W-:Y:S02]  /*3630*/  ISETP.LT.U32.AND P1, PT, R11, R24, PT ;  /* 0x000000180b00720c */ /* 0x000fe40003f21070 */
[----:B------:R-:W-:Y:S02]  /*3640*/  ISETP.GE.U32.AND P4, PT, R2, R6, PT ;  /* 0x000000060200720c */ /* 0x000fe40003f86070 */
[----:B------:R-:W-:Y:S02]  /*3650*/  ISETP.LT.AND.EX P1, PT, R13, R10, PT, P1 ;  /* 0x0000000a0d00720c */ /* 0x000fe40003f21310 */
[----:B------:R-:W-:-:S04]  /*3660*/  FSETP.NEU.OR P3, PT, R7, R16, !P0 ;  /* 0x000000100700720b */ /* 0x000fc8000476d400 */
[----:B------:R-:W-:Y:S02]  /*3670*/  SEL R26, RZ, 0x1, !P3 ;  /* 0x00000001ff1a7807 */ /* 0x000fe40005800000 */
[----:B------:R-:W-:Y:S02]  /*3680*/  @P2 SEL R24, R11, R24, P1 ;  /* 0x000000180b182207 */ /* 0x000fe40000800000 */
[----:B------:R-:W-:Y:S02]  /*3690*/  @P2 SEL R10, R13, R10, P1 ;  /* 0x0000000a0d0a2207 */ /* 0x000fe40000800000 */
[----:B------:R-:W-:Y:S02]  /*36a0*/  SEL R24, R11, R24, P0 ;  /* 0x000000180b187207 */ /* 0x000fe40000000000 */
[----:B------:R-:W-:Y:S01]  /*36b0*/  SEL R3, R13, R10, P0 ;  /* 0x0000000a0d037207 */ /* 0x000fe20000000000 */
[----:B------:R-:W-:Y:S06]  /*36c0*/  @!P4 BRA `(.L_x_314) ;  /* 0x000000180098c947 */ /* 0x000fec0003800000 */
[----:B------:R-:W-:Y:S01]  /*36d0*/  UIADD3 UR7, UPT, UPT, UR5, -0x400, URZ ;  /* 0xfffffc0005077890 */ /* 0x000fe2000fffe0ff */
[C-C-:B------:R-:W-:Y:S01]  /*36e0*/  IMAD.IADD R7, R9.reuse, 0x1, R6.reuse ;  /* 0x0000000109077824 */ /* 0x140fe200078e0206 */
[-C--:B------:R-:W-:Y:S01]  /*36f0*/  LOP3.LUT R11, RZ, R4.reuse, RZ, 0x33, !PT ;  /* 0x00000004ff0b7212 */ /* 0x080fe200078e33ff */
[----:B------:R-:W0:Y:S01]  /*3700*/  LDCU.64 UR8, c[0x0][0x3a0] ;  /* 0x00007400ff0877ac */ /* 0x000e220008000a00 */
[--C-:B------:R-:W-:Y:S01]  /*3710*/  IADD3 R10, PT, PT, R9, R4, R6.reuse ;  /* 0x00000004090a7210 */ /* 0x100fe20007ffe006 */
[----:B------:R-:W-:Y:S01]  /*3720*/  IMAD.MOV.U32 R12, RZ, RZ, R6 ;  /* 0x000000ffff0c7224 */ /* 0x000fe200078e0006 */
[----:B------:R-:W-:Y:S01]  /*3730*/  ISETP.GT.U32.AND P0, PT, R7, UR7, PT ;  /* 0x0000000707007c0c */ /* 0x000fe2000bf04070 */
[----:B------:R-:W1:Y:S01]  /*3740*/  LDCU.64 UR10, c[0x0][0x3c8] ;  /* 0x00007900ff0a77ac */ /* 0x000e620008000a00 */
[----:B------:R-:W-:Y:S01]  /*3750*/  IADD3 R2, PT, PT, -R6, UR5, R11 ;  /* 0x0000000506027c10 */ /* 0x000fe2000fffe10b */
[----:B------:R-:W-:Y:S01]  /*3760*/  VIADD R10, R10, 0x400 ;  /* 0x000004000a0a7836 */ /* 0x000fe20000000000 */
[----:B------:R-:W-:-:S03]  /*3770*/  UMOV UR4, URZ ;  /* 0x000000ff00047c82 */ /* 0x000fc60008000000 */
[----:B------:R-:W-:-:S06]  /*3780*/  IMAD.IADD R11, R2, 0x1, -R9 ;  /* 0x00000001020b7824 */ /* 0x000fcc00078e0a09 */
[----:B------:R-:W-:Y:S05]  /*3790*/  @P0 BRA `(.L_x_315) ;  /* 0x00000004004c0947 */ /* 0x000fea0003800000 */
.L_x_319:
[----:B------:R-:W2:Y:S01]  /*37a0*/  LDC.64 R12, c[0x0][0x380] ;  /* 0x0000e000ff0c7b82 */ /* 0x000ea20000000a00 */
[----:B------:R-:W-:-:S07]  /*37b0*/  IMAD.IADD R17, R4, 0x1, R7 ;  /* 0x0000000104117824 */ /* 0x000fce00078e0207 */
[----:B------:R-:W3:Y:S01]  /*37c0*/  LDC.64 R14, c[0x0][0x388] ;  /* 0x0000e200ff0e7b82 */ /* 0x000ee20000000a00 */
[----:B--2---:R-:W-:-:S05]  /*37d0*/  IMAD.WIDE.U32 R12, R17, 0x4, R12 ;  /* 0x00000004110c7825 */ /* 0x004fca00078e000c */
[----:B------:R2:W5:Y:S01]  /*37e0*/  LDG.E R16, desc[UR12][R12.64] ;  /* 0x0000000c0c107981 */ /* 0x000562000c1e1900 */
[----:B---3--:R-:W-:-:S03]  /*37f0*/  IMAD.WIDE.U32 R14, R17, 0x4, R14 ;  /* 0x00000004110e7825 */ /* 0x008fc600078e000e */
        /* <DEDUP_REMOVED lines=8> */
[----:B0-----:R-:W-:Y:S01]  /*3880*/  UMOV UR6, UR8 ;  /* 0x0000000800067c82 */ /* 0x001fe20008000000 */
[----:B------:R-:W-:Y:S01]  /*3890*/  IMAD.U32 R5, RZ, RZ, UR9 ;  /* 0x00000009ff057e24 */ /* 0x000fe2000f8e00ff */
[----:B------:R-:W-:Y:S01]  /*38a0*/  IADD3 R17, P0, PT, R17, UR6, RZ ;  /* 0x0000000611117c10 */ /* 0x000fe2000ff1e0ff */
[----:B------:R-:W-:Y:S04]  /*38b0*/  BSSY.RECONVERGENT B1, `(.L_x_316) ;  /* 0x000000f000017945 */ /* 0x000fe80003800200 */
[----:B------:R-:W-:-:S05]  /*38c0*/  IMAD.X R2, RZ, RZ, R5, P0 ;  /* 0x000000ffff027224 */ /* 0x000fca00000e0605 */
[----:B--2---:R-:W-:Y:S05]  /*38d0*/  @!P1 BRA `(.L_x_317) ;  /* 0x0000000000209947 */ /* 0x004fea0003800000 */
        /* <DEDUP_REMOVED lines=8> */
.L_x_317:
[----:B-----5:R-:W-:Y:S01]  /*3960*/  FSETP.NEU.AND P0, PT, R16, R21, PT ;  /* 0x000000151000720b */ /* 0x020fe20003f0d000 */
[----:B------:R-:W-:Y:S02]  /*3970*/  IMAD.MOV.U32 R24, RZ, RZ, R17 ;  /* 0x000000ffff187224 */ /* 0x000fe400078e0011 */
[----:B------:R-:W-:Y:S01]  /*3980*/  IMAD.MOV.U32 R3, RZ, RZ, R2 ;  /* 0x000000ffff037224 */ /* 0x000fe200078e0002 */
[----:B------:R-:W-:-:S09]  /*3990*/  SEL R26, RZ, 0x1, !P0 ;  /* 0x00000001ff1a7807 */ /* 0x000fd20004000000 */
.L_x_318:
[----:B-1----:R-:W-:Y:S05]  /*39a0*/  BSYNC.RECONVERGENT B1 ;  /* 0x0000000000017941 */ /* 0x002fea0003800200 */
.L_x_316:
[----:B------:R-:W-:Y:S01]  /*39b0*/  IMAD.MOV.U32 R15, RZ, RZ, R24 ;  /* 0x000000ffff0f7224 */ /* 0x000fe200078e0018 */
[----:B------:R-:W-:Y:S01]  /*39c0*/  IADD3 R24, P1, PT, R17, 0x100, RZ ;  /* 0x0000010011187810 */ /* 0x000fe20007f3e0ff */
[----:B------:R-:W-:Y:S01]  /*39d0*/  IMAD.MOV.U32 R12, RZ, RZ, R3 ;  /* 0x000000ffff0c7224 */ /* 0x000fe200078e0003 */
[----:B------:R-:W-:Y:S01]  /*39e0*/  FSETP.NEU.AND P2, PT, R18, R23, PT ;  /* 0x000000171200720b */ /* 0x000fe20003f4d000 */
[----:B------:R-:W-:Y:S01]  /*39f0*/  UMOV UR5, UR10 ;  /* 0x0000000a00057c82 */ /* 0x000fe20008000000 */
        /* <DEDUP_REMOVED lines=18> */
[----:B------:R-:W-:Y:S01]  /*3b20*/  SEL R3, R8, R3, !P3 ;  /* 0x0000000308037207 */ /* 0x000fe20005800000 */
[----:B------:R-:W-:Y:S01]  /*3b30*/  IMAD.U32 R8, RZ, RZ, UR11 ;  /* 0x0000000bff087e24 */ /* 0x000fe2000f8e00ff */
[----:B------:R-:W-:-:S02]  /*3b40*/  IADD3 R17, P0, PT, R17, 0x300, RZ ;  /* 0x0000030011117810 */ /* 0x000fc40007f1e0ff */
[----:B------:R-:W-:Y:S01]  /*3b50*/  FSETP.NEU.AND P2, PT, R6, R19, PT ;  /* 0x000000130600720b */ /* 0x000fe20003f4d000 */
[----:B------:R-:W-:Y:S01]  /*3b60*/  IMAD.SHL.U32 R12, R8, 0x400, RZ ;  /* 0x00000400080c7824 */ /* 0x000fe200078e00ff */
[----:B------:R-:W-:Y:S01]  /*3b70*/  SEL R26, R26, 0x1, !P1 ;  /* 0x000000011a1a7807 */ /* 0x000fe20004800000 */
[----:B------:R-:W-:Y:S01]  /*3b80*/  IMAD.X R6, RZ, RZ, R2, P0 ;  /* 0x000000ffff067224 */ /* 0x000fe200000e0602 */
[----:B------:R-:W-:Y:S02]  /*3b90*/  IADD3 R2, PT, PT, -R7, UR5, RZ ;  /* 0x0000000507027c10 */ /* 0x000fe4000fffe1ff */
[----:B------:R-:W-:Y:S02]  /*3ba0*/  @!P3 SEL R26, RZ, 0x1, !P1 ;  /* 0x00000001ff1ab807 */ /* 0x000fe40004800000 */
[----:B------:R-:W-:Y:S02]  /*3bb0*/  SEL R24, R13, R24, !P3 ;  /* 0x000000180d187207 */ /* 0x000fe40005800000 */
[----:B------:R-:W-:-:S02]  /*3bc0*/  ISETP.GE.U32.AND P3, PT, R2, R12, PT ;  /* 0x0000000c0200720c */ /* 0x000fc40003f66070 */
[C---:B------:R-:W-:Y:S02]  /*3bd0*/  LOP3.LUT P1, RZ, R26.reuse, 0xff, RZ, 0xc0, !PT ;  /* 0x000000ff1aff7812 */ /* 0x040fe4000782c0ff */
[----:B------:R-:W-:Y:S02]  /*3be0*/  ISETP.LT.U32.AND P0, PT, R17, R24, PT ;  /* 0x000000181100720c */ /* 0x000fe40003f01070 */
[----:B------:R-:W-:Y:S02]  /*3bf0*/  SEL R26, R26, 0x1, !P2 ;  /* 0x000000011a1a7807 */ /* 0x000fe40005000000 */
[----:B------:R-:W-:-:S04]  /*3c00*/  ISETP.LT.AND.EX P0, PT, R6, R3, PT, P0 ;  /* 0x000000030600720c */ /* 0x000fc80003f01300 */
[C---:B------:R-:W-:Y:S02]  /*3c10*/  @P2 SEL R24, R17.reuse, R24, P0 ;  /* 0x0000001811182207 */ /* 0x040fe40000000000 */
[C---:B------:R-:W-:Y:S02]  /*3c20*/  @P2 SEL R3, R6.reuse, R3, P0 ;  /* 0x0000000306032207 */ /* 0x040fe40000000000 */
[----:B------:R-:W-:Y:S02]  /*3c30*/  @!P1 SEL R26, RZ, 0x1, !P2 ;  /* 0x00000001ff1a9807 */ /* 0x000fe40005000000 */
[----:B------:R-:W-:Y:S02]  /*3c40*/  SEL R24, R17, R24, !P1 ;  /* 0x0000001811187207 */ /* 0x000fe40004800000 */
[----:B------:R-:W-:Y:S01]  /*3c50*/  SEL R3, R6, R3, !P1 ;  /* 0x0000000306037207 */ /* 0x000fe20004800000 */
[----:B------:R-:W-:Y:S06]  /*3c60*/  @!P3 BRA `(.L_x_314) ;  /* 0x000000140030b947 */ /* 0x000fec0003800000 */
[C---:B------:R-:W-:Y:S01]  /*3c70*/  IMAD.IADD R7, R12.reuse, 0x1, R7 ;  /* 0x000000010c077824 */ /* 0x040fe200078e0207 */
[----:B------:R-:W-:Y:S01]  /*3c80*/  UIADD3 UR4, UPT, UPT, UR4, 0x1, URZ ;  /* 0x0000000104047890 */ /* 0x000fe2000fffe0ff */
[----:B------:R-:W-:Y:S02]  /*3c90*/  IMAD.IADD R10, R12, 0x1, R10 ;  /* 0x000000010c0a7824 */ /* 0x000fe400078e020a */
[----:B------:R-:W-:Y:S01]  /*3ca0*/  IMAD.IADD R11, R11, 0x1, -R12 ;  /* 0x000000010b0b7824 */ /* 0x000fe200078e0a0c */
[----:B------:R-:W-:-:S13]  /*3cb0*/  ISETP.GT.U32.AND P0, PT, R7, UR7, PT ;  /* 0x0000000707007c0c */ /* 0x000fda000bf04070 */
[----:B------:R-:W-:Y:S05]  /*3cc0*/  @!P0 BRA `(.L_x_319) ;  /* 0xfffffff800b48947 */ /* 0x000fea000383ffff */
.L_x_315:
[----:B------:R-:W-:Y:S01]  /*3cd0*/  IADD3 R13, PT, PT, -R7, UR5, RZ ;  /* 0x00000005070d7c10 */ /* 0x000fe2000fffe1ff */
[----:B------:R-:W-:Y:S03]  /*3ce0*/  BSSY.RECONVERGENT B1, `(.L_x_314) ;  /* 0x0000144000017945 */ /* 0x000fe60003800200 */
[----:B------:R-:W-:-:S04]  /*3cf0*/  ISETP.GE.AND P0, PT, R4, R13, PT ;  /* 0x0000000d0400720c */ /* 0x000fc80003f06270 */
[----:B------:R-:W-:-:S13]  /*3d00*/  ISETP.GE.U32.OR P0, PT, R7, UR5, P0 ;  /* 0x0000000507007c0c */ /* 0x000fda0008706470 */
[----:B------:R-:W-:Y:S05]  /*3d10*/  @P0 BRA `(.L_x_320) ;  /* 0x0000001400000947 */ /* 0x000fea0003800000 */
[----:B------:R-:W-:Y:S01]  /*3d20*/  LOP3.LUT R6, RZ, R4, RZ, 0x33, !PT ;  /* 0x00000004ff067212 */ /* 0x000fe200078e33ff */
[----:B------:R-:W-:Y:S01]  /*3d30*/  BSSY.RECONVERGENT B2, `(.L_x_321) ;  /* 0x00000a8000027945 */ /* 0x000fe20003800200 */
[----:B------:R-:W-:-:S03]  /*3d40*/  IMAD.MOV.U32 R2, RZ, RZ, R4 ;  /* 0x000000ffff027224 */ /* 0x000fc600078e0004 */
[----:B------:R-:W-:-:S05]  /*3d50*/  VIADD R6, R6, UR5 ;  /* 0x0000000506067c36 */ /* 0x000fca0008000000 */
[----:B------:R-:W-:Y:S01]  /*3d60*/  IADD3 R12, PT, PT, R6, -R12, -R9 ;  /* 0x8000000c060c7210 */ /* 0x000fe20007ffe809 */
[----:B------:R-:W-:-:S04]  /*3d70*/  IMAD R9, R8, UR4, RZ ;  /* 0x0000000408097c24 */ /* 0x000fc8000f8e02ff */
[----:B------:R-:W-:-:S05]  /*3d80*/  IMAD R9, R9, -0x400, R12 ;  /* 0xfffffc0009097824 */ /* 0x000fca00078e020c */
[C---:B------:R-:W-:Y:S02]  /*3d90*/  ISETP.GE.U32.AND P0, PT, R9.reuse, 0x700, PT ;  /* 0x000007000900780c */ /* 0x040fe40003f06070 */
[----:B------:R-:W-:-:S04]  /*3da0*/  LEA.HI R8, R9, 0x1, RZ, 0x18 ;  /* 0x0000000109087811 */ /* 0x000fc800078fc0ff */
[----:B------:R-:W-:-:S07]  /*3db0*/  LOP3.LUT R9, R8, 0x7, RZ, 0xc0, !PT ;  /* 0x0000000708097812 */ /* 0x000fce00078ec0ff */
[----:B------:R-:W-:Y:S05]  /*3dc0*/  @!P0 BRA `(.L_x_322) ;  /* 0x0000000800788947 */ /* 0x000fea0003800000 */
[----:B------:R-:W2:Y:S01]  /*3dd0*/  LDC.64 R12, c[0x0][0x380] ;  /* 0x0000e000ff0c7b82 */ /* 0x000ea20000000a00 */
[----:B------:R-:W-:Y:S01]  /*3de0*/  LEA.HI R11, R11, 0x1, RZ, 0x18 ;  /* 0x000000010b0b7811 */ /* 0x000fe200078fc0ff */
[----:B------:R-:W-:Y:S03]  /*3df0*/  BSSY.RECONVERGENT B3, `(.L_x_323) ;  /* 0x000009a000037945 */ /* 0x000fe60003800200 */
[----:B------:R-:W-:Y:S02]  /*3e00*/  LOP3.LUT R2, R11, 0x1fffff8, RZ, 0xc0, !PT ;  /* 0x01fffff80b027812 */ /* 0x000fe400078ec0ff */
[----:B------:R-:W-:Y:S01]  /*3e10*/  LOP3.LUT R11, R4, 0x400, RZ, 0xfc, !PT ;  /* 0x00000400040b7812 */ /* 0x000fe200078efcff */
[----:B------:R-:W3:Y:S02]  /*3e20*/  LDC.64 R14, c[0x0][0x388] ;  /* 0x0000e200ff0e7b82 */ /* 0x000ee40000000a00 */
[----:B------:R-:W-:-:S07]  /*3e30*/  IMAD.MOV R2, RZ, RZ, -R2 ;  /* 0x000000ffff027224 */ /* 0x000fce00078e0a02 */
.L_x_324:
[----:B------:R-:W-:-:S04]  /*3e40*/  VIADD R27, R10, 0xfffffc00 ;  /* 0xfffffc000a1b7836 */ /* 0x000fc80000000000 */
[----:B--2---:R-:W-:-:S04]  /*3e50*/  IMAD.WIDE.U32 R16, R27, 0x4, R12 ;  /* 0x000000041b107825 */ /* 0x004fc800078e000c */
[----:B---3--:R-:W-:Y:S02]  /*3e60*/  IMAD.WIDE.U32 R18, R27, 0x4, R14 ;  /* 0x000000041b127825 */ /* 0x008fe400078e000e */
[----:B------:R2:W3:Y:S04]  /*3e70*/  LDG.E R16, desc[UR12][R16.64] ;  /* 0x0000000c10107981 */ /* 0x0004e8000c1e1900 */
[----:B------:R-:W3:Y:S01]  /*3e80*/  LDG.E R19, desc[UR12][R18.64] ;  /* 0x0000000c12137981 */ /* 0x000ee2000c1e1900 */
[----:B------:R-:W-:-:S04]  /*3e90*/  VIADD R25, R10, 0xfffffd00 ;  /* 0xfffffd000a197836 */ /* 0x000fc80000000000 */
[----:B------:R-:W-:-:S04]  /*3ea0*/  IMAD.WIDE.U32 R20, R25, 0x4, R12 ;  /* 0x0000000419147825 */ /* 0x000fc800078e000c */
[----:B------:R-:W-:Y:S02]  /*3eb0*/  IMAD.WIDE.U32 R22, R25, 0x4, R14 ;  /* 0x0000000419167825 */ /* 0x000fe400078e000e */
[----:B------:R-:W4:Y:S04]  /*3ec0*/  LDG.E R20, desc[UR12][R20.64] ;  /* 0x0000000c14147981 */ /* 0x000f28000c1e1900 */
[----:B------:R-:W4:Y:S01]  /*3ed0*/  LDG.E R23, desc[UR12][R22.64] ;  /* 0x0000000c16177981 */ /* 0x000f22000c1e1900 */
[----:B------:R-:W-:Y:S02]  /*3ee0*/  LOP3.LUT P2, RZ, R26, 0xff, RZ, 0xc0, !PT ;  /* 0x000000ff1aff7812 */ /* 0x000fe4000784c0ff */
[----:B--2---:R-:W-:Y:S01]  /*3ef0*/  IADD3 R17, P3, PT, R27, UR6, RZ ;  /* 0x000000061b117c10 */ /* 0x004fe2000ff7e0ff */
[----:B------:R-:W-:-:S03]  /*3f00*/  VIADD R27, R10, 0xfffffe00 ;  /* 0xfffffe000a1b7836 */ /* 0x000fc60000000000 */
[----:B------:R-:W-:Y:S01]  /*3f10*/  ISETP.LT.U32.AND P0, PT, R17, R24, PT ;  /* 0x000000181100720c */ /* 0x000fe20003f01070 */
[----:B------:R-:W-:-:S05]  /*3f20*/  IMAD.X R28, RZ, RZ, R5, P3 ;  /* 0x000000ffff1c7224 */ /* 0x000fca00018e0605 */
[----:B------:R-:W-:-:S04]  /*3f30*/  ISETP.LT.AND.EX P0, PT, R28, R3, PT, P0 ;  /* 0x000000031c00720c */ /* 0x000fc80003f01300 */
[----:B------:R-:W-:Y:S02]  /*3f40*/  SEL R29, R17, R24, P0 ;  /* 0x00000018111d7207 */ /* 0x000fe40000000000 */
[CC--:B---3--:R-:W-:Y:S02]  /*3f50*/  FSETP.NEU.AND P1, PT, R16.reuse, R19.reuse, P2 ;  /* 0x000000131000720b */ /* 0x0c8fe4000172d000 */
[----:B------:R-:W-:Y:S01]  /*3f60*/  FSETP.NEU.AND P3, PT, R16, R19, PT ;  /* 0x000000131000720b */ /* 0x000fe20003f6d000 */
[----:B------:R-:W-:-:S05]  /*3f70*/  IMAD.WIDE.U32 R18, R27, 0x4, R14 ;  /* 0x000000041b127825 */ /* 0x000fca00078e000e */
[----:B------:R-:W2:Y:S05]  /*3f80*/  LDG.E R22, desc[UR12][R18.64] ;  /* 0x0000000c12167981 */ /* 0x000eaa000c1e1900 */
[----:B------:R-:W-:Y:S01]  /*3f90*/  @!P1 SEL R29, R17, R24, !P2 ;  /* 0x00000018111d9207 */ /* 0x000fe20005000000 */
[----:B------:R-:W-:-:S05]  /*3fa0*/  IMAD.WIDE.U32 R16, R27, 0x4, R12 ;  /* 0x000000041b107825 */ /* 0x000fca00078e000c */
[----:B------:R3:W2:Y:S01]  /*3fb0*/  LDG.E R21, desc[UR12][R16.64] ;  /* 0x0000000c10157981 */ /* 0x0006a2000c1e1900 */
[----:B------:R-:W-:-:S04]  /*3fc0*/  @!P2 SEL R26, RZ, 0x1, !P3 ;  /* 0x00000001ff1aa807 */ /* 0x000fc80005800000 */
[----:B------:R-:W-:Y:S02]  /*3fd0*/  SEL R26, R26, 0x1, !P1 ;  /* 0x000000011a1a7807 */ /* 0x000fe40004800000 */
[-C--:B------:R-:W-:Y:S02]  /*3fe0*/  SEL R24, R28, R3.reuse, P0 ;  /* 0x000000031c187207 */ /* 0x080fe40000000000 */
[----:B------:R-:W-:Y:S02]  /*3ff0*/  LOP3.LUT P3, RZ, R26, 0xff, RZ, 0xc0, !PT ;  /* 0x000000ff1aff7812 */ /* 0x000fe4000786c0ff */
[----:B---3--:R-:W-:Y:S02]  /*4000*/  IADD3 R16, P0, PT, R25, UR6, RZ ;  /* 0x0000000619107c10 */ /* 0x008fe4000ff1e0ff */
[----:B------:R-:W-:Y:S02]  /*4010*/  @!P1 SEL R24, R28, R3, !P2 ;  /* 0x000000031c189207 */ /* 0x000fe40005000000 */
[----:B----4-:R-:W-:Y:S01]  /*4020*/  FSETP.NEU.AND P2, PT, R20, R23, P3 ;  /* 0x000000171400720b */ /* 0x010fe20001f4d000 */
[----:B------:R-:W-:Y:S01]  /*4030*/  IMAD.X R25, RZ, RZ, R5, P0 ;  /* 0x000000ffff197224 */ /* 0x000fe200000e0605 */
[----:B------:R-:W-:-:S02]  /*4040*/  ISETP.LT.U32.AND P0, PT, R16, R29, PT ;  /* 0x0000001d1000720c */ /* 0x000fc40003f01070 */
[----:B------:R-:W-:Y:S02]  /*4050*/  FSETP.NEU.AND P1, PT, R20, R23, PT ;  /* 0x000000171400720b */ /* 0x000fe40003f2d000 */
[----:B------:R-:W-:Y:S01]  /*4060*/  ISETP.LT.AND.EX P0, PT, R25, R24, PT, P0 ;  /* 0x000000181900720c */ /* 0x000fe20003f01300 */
[----:B------:R-:W-:-:S03]  /*4070*/  VIADD R23, R10, 0xffffff00 ;  /* 0xffffff000a177836 */ /* 0x000fc60000000000 */
[CC--:B------:R-:W-:Y:S01]  /*4080*/  SEL R3, R16.reuse, R29.reuse, P0 ;  /* 0x0000001d10037207 */ /* 0x0c0fe20000000000 */
[C---:B------:R-:W-:Y:S02]  /*4090*/  IMAD.WIDE.U32 R18, R23.reuse, 0x4, R14 ;  /* 0x0000000417127825 */ /* 0x040fe400078e000e */
[----:B------:R-:W-:Y:S02]  /*40a0*/  @!P2 SEL R3, R16, R29, !P3 ;  /* 0x0000001d1003a207 */ /* 0x000fe40005800000 */
[----:B------:R-:W-:Y:S01]  /*40b0*/  IMAD.WIDE.U32 R16, R23, 0x4, R12 ;  /* 0x0000000417107825 */ /* 0x000fe200078e000c */
[----:B------:R3:W4:Y:S01]  /*40c0*/  LDG.E R29, desc[UR12][R18.64] ;  /* 0x0000000c121d7981 */ /* 0x000722000c1e1900 */
[----:B------:R-:W-:-:S03]  /*40d0*/  @!P3 SEL R26, RZ, 0x1, !P1 ;  /* 0x00000001ff1ab807 */ /* 0x000fc60004800000 */
[----:B------:R5:W4:Y:S01]  /*40e0*/  LDG.E R20, desc[UR12][R16.64] ;  /* 0x0000000c10147981 */ /* 0x000b22000c1e1900 */
[----:B------:R-:W-:Y:S02]  /*40f0*/  SEL R26, R26, 0x1, !P2 ;  /* 0x000000011a1a7807 */ /* 0x000fe40005000000 */
[CC--:B------:R-:W-:Y:S02]  /*4100*/  SEL R28, R25.reuse, R24.reuse, P0 ;  /* 0x00000018191c7207 */ /* 0x0c0fe40000000000 */
[----:B------:R-:W-:Y:S01]  /*4110*/  @!P2 SEL R28, R25, R24, !P3 ;  /* 0x00000018191ca207 */ /* 0x000fe20005800000 */
[----:B---3--:R-:W-:Y:S01]  /*4120*/  IMAD.WIDE.U32 R18, R10, 0x4, R12 ;  /* 0x000000040a127825 */ /* 0x008fe200078e000c */
[----:B------:R-:W-:-:S03]  /*4130*/  LOP3.LUT P2, RZ, R26, 0xff, RZ, 0xc0, !PT ;  /* 0x000000ff1aff7812 */ /* 0x000fc6000784c0ff */
[----:B-----5:R-:W-:Y:S02]  /*4140*/  IMAD.WIDE.U32 R16, R10, 0x4, R14 ;  /* 0x000000040a107825 */ /* 0x020fe400078e000e */
[----:B------:R-:W3:Y:S01]  /*4150*/  LDG.E R18, desc[UR12][R18.64] ;  /* 0x0000000c12127981 */ /* 0x000ee2000c1e1900 */
[----:B------:R-:W-:-:S05]  /*4160*/  IADD3 R27, P0, PT, R27, UR6, RZ ;  /* 0x000000061b1b7c10 */ /* 0x000fca000ff1e0ff */
[----:B------:R-:W-:Y:S01]  /*4170*/  IMAD.X R25, RZ, RZ, R5, P0 ;  /* 0x000000ffff197224 */ /* 0x000fe200000e0605 */
[----:B------:R-:W-:-:S04]  /*4180*/  ISETP.LT.U32.AND P0, PT, R27, R3, PT ;  /* 0x000000031b00720c */ /* 0x000fc80003f01070 */
[----:B------:R-:W-:Y:S02]  /*4190*/  ISETP.LT.AND.EX P0, PT, R25, R28, PT, P0 ;  /* 0x0000001c1900720c */ /* 0x000fe40003f01300 */
[CC--:B--2---:R-:W-:Y:S02]  /*41a0*/  FSETP.NEU.AND P1, PT, R21.reuse, R22.reuse, PT ;  /* 0x000000161500720b */ /* 0x0c4fe40003f2d000 */
[----:B------:R-:W-:Y:S02]  /*41b0*/  FSETP.NEU.AND P3, PT, R21, R22, P2 ;  /* 0x000000161500720b */ /* 0x000fe4000176d000 */
[----:B------:R2:W3:Y:S01]  /*41c0*/  LDG.E R22, desc[UR12][R16.64] ;  /* 0x0000000c10167981 */ /* 0x0004e2000c1e1900 */
[----:B------:R-:W-:-:S10]  /*41d0*/  SEL R21, R27, R3, P0 ;  /* 0x000000031b157207 */ /* 0x000fd40000000000 */
[----:B------:R-:W-:Y:S01]  /*41e0*/  @!P3 SEL R21, R27, R3, !P2 ;  /* 0x000000031b15b207 */ /* 0x000fe20005000000 */
[----:B------:R-:W-:Y:S01]  /*41f0*/  VIADD R3, R10, 0x100 ;  /* 0x000001000a037836 */ /* 0x000fe20000000000 */
[CC--:B------:R-:W-:Y:S02]  /*4200*/  SEL R27, R25.reuse, R28.reuse, P0 ;  /* 0x0000001c191b7207 */ /* 0x0c0fe40000000000 */
[----:B------:R-:W-:Y:S01]  /*4210*/  @!P3 SEL R27, R25, R28, !P2 ;  /* 0x0000001c191bb207 */ /* 0x000fe20005000000 */
[----:B------:R-:W-:-:S04]  /*4220*/  IMAD.WIDE.U32 R24, R3, 0x4, R14 ;  /* 0x0000000403187825 */ /* 0x000fc800078e000e */
[----:B--2---:R-:W-:Y:S02]  /*4230*/  IMAD.WIDE.U32 R16, R3, 0x4, R12 ;  /* 0x0000000403107825 */ /* 0x004fe400078e000c */
[----:B------:R-:W2:Y:S04]  /*4240*/  LDG.E R25, desc[UR12][R24.64] ;  /* 0x0000000c18197981 */ /* 0x000ea8000c1e1900 */
[----:B------:R5:W2:Y:S01]  /*4250*/  LDG.E R28, desc[UR12][R16.64] ;  /* 0x0000000c101c7981 */ /* 0x000aa2000c1e1900 */
[----:B------:R-:W-:-:S04]  /*4260*/  @!P2 SEL R26, RZ, 0x1, !P1 ;  /* 0x00000001ff1aa807 */ /* 0x000fc80004800000 */
[----:B------:R-:W-:-:S04]  /*4270*/  SEL R26, R26, 0x1, !P3 ;  /* 0x000000011a1a7807 */ /* 0x000fc80005800000 */
[----:B------:R-:W-:Y:S02]  /*4280*/  LOP3.LUT P2, RZ, R26, 0xff, RZ, 0xc0, !PT ;  /* 0x000000ff1aff7812 */ /* 0x000fe4000784c0ff */
[----:B------:R-:W-:Y:S02]  /*4290*/  IADD3 R23, P0, PT, R23, UR6, RZ ;  /* 0x0000000617177c10 */ /* 0x000fe4000ff1e0ff */
[CC--:B----4-:R-:W-:Y:S02]  /*42a0*/  FSETP.NEU.AND P3, PT, R20.reuse, R29.reuse, PT ;  /* 0x0000001d1400720b */ /* 0x0d0fe40003f6d000 */
[----:B------:R-:W-:Y:S01]  /*42b0*/  FSETP.NEU.AND P1, PT, R20, R29, P2 ;  /* 0x0000001d1400720b */ /* 0x000fe2000172d000 */
[----:B------:R-:W-:Y:S01]  /*42c0*/  IMAD.X R20, RZ, RZ, R5, P0 ;  /* 0x000000ffff147224 */ /* 0x000fe200000e0605 */
[----:B------:R-:W-:-:S05]  /*42d0*/  ISETP.LT.U32.AND P0, PT, R23, R21, PT ;  /* 0x000000151700720c */ /* 0x000fca0003f01070 */
[----:B------:R-:W-:Y:S02]  /*42e0*/  @!P2 SEL R26, RZ, 0x1, !P3 ;  /* 0x00000001ff1aa807 */ /* 0x000fe40005800000 */
[----:B------:R-:W-:Y:S02]  /*42f0*/  ISETP.LT.AND.EX P0, PT, R20, R27, PT, P0 ;  /* 0x0000001b1400720c */ /* 0x000fe40003f01300 */
[----:B------:R-:W-:Y:S02]  /*4300*/  SEL R26, R26, 0x1, !P1 ;  /* 0x000000011a1a7807 */ /* 0x000fe40004800000 */
[----:B-----5:R-:W-:Y:S02]  /*4310*/  SEL R16, R23, R21, P0 ;  /* 0x0000001517107207 */ /* 0x020fe40000000000 */
[----:B------:R-:W-:Y:S02]  /*4320*/  LOP3.LUT P3, RZ, R26, 0xff, RZ, 0xc0, !PT ;  /* 0x000000ff1aff7812 */ /* 0x000fe4000786c0ff */
[----:B------:R-:W-:-:S02]  /*4330*/  SEL R17, R20, R27, P0 ;  /* 0x0000001b14117207 */ /* 0x000fc40000000000 */
[----:B------:R-:W-:Y:S02]  /*4340*/  IADD3 R19, P0, PT, R10, UR6, RZ ;  /* 0x000000060a137c10 */ /* 0x000fe4000ff1e0ff */
[----:B------:R-:W-:Y:S02]  /*4350*/  @!P1 SEL R16, R23, R21, !P2 ;  /* 0x0000001517109207 */ /* 0x000fe40005000000 */
[----:B------:R-:W-:Y:S01]  /*4360*/  @!P1 SEL R17, R20, R27, !P2 ;  /* 0x0000001b14119207 */ /* 0x000fe20005000000 */
[----:B------:R-:W-:Y:S01]  /*4370*/  IMAD.X R24, RZ, RZ, R5, P0 ;  /* 0x000000ffff187224 */ /* 0x000fe200000e0605 */
[----:B------:R-:W-:Y:S01]  /*4380*/  ISETP.LT.U32.AND P0, PT, R19, R16, PT ;  /* 0x000000101300720c */ /* 0x000fe20003f01070 */
[----:B------:R-:W-:-:S03]  /*4390*/  VIADD R27, R10, 0x200 ;  /* 0x000002000a1b7836 */ /* 0x000fc60000000000 */
[----:B------:R-:W-:-:S04]  /*43a0*/  ISETP.LT.AND.EX P0, PT, R24, R17, PT, P0 ;  /* 0x000000111800720c */ /* 0x000fc80003f01300 */
[----:B------:R-:W-:Y:S02]  /*43b0*/  SEL R20, R19, R16, P0 ;  /* 0x0000001013147207 */ /* 0x000fe40000000000 */
[----:B------:R-:W-:Y:S01]  /*43c0*/  SEL R23, R24, R17, P0 ;  /* 0x0000001118177207 */ /* 0x000fe20000000000 */
[----:B------:R-:W-:Y:S01]  /*43d0*/  VIADD R29, R10, 0x300 ;  /* 0x000003000a1d7836 */ /* 0x000fe20000000000 */
[CC--:B---3--:R-:W-:Y:S02]  /*43e0*/  FSETP.NEU.AND P2, PT, R18.reuse, R22.reuse, P3 ;  /* 0x000000161200720b */ /* 0x0c8fe40001f4d000 */
[----:B------:R-:W-:-:S04]  /*43f0*/  FSETP.NEU.AND P1, PT, R18, R22, PT ;  /* 0x000000161200720b */ /* 0x000fc80003f2d000 */
[----:B------:R-:W-:-:S07]  /*4400*/  @!P3 SEL R26, RZ, 0x1, !P1 ;  /* 0x00000001ff1ab807 */ /* 0x000fce0004800000 */
[----:B------:R-:W-:Y:S01]  /*4410*/  @!P2 SEL R20, R19, R16, !P3 ;  /* 0x000000101314a207 */ /* 0x000fe20005800000 */
[----:B------:R-:W-:Y:S01]  /*4420*/  IMAD.WIDE.U32 R18, R27, 0x4, R14 ;  /* 0x000000041b127825 */ /* 0x000fe200078e000e */
[----:B------:R-:W-:-:S03]  /*4430*/  @!P2 SEL R23, R24, R17, !P3 ;  /* 0x000000111817a207 */ /* 0x000fc60005800000 */
[----:B------:R-:W-:Y:S01]  /*4440*/  IMAD.WIDE.U32 R16, R27, 0x4, R12 ;  /* 0x000000041b107825 */ /* 0x000fe200078e000c */
[----:B------:R-:W-:Y:S01]  /*4450*/  IADD3 R21, P1, PT, R3, UR6, RZ ;  /* 0x0000000603157c10 */ /* 0x000fe2000ff3e0ff */
[----:B------:R-:W3:Y:S01]  /*4460*/  LDG.E R18, desc[UR12][R18.64] ;  /* 0x0000000c12127981 */ /* 0x000ee2000c1e1900 */
[----:B------:R-:W-:-:S03]  /*4470*/  SEL R22, R26, 0x1, !P2 ;  /* 0x000000011a167807 */ /* 0x000fc60005000000 */
[----:B------:R4:W3:Y:S01]  /*4480*/  LDG.E R3, desc[UR12][R16.64] ;  /* 0x0000000c10037981 */ /* 0x0008e2000c1e1900 */
[----:B------:R-:W-:Y:S01]  /*4490*/  LOP3.LUT P2, RZ, R22, 0xff, RZ, 0xc0, !PT ;  /* 0x000000ff16ff7812 */ /* 0x000fe2000784c0ff */
[----:B------:R-:W-:-:S03]  /*44a0*/  IMAD.X R24, RZ, RZ, R5, P1 ;  /* 0x000000ffff187224 */ /* 0x000fc600008e0605 */
[----:B--2---:R-:W-:Y:S02]  /*44b0*/  FSETP.NEU.AND P3, PT, R28, R25, P2 ;  /* 0x000000191c00720b */ /* 0x004fe4000176d000 */
[----:B------:R-:W-:-:S04]  /*44c0*/  ISETP.LT.U32.AND P0, PT, R21, R20, PT ;  /* 0x000000141500720c */ /* 0x000fc80003f01070 */
[----:B------:R-:W-:Y:S02]  /*44d0*/  ISETP.LT.AND.EX P0, PT, R24, R23, PT, P0 ;  /* 0x000000171800720c */ /* 0x000fe40003f01300 */
[----:B------:R-:W-:Y:S02]  /*44e0*/  FSETP.NEU.AND P1, PT, R28, R25, PT ;  /* 0x000000191c00720b */ /* 0x000fe40003f2d000 */
[-C--:B------:R-:W-:Y:S01]  /*44f0*/  SEL R25, R21, R20.reuse, P0 ;  /* 0x0000001415197207 */ /* 0x080fe20000000000 */
[----:B----4-:R-:W-:Y:S02]  /*4500*/  IMAD.WIDE.U32 R16, R29, 0x4, R14 ;  /* 0x000000041d107825 */ /* 0x010fe400078e000e */
[----:B------:R-:W-:Y:S02]  /*4510*/  @!P3 SEL R25, R21, R20, !P2 ;  /* 0x000000141519b207 */ /* 0x000fe40005000000 */
[----:B------:R-:W-:Y:S02]  /*4520*/  IMAD.WIDE.U32 R20, R29, 0x4, R12 ;  /* 0x000000041d147825 */ /* 0x000fe400078e000c */
[----:B------:R-:W2:Y:S04]  /*4530*/  LDG.E R17, desc[UR12][R16.64] ;  /* 0x0000000c10117981 */ /* 0x000ea8000c1e1900 */
[----:B------:R4:W2:Y:S01]  /*4540*/  LDG.E R20, desc[UR12][R20.64] ;  /* 0x0000000c14147981 */ /* 0x0008a2000c1e1900 */
[----:B------:R-:W-:-:S02]  /*4550*/  @!P2 SEL R22, RZ, 0x1, !P1 ;  /* 0x00000001ff16a807 */ /* 0x000fc40004800000 */
[-C--:B------:R-:W-:Y:S02]  /*4560*/  SEL R19, R24, R23.reuse, P0 ;  /* 0x0000001718137207 */ /* 0x080fe40000000000 */
[----:B------:R-:W-:Y:S02]  /*4570*/  SEL R22, R22, 0x1, !P3 ;  /* 0x0000000116167807 */ /* 0x000fe40005800000 */
[----:B------:R-:W-:Y:S02]  /*4580*/  @!P3 SEL R19, R24, R23, !P2 ;  /* 0x000000171813b207 */ /* 0x000fe40005000000 */
[----:B------:R-:W-:Y:S02]  /*4590*/  LOP3.LUT P1, RZ, R22, 0xff, RZ, 0xc0, !PT ;  /* 0x000000ff16ff7812 */ /* 0x000fe4000782c0ff */
[----:B------:R-:W-:-:S05]  /*45a0*/  IADD3 R24, P0, PT, R27, UR6, RZ ;  /* 0x000000061b187c10 */ /* 0x000fca000ff1e0ff */
[----:B------:R-:W-:Y:S01]  /*45b0*/  IMAD.X R26, RZ, RZ, R5, P0 ;  /* 0x000000ffff1a7224 */ /* 0x000fe200000e0605 */
[----:B------:R-:W-:-:S04]  /*45c0*/  ISETP.LT.U32.AND P0, PT, R24, R25, PT ;  /* 0x000000191800720c */ /* 0x000fc80003f01070 */
[----:B------:R-:W-:-:S04]  /*45d0*/  ISETP.LT.AND.EX P0, PT, R26, R19, PT, P0 ;  /* 0x000000131a00720c */ /* 0x000fc80003f01300 */
[----:B----4-:R-:W-:Y:S01]  /*45e0*/  SEL R21, R26, R19, P0 ;  /* 0x000000131a157207 */ /* 0x010fe20000000000 */
[----:B------:R-:W-:Y:S02]  /*45f0*/  VIADD R2, R2, 0x8 ;  /* 0x0000000802027836 */ /* 0x000fe40000000000 */
[----:B------:R-:W-:Y:S02]  /*4600*/  VIADD R11, R11, 0x800 ;  /* 0x000008000b0b7836 */ /* 0x000fe40000000000 */
[----:B------:R-:W-:Y:S01]  /*4610*/  VIADD R10, R10, 0x800 ;  /* 0x000008000a0a7836 */ /* 0x000fe20000000000 */
[CC--:B---3--:R-:W-:Y:S02]  /*4620*/  FSETP.NEU.AND P3, PT, R3.reuse, R18.reuse, P1 ;  /* 0x000000120300720b */ /* 0x0c8fe40000f6d000 */
[----:B------:R-:W-:Y:S02]  /*4630*/  FSETP.NEU.AND P2, PT, R3, R18, PT ;  /* 0x000000120300720b */ /* 0x000fe40003f4d000 */
[----:B------:R-:W-:-:S02]  /*4640*/  SEL R18, R24, R25, P0 ;  /* 0x0000001918127207 */ /* 0x000fc40000000000 */
[----:B------:R-:W-:Y:S02]  /*4650*/  IADD3 R29, P0, PT, R29, UR6, RZ ;  /* 0x000000061d1d7c10 */ /* 0x000fe4000ff1e0ff */
[----:B------:R-:W-:-:S05]  /*4660*/  @!P1 SEL R22, RZ, 0x1, !P2 ;  /* 0x00000001ff169807 */ /* 0x000fca0005000000 */
[----:B------:R-:W-:Y:S01]  /*4670*/  @!P3 SEL R18, R24, R25, !P1 ;  /* 0x000000191812b207 */ /* 0x000fe20004800000 */
[----:B------:R-:W-:Y:S01]  /*4680*/  IMAD.X R16, RZ, RZ, R5, P0 ;  /* 0x000000ffff107224 */ /* 0x000fe200000e0605 */
[----:B------:R-:W-:Y:S02]  /*4690*/  SEL R22, R22, 0x1, !P3 ;  /* 0x0000000116167807 */ /* 0x000fe40005800000 */
[----:B------:R-:W-:Y:S02]  /*46a0*/  @!P3 SEL R21, R26, R19, !P1 ;  /* 0x000000131a15b207 */ /* 0x000fe40004800000 */
[----:B------:R-:W-:Y:S02]  /*46b0*/  ISETP.LT.U32.AND P0, PT, R29, R18, PT ;  /* 0x000000121d00720c */ /* 0x000fe40003f01070 */
[----:B------:R-:W-:Y:S02]  /*46c0*/  LOP3.LUT P2, RZ, R22, 0xff, RZ, 0xc0, !PT ;  /* 0x000000ff16ff7812 */ /* 0x000fe4000784c0ff */
[----:B------:R-:W-:-:S04]  /*46d0*/  ISETP.LT.AND.EX P0, PT, R16, R21, PT, P0 ;  /* 0x000000151000720c */ /* 0x000fc80003f01300 */
[----:B------:R-:W-:Y:S02]  /*46e0*/  SEL R24, R29, R18, P0 ;  /* 0x000000121d187207 */ /* 0x000fe40000000000 */
[----:B------:R-:W-:Y:S02]  /*46f0*/  SEL R3, R16, R21, P0 ;  /* 0x0000001510037207 */ /* 0x000fe40000000000 */
[----:B------:R-:W-:Y:S02]  /*4700*/  ISETP.NE.AND P0, PT, R2, RZ, PT ;  /* 0x000000ff0200720c */ /* 0x000fe40003f05270 */
[CC--:B--2---:R-:W-:Y:S02]  /*4710*/  FSETP.NEU.AND P3, PT, R20.reuse, R17.reuse, P2 ;  /* 0x000000111400720b */ /* 0x0c4fe4000176d000 */
[----:B------:R-:W-:-:S04]  /*4720*/  FSETP.NEU.AND P1, PT, R20, R17, PT ;  /* 0x000000111400720b */ /* 0x000fc80003f2d000 */
[----:B------:R-:W-:-:S04]  /*4730*/  @!P2 SEL R22, RZ, 0x1, !P1 ;  /* 0x00000001ff16a807 */ /* 0x000fc80004800000 */
[----:B------:R-:W-:-:S03]  /*4740*/  SEL R22, R22, 0x1, !P3 ;  /* 0x0000000116167807 */ /* 0x000fc60005800000 */
[----:B------:R-:W-:Y:S02]  /*4750*/  @!P3 SEL R24, R29, R18, !P2 ;  /* 0x000000121d18b207 */ /* 0x000fe40005000000 */
[----:B------:R-:W-:Y:S02]  /*4760*/  @!P3 SEL R3, R16, R21, !P2 ;  /* 0x000000151003b207 */ /* 0x000fe40005000000 */
[----:B------:R-:W-:Y:S01]  /*4770*/  PRMT R26, R22, 0x7610, R26 ;  /* 0x00007610161a7816 */ /* 0x000fe2000000001a */
[----:B------:R-:W-:Y:S06]  /*4780*/  @P0 BRA `(.L_x_324) ;  /* 0xfffffff400ac0947 */ /* 0x000fec000383ffff */
[----:B01----:R-:W-:Y:S05]  /*4790*/  BSYNC.RECONVERGENT B3 ;  /* 0x0000000000037941 */ /* 0x003fea0003800200 */
.L_x_323:
[----:B------:R-:W-:-:S07]  /*47a0*/  VIADD R2, R11, 0xfffffc00 ;  /* 0xfffffc000b027836 */ /* 0x000fce0000000000 */
.L_x_322:
[----:B01----:R-:W-:Y:S05]  /*47b0*/  BSYNC.RECONVERGENT B2 ;  /* 0x0000000000027941 */ /* 0x003fea0003800200 */
.L_x_321:
[----:B------:R-:W-:-:S13]  /*47c0*/  ISETP.NE.AND P0, PT, R9, RZ, PT ;  /* 0x000000ff0900720c */ /* 0x000fda0003f05270 */
[----:B------:R-:W-:Y:S05]  /*47d0*/  @!P0 BRA `(.L_x_320) ;  /* 0x0000000800508947 */ /* 0x000fea0003800000 */
[----:B------:R-:W-:Y:S01]  /*47e0*/  ISETP.GE.U32.AND P0, PT, R9, 0x4, PT ;  /* 0x000000040900780c */ /* 0x000fe20003f06070 */
[----:B------:R-:W-:Y:S01]  /*47f0*/  BSSY.RECONVERGENT B2, `(.L_x_325) ;  /* 0x000004e000027945 */ /* 0x000fe20003800200 */
[----:B------:R-:W-:-:S11]  /*4800*/  LOP3.LUT P1, R9, R8, 0x3, RZ, 0xc0, !PT ;  /* 0x0000000308097812 */ /* 0x000fd6000782c0ff */
[----:B------:R-:W-:Y:S05]  /*4810*/  @!P0 BRA `(.L_x_326) ;  /* 0x00000004002c8947 */ /* 0x000fea0003800000 */
[----:B------:R-:W0:Y:S01]  /*4820*/  LDC.64 R10, c[0x0][0x380] ;  /* 0x0000e000ff0a7b82 */ /* 0x000e220000000a00 */
[----:B------:R-:W-:-:S07]  /*4830*/  IMAD.IADD R23, R2, 0x1, R7 ;  /* 0x0000000102177824 */ /* 0x000fce00078e0207 */
[----:B------:R-:W1:Y:S01]  /*4840*/  LDC.64 R12, c[0x0][0x388] ;  /* 0x0000e200ff0c7b82 */ /* 0x000e620000000a00 */
[----:B0-----:R-:W-:-:S05]  /*4850*/  IMAD.WIDE.U32 R14, R23, 0x4, R10 ;  /* 0x00000004170e7825 */ /* 0x001fca00078e000a */
[----:B------:R0:W2:Y:S01]  /*4860*/  LDG.E R27, desc[UR12][R14.64] ;  /* 0x0000000c0e1b7981 */ /* 0x0000a2000c1e1900 */
[----:B-1----:R-:W-:-:S05]  /*4870*/  IMAD.WIDE.U32 R28, R23, 0x4, R12 ;  /* 0x00000004171c7825 */ /* 0x002fca00078e000c */
[----:B------:R-:W2:Y:S01]  /*4880*/  LDG.E R8, desc[UR12][R28.64] ;  /* 0x0000000c1c087981 */ /* 0x000ea2000c1e1900 */
[----:B------:R-:W-:-:S04]  /*4890*/  VIADD R25, R23, 0x100 ;  /* 0x0000010017197836 */ /* 0x000fc80000000000 */
[----:B------:R-:W-:-:S04]  /*48a0*/  IMAD.WIDE.U32 R16, R25, 0x4, R12 ;  /* 0x0000000419107825 */ /* 0x000fc800078e000c */
[----:B0-----:R-:W-:Y:S02]  /*48b0*/  IMAD.WIDE.U32 R14, R25, 0x4, R10 ;  /* 0x00000004190e7825 */ /* 0x001fe400078e000a */
[----:B------:R0:W3:Y:S04]  /*48c0*/  LDG.E R16, desc[UR12][R16.64] ;  /* 0x0000000c10107981 */ /* 0x0000e8000c1e1900 */
[----:B------:R-:W3:Y:S01]  /*48d0*/  LDG.E R22, desc[UR12][R14.64] ;  /* 0x0000000c0e167981 */ /* 0x000ee2000c1e1900 */
[----:B0-----:R-:W-:-:S04]  /*48e0*/  VIADD R17, R23, 0x200 ;  /* 0x0000020017117836 */ /* 0x001fc80000000000 */
[----:B------:R-:W-:-:S04]  /*48f0*/  IMAD.WIDE.U32 R18, R17, 0x4, R10 ;  /* 0x0000000411127825 */ /* 0x000fc800078e000a */
[----:B------:R-:W-:Y:S02]  /*4900*/  IMAD.WIDE.U32 R20, R17, 0x4, R12 ;  /* 0x0000000411147825 */ /* 0x000fe400078e000c */
[----:B------:R-:W4:Y:S04]  /*4910*/  LDG.E R18, desc[UR12][R18.64] ;  /* 0x0000000c12127981 */ /* 0x000f28000c1e1900 */
[----:B------:R-:W4:Y:S01]  /*4920*/  LDG.E R21, desc[UR12][R20.64] ;  /* 0x0000000c14157981 */ /* 0x000f22000c1e1900 */
[----:B------:R-:W-:-:S04]  /*4930*/  VIADD R29, R23, 0x300 ;  /* 0x00000300171d7836 */ /* 0x000fc80000000000 */
[----:B------:R-:W-:-:S04]  /*4940*/  IMAD.WIDE.U32 R10, R29, 0x4, R10 ;  /* 0x000000041d0a7825 */ /* 0x000fc800078e000a */
[----:B------:R-:W-:Y:S02]  /*4950*/  IMAD.WIDE.U32 R12, R29, 0x4, R12 ;  /* 0x000000041d0c7825 */ /* 0x000fe400078e000c */
[----:B------:R-:W5:Y:S04]  /*4960*/  LDG.E R10, desc[UR12][R10.64] ;  /* 0x0000000c0a0a7981 */ /* 0x000f68000c1e1900 */
[----:B------:R0:W5:Y:S01]  /*4970*/  LDG.E R13, desc[UR12][R12.64] ;  /* 0x0000000c0c0d7981 */ /* 0x000162000c1e1900 */
[----:B------:R-:W-:Y:S02]  /*4980*/  LOP3.LUT P3, RZ, R26, 0xff, RZ, 0xc0, !PT ;  /* 0x000000ff1aff7812 */ /* 0x000fe4000786c0ff */
[----:B------:R-:W-:Y:S02]  /*4990*/  IADD3 R23, P2, PT, R23, UR6, RZ ;  /* 0x0000000617177c10 */ /* 0x000fe4000ff5e0ff */
[----:B------:R-:W-:Y:S01]  /*49a0*/  IADD3 R25, P5, PT, R25, UR6, RZ ;  /* 0x0000000619197c10 */ /* 0x000fe2000ffbe0ff */
[----:B------:R-:W-:Y:S01]  /*49b0*/  VIADD R2, R2, 0x400 ;  /* 0x0000040002027836 */ /* 0x000fe20000000000 */
[----:B--2---:R-:W-:-:S02]  /*49c0*/  FSETP.NEU.AND P0, PT, R27, R8, PT ;  /* 0x000000081b00720b */ /* 0x004fc40003f0d000 */
[----:B------:R-:W-:-:S05]  /*49d0*/  FSETP.NEU.AND P4, PT, R27, R8, P3 ;  /* 0x000000081b00720b */ /* 0x000fca0001f8d000 */
[----:B------:R-:W-:Y:S01]  /*49e0*/  @!P3 SEL R26, RZ, 0x1, !P0 ;  /* 0x00000001ff1ab807 */ /* 0x000fe20004000000 */
[----:B------:R-:W-:-:S03]  /*49f0*/  IMAD.X R8, RZ, RZ, R5, P2 ;  /* 0x000000ffff087224 */ /* 0x000fc600010e0605 */
[----:B------:R-:W-:Y:S02]  /*4a00*/  SEL R26, R26, 0x1, !P4 ;  /* 0x000000011a1a7807 */ /* 0x000fe40006000000 */
[----:B------:R-:W-:Y:S02]  /*4a10*/  ISETP.LT.U32.AND P0, PT, R23, R24, PT ;  /* 0x000000181700720c */ /* 0x000fe40003f01070 */
[----:B------:R-:W-:Y:S02]  /*4a20*/  LOP3.LUT P2, RZ, R26, 0xff, RZ, 0xc0, !PT ;  /* 0x000000ff1aff7812 */ /* 0x000fe4000784c0ff */
[----:B------:R-:W-:-:S04]  /*4a30*/  ISETP.LT.AND.EX P0, PT, R8, R3, PT, P0 ;  /* 0x000000030800720c */ /* 0x000fc80003f01300 */
[C---:B0-----:R-:W-:Y:S02]  /*4a40*/  SEL R12, R23.reuse, R24, P0 ;  /* 0x00000018170c7207 */ /* 0x041fe40000000000 */
[-C--:B------:R-:W-:Y:S02]  /*4a50*/  SEL R20, R8, R3.reuse, P0 ;  /* 0x0000000308147207 */ /* 0x080fe40000000000 */
[----:B---3--:R-:W-:Y:S02]  /*4a60*/  FSETP.NEU.AND P0, PT, R22, R16, PT ;  /* 0x000000101600720b */ /* 0x008fe40003f0d000 */
[----:B------:R-:W-:Y:S02]  /*4a70*/  @!P4 SEL R12, R23, R24, !P3 ;  /* 0x00000018170cc207 */ /* 0x000fe40005800000 */
[----:B------:R-:W-:Y:S02]  /*4a80*/  @!P4 SEL R20, R8, R3, !P3 ;  /* 0x000000030814c207 */ /* 0x000fe40005800000 */
[----:B------:R-:W-:-:S02]  /*4a90*/  FSETP.NEU.AND P4, PT, R22, R16, P2 ;  /* 0x000000101600720b */ /* 0x000fc4000178d000 */
[----:B------:R-:W-:Y:S01]  /*4aa0*/  @!P2 SEL R26, RZ, 0x1, !P0 ;  /* 0x00000001ff1aa807 */ /* 0x000fe20004000000 */
[----:B------:R-:W-:-:S03]  /*4ab0*/  IMAD.X R3, RZ, RZ, R5, P5 ;  /* 0x000000ffff037224 */ /* 0x000fc600028e0605 */
        /* <DEDUP_REMOVED lines=11> */
[----:B------:R-:W-:Y:S01]  /*4b70*/  IMAD.X R3, RZ, RZ, R5, P0 ;  /* 0x000000ffff037224 */ /* 0x000fe200000e0605 */
        /* <DEDUP_REMOVED lines=11> */
[----:B------:R-:W-:Y:S01]  /*4c30*/  IMAD.X R8, RZ, RZ, R5, P5 ;  /* 0x000000ffff087224 */ /* 0x000fe200028e0605 */
[----:B------:R-:W-:-:S02]  /*4c40*/  ISETP.LT.U32.AND P0, PT, R29, R12, PT ;  /* 0x0000000c1d00720c */ /* 0x000fc40003f01070 */
[----:B------:R-:W-:Y:S02]  /*4c50*/  FSETP.NEU.AND P3, PT, R10, R13, PT ;  /* 0x0000000d0a00720b */ /* 0x000fe40003f6d000 */
[CC--:B------:R-:W-:Y:S02]  /*4c60*/  ISETP.LT.AND.EX P0, PT, R8.reuse, R11.reuse, PT, P0 ;  /* 0x0000000b0800720c */ /* 0x0c0fe40003f01300 */
[----:B------:R-:W-:Y:S02]  /*4c70*/  @!P2 SEL R26, RZ, 0x1, !P3 ;  /* 0x00000001ff1aa807 */ /* 0x000fe40005800000 */
[----:B------:R-:W-:Y:S02]  /*4c80*/  SEL R24, R29, R12, P0 ;  /* 0x0000000c1d187207 */ /* 0x000fe40000000000 */
[----:B------:R-:W-:Y:S02]  /*4c90*/  SEL R3, R8, R11, P0 ;  /* 0x0000000b08037207 */ /* 0x000fe40000000000 */
[----:B------:R-:W-:-:S02]  /*4ca0*/  SEL R26, R26, 0x1, !P4 ;  /* 0x000000011a1a7807 */ /* 0x000fc40006000000 */
[----:B------:R-:W-:Y:S02]  /*4cb0*/  @!P4 SEL R24, R29, R12, !P2 ;  /* 0x0000000c1d18c207 */ /* 0x000fe40005000000 */
[----:B------:R-:W-:-:S07]  /*4cc0*/  @!P4 SEL R3, R8, R11, !P2 ;  /* 0x0000000b0803c207 */ /* 0x000fce0005000000 */
.L_x_326:
[----:B------:R-:W-:Y:S05]  /*4cd0*/  BSYNC.RECONVERGENT B2 ;  /* 0x0000000000027941 */ /* 0x000fea0003800200 */
.L_x_325:
[----:B------:R-:W-:Y:S05]  /*4ce0*/  @!P1 BRA `(.L_x_320) ;  /* 0x00000004000c9947 */ /* 0x000fea0003800000 */
[----:B------:R-:W-:Y:S01]  /*4cf0*/  ISETP.NE.AND P0, PT, R9, 0x1, PT ;  /* 0x000000010900780c */ /* 0x000fe20003f05270 */
[----:B------:R-:W-:Y:S01]  /*4d00*/  BSSY.RECONVERGENT B2, `(.L_x_327) ;  /* 0x000002a000027945 */ /* 0x000fe20003800200 */
[----:B------:R-:W-:-:S11]  /*4d10*/  LOP3.LUT P1, RZ, R6, 0x100, RZ, 0xc0, !PT ;  /* 0x0000010006ff7812 */ /* 0x000fd6000782c0ff */
[----:B------:R-:W-:Y:S05]  /*4d20*/  @!P0 BRA `(.L_x_328) ;  /* 0x00000000009c8947 */ /* 0x000fea0003800000 */
[----:B------:R-:W0:Y:S01]  /*4d30*/  LDC.64 R10, c[0x0][0x380] ;  /* 0x0000e000ff0a7b82 */ /* 0x000e220000000a00 */
[----:B------:R-:W-:-:S07]  /*4d40*/  IMAD.IADD R17, R2, 0x1, R7 ;  /* 0x0000000102117824 */ /* 0x000fce00078e0207 */
[----:B------:R-:W1:Y:S01]  /*4d50*/  LDC.64 R8, c[0x0][0x388] ;  /* 0x0000e200ff087b82 */ /* 0x000e620000000a00 */
[C---:B------:R-:W-:Y:S02]  /*4d60*/  VIADD R19, R17.reuse, 0x100 ;  /* 0x0000010011137836 */ /* 0x040fe40000000000 */
[----:B0-----:R-:W-:-:S06]  /*4d70*/  IMAD.WIDE.U32 R12, R17, 0x4, R10 ;  /* 0x00000004110c7825 */ /* 0x001fcc00078e000a */
[----:B------:R-:W2:Y:S01]  /*4d80*/  LDG.E R12, desc[UR12][R12.64] ;  /* 0x0000000c0c0c7981 */ /* 0x000ea2000c1e1900 */
[----:B-1----:R-:W-:-:S06]  /*4d90*/  IMAD.WIDE.U32 R14, R17, 0x4, R8 ;  /* 0x00000004110e7825 */ /* 0x002fcc00078e0008 */
[----:B------:R-:W2:Y:S01]  /*4da0*/  LDG.E R15, desc[UR12][R14.64] ;  /* 0x0000000c0e0f7981 */ /* 0x000ea2000c1e1900 */
[----:B------:R-:W-:-:S04]  /*4db0*/  IMAD.WIDE.U32 R10, R19, 0x4, R10 ;  /* 0x00000004130a7825 */ /* 0x000fc800078e000a */
[----:B------:R-:W-:Y:S02]  /*4dc0*/  IMAD.WIDE.U32 R8, R19, 0x4, R8 ;  /* 0x0000000413087825 */ /* 0x000fe400078e0008 */
[----:B------:R-:W3:Y:S04]  /*4dd0*/  LDG.E R10, desc[UR12][R10.64] ;  /* 0x0000000c0a0a7981 */ /* 0x000ee8000c1e1900 */
[----:B------:R0:W3:Y:S01]  /*4de0*/  LDG.E R21, desc[UR12][R8.64] ;  /* 0x0000000c08157981 */ /* 0x0000e2000c1e1900 */
[----:B------:R-:W-:Y:S02]  /*4df0*/  LOP3.LUT P2, RZ, R26, 0xff, RZ, 0xc0, !PT ;  /* 0x000000ff1aff7812 */ /* 0x000fe4000784c0ff */
[----:B------:R-:W-:-:S04]  /*4e00*/  IADD3 R17, P4, PT, R17, UR6, RZ ;  /* 0x0000000611117c10 */ /* 0x000fc8000ff9e0ff */
[----:B------:R-:W-:Y:S01]  /*4e10*/  ISETP.LT.U32.AND P0, PT, R17, R24, PT ;  /* 0x000000181100720c */ /* 0x000fe20003f01070 */
[----:B------:R-:W-:-:S05]  /*4e20*/  IMAD.X R6, RZ, RZ, R5, P4 ;  /* 0x000000ffff067224 */ /* 0x000fca00020e0605 */
[----:B------:R-:W-:-:S04]  /*4e30*/  ISETP.LT.AND.EX P0, PT, R6, R3, PT, P0 ;  /* 0x000000030600720c */ /* 0x000fc80003f01300 */
[----:B0-----:R-:W-:Y:S02]  /*4e40*/  SEL R8, R17, R24, P0 ;  /* 0x0000001811087207 */ /* 0x001fe40000000000 */
[----:B------:R-:W-:Y:S01]  /*4e50*/  SEL R9, R6, R3, P0 ;  /* 0x0000000306097207 */ /* 0x000fe20000000000 */
[----:B------:R-:W-:Y:S01]  /*4e60*/  VIADD R2, R2, 0x200 ;  /* 0x0000020002027836 */ /* 0x000fe20000000000 */
[CC--:B--2---:R-:W-:Y:S02]  /*4e70*/  FSETP.NEU.AND P5, PT, R12.reuse, R15.reuse, PT ;  /* 0x0000000f0c00720b */ /* 0x0c4fe40003fad000 */
[----:B------:R-:W-:Y:S02]  /*4e80*/  FSETP.NEU.AND P3, PT, R12, R15, P2 ;  /* 0x0000000f0c00720b */ /* 0x000fe4000176d000 */
[----:B------:R-:W-:-:S04]  /*4e90*/  @!P2 SEL R26, RZ, 0x1, !P5 ;  /* 0x00000001ff1aa807 */ /* 0x000fc80006800000 */
[----:B------:R-:W-:Y:S02]  /*4ea0*/  SEL R26, R26, 0x1, !P3 ;  /* 0x000000011a1a7807 */ /* 0x000fe40005800000 */
[----:B------:R-:W-:Y:S02]  /*4eb0*/  IADD3 R19, P5, PT, R19, UR6, RZ ;  /* 0x0000000613137c10 */ /* 0x000fe4000ffbe0ff */
[----:B------:R-:W-:-:S03]  /*4ec0*/  LOP3.LUT P4, RZ, R26, 0xff, RZ, 0xc0, !PT ;  /* 0x000000ff1aff7812 */ /* 0x000fc6000788c0ff */
[----:B------:R-:W-:Y:S02]  /*4ed0*/  @!P3 SEL R8, R17, R24, !P2 ;  /* 0x000000181108b207 */ /* 0x000fe40005000000 */
[----:B------:R-:W-:Y:S02]  /*4ee0*/  @!P3 SEL R9, R6, R3, !P2 ;  /* 0x000000030609b207 */ /* 0x000fe40005000000 */
[CC--:B---3--:R-:W-:Y:S01]  /*4ef0*/  FSETP.NEU.AND P3, PT, R10.reuse, R21.reuse, P4 ;  /* 0x000000150a00720b */ /* 0x0c8fe2000276d000 */
[----:B------:R-:W-:Y:S01]  /*4f00*/  IMAD.X R6, RZ, RZ, R5, P5 ;  /* 0x000000ffff067224 */ /* 0x000fe200028e0605 */
        /* <DEDUP_REMOVED lines=9> */
.L_x_328:
[----:B------:R-:W-:Y:S05]  /*4fa0*/  BSYNC.RECONVERGENT B2 ;  /* 0x0000000000027941 */ /* 0x000fea0003800200 */
.L_x_327:
[----:B------:R-:W-:Y:S05]  /*4fb0*/  @P1 BRA `(.L_x_320) ;  /* 0x0000000000581947 */ /* 0x000fea0003800000 */
[----:B------:R-:W0:Y:S01]  /*4fc0*/  LDC.64 R8, c[0x0][0x380] ;  /* 0x0000e000ff087b82 */ /* 0x000e220000000a00 */
[----:B------:R-:W-:-:S07]  /*4fd0*/  IMAD.IADD R13, R2, 0x1, R7 ;  /* 0x00000001020d7824 */ /* 0x000fce00078e0207 */
[----:B------:R-:W1:Y:S01]  /*4fe0*/  LDC.64 R10, c[0x0][0x388] ;  /* 0x0000e200ff0a7b82 */ /* 0x000e620000000a00 */
[----:B0-----:R-:W-:-:S06]  /*4ff0*/  IMAD.WIDE.U32 R6, R13, 0x4, R8 ;  /* 0x000000040d067825 */ /* 0x001fcc00078e0008 */
[----:B------:R-:W2:Y:S01]  /*5000*/  LDG.E R6, desc[UR12][R6.64] ;  /* 0x0000000c06067981 */ /* 0x000ea2000c1e1900 */
[----:B-1----:R-:W-:-:S06]  /*5010*/  IMAD.WIDE.U32 R8, R13, 0x4, R10 ;  /* 0x000000040d087825 */ /* 0x002fcc00078e000a */
[----:B------:R-:W2:Y:S01]  /*5020*/  LDG.E R9, desc[UR12][R8.64] ;  /* 0x0000000c08097981 */ /* 0x000ea2000c1e1900 */
[----:B------:R-:W-:Y:S02]  /*5030*/  LOP3.LUT P3, RZ, R26, 0xff, RZ, 0xc0, !PT ;  /* 0x000000ff1aff7812 */ /* 0x000fe4000786c0ff */
[----:B------:R-:W-:-:S05]  /*5040*/  IADD3 R13, P0, PT, R13, UR6, RZ ;  /* 0x000000060d0d7c10 */ /* 0x000fca000ff1e0ff */
[----:B------:R-:W-:Y:S01]  /*5050*/  IMAD.X R10, RZ, RZ, R5, P0 ;  /* 0x000000ffff0a7224 */ /* 0x000fe200000e0605 */
[----:B------:R-:W-:-:S04]  /*5060*/  ISETP.LT.U32.AND P0, PT, R13, R24, PT ;  /* 0x000000180d00720c */ /* 0x000fc80003f01070 */
[----:B------:R-:W-:-:S04]  /*5070*/  ISETP.LT.AND.EX P0, PT, R10, R3, PT, P0 ;  /* 0x000000030a00720c */ /* 0x000fc80003f01300 */
[----:B------:R-:W-:Y:S02]  /*5080*/  SEL R2, R13, R24, P0 ;  /* 0x000000180d027207 */ /* 0x000fe40000000000 */
[----:B------:R-:W-:Y:S02]  /*5090*/  SEL R5, R10, R3, P0 ;  /* 0x000000030a057207 */ /* 0x000fe40000000000 */
[CC--:B--2---:R-:W-:Y:S02]  /*50a0*/  FSETP.NEU.AND P2, PT, R6.reuse, R9.reuse, P3 ;  /* 0x000000090600720b */ /* 0x0c4fe40001f4d000 */
[----:B------:R-:W-:-:S04]  /*50b0*/  FSETP.NEU.AND P1, PT, R6, R9, PT ;  /* 0x000000090600720b */ /* 0x000fc80003f2d000 */
[----:B------:R-:W-:-:S07]  /*50c0*/  @!P3 SEL R26, RZ, 0x1, !P1 ;  /* 0x00000001ff1ab807 */ /* 0x000fce0004800000 */
[----:B------:R-:W-:Y:S02]  /*50d0*/  @!P2 SEL R2, R13, R24, !P3 ;  /* 0x000000180d02a207 */ /* 0x000fe40005800000 */
[----:B------:R-:W-:Y:S02]  /*50e0*/  @!P2 SEL R5, R10, R3, !P3 ;  /* 0x000000030a05a207 */ /* 0x000fe40005800000 */
[----:B------:R-:W-:Y:S01]  /*50f0*/  SEL R26, R26, 0x1, !P2 ;  /* 0x000000011a1a7807 */ /* 0x000fe20005000000 */
[----:B------:R-:W-:Y:S02]  /*5100*/  IMAD.MOV.U32 R24, RZ, RZ, R2 ;  /* 0x000000ffff187224 */ /* 0x000fe400078e0002 */
[----:B------:R-:W-:-:S07]  /*5110*/  IMAD.MOV.U32 R3, RZ, RZ, R5 ;  /* 0x000000ffff037224 */ /* 0x000fce00078e0005 */
.L_x_320:
[----:B01----:R-:W-:Y:S05]  /*5120*/  BSYNC.RECONVERGENT B1 ;  /* 0x0000000000017941 */ /* 0x003fea0003800200 */
.L_x_314:
        /* <DEDUP_REMOVED lines=24> */
.L_x_330:
[----:B------:R-:W-:Y:S05]  /*52b0*/  BSYNC.RECONVERGENT B1 ;  /* 0x0000000000017941 */ /* 0x000fea0003800200 */
.L_x_329:
        /* <DEDUP_REMOVED lines=23> */
.L_x_332:
[----:B------:R-:W-:Y:S05]  /*5430*/  BSYNC.RECONVERGENT B1 ;  /* 0x0000000000017941 */ /* 0x000fea0003800200 */
.L_x_331:
        /* <DEDUP_REMOVED lines=20> */
.L_x_334:
[----:B------:R-:W-:Y:S05]  /*5580*/  BSYNC.RECONVERGENT B1 ;  /* 0x0000000000017941 */ /* 0x000fea0003800200 */
.L_x_333:
        /* <DEDUP_REMOVED lines=20> */
.L_x_336:
[----:B------:R-:W-:Y:S05]  /*56d0*/  BSYNC.RECONVERGENT B1 ;  /* 0x0000000000017941 */ /* 0x000fea0003800200 */
.L_x_335:
        /* <DEDUP_REMOVED lines=20> */
.L_x_338:
[----:B------:R-:W-:Y:S05]  /*5820*/  BSYNC.RECONVERGENT B1 ;  /* 0x0000000000017941 */ /* 0x000fea0003800200 */
.L_x_337:
        /* <DEDUP_REMOVED lines=11> */
.L_x_340:
[----:B------:R-:W-:Y:S05]  /*58e0*/  BSYNC.RECONVERGENT B1 ;  /* 0x0000000000017941 */ /* 0x000fea0003800200 */
.L_x_339:
        /* <DEDUP_REMOVED lines=82> */
[----:B------:R-:W-:-:S07]  /*5e10*/  SEL R3, R3, R7, !P2 ;  /* 0x0000000703037207 */ /* 0x000fce0005000000 */
.L_x_295:
[----:B------:R-:W-:Y:S05]  /*5e20*/  BSYNC.RECONVERGENT B0 ;  /* 0x0000000000007941 */ /* 0x000fea0003800200 */
.L_x_270:
[----:B------:R-:W-:Y:S05]  /*5e30*/  @P1 EXIT ;  /* 0x000000000000194d */ /* 0x000fea0003800000 */
[----:B012---:R-:W0:Y:S01]  /*5e40*/  LDC.64 R4, c[0x0][0x3a8] ;  /* 0x0000ea00ff047b82 */ /* 0x007e220000000a00 */
[----:B------:R-:W-:Y:S02]  /*5e50*/  IMAD.MOV.U32 R25, RZ, RZ, R3 ;  /* 0x000000ffff197224 */ /* 0x000fe400078e0003 */
[----:B0-----:R-:W-:-:S05]  /*5e60*/  IMAD.WIDE.U32 R4, R0, 0x10, R4 ;  /* 0x0000001000047825 */ /* 0x001fca00078e0004 */
[----:B------:R-:W-:Y:S04]  /*5e70*/  STG.E.64 desc[UR12][R4.64+0x8], R24 ;  /* 0x0000081804007986 */ /* 0x000fe8000c101b0c */
[----:B------:R-:W-:Y:S01]  /*5e80*/  STG.E.U8 desc[UR12][R4.64], R26 ;  /* 0x0000001a04007986 */ /* 0x000fe2000c10110c */
[----:B------:R-:W-:Y:S05]  /*5e90*/  EXIT ;  /* 0x000000000000794d */ /* 0x000fea0003800000 */
.L_x_341:
        /* <DEDUP_REMOVED lines=14> */
.L_x_479:


//--------------------- .text._ZN3cub18CUB_300001_SM_10006detail6reduce28DeviceReduceSingleTileKernelINS2_10policy_hubIN4cuda3std3__45tupleIJblEEEjN6thrust24THRUST_300001_SM_1000_NS8cuda_cub9__find_if7functorIS9_EEE10Policy1000ENSB_12zip_iteratorINS8_IJNSD_26transform_input_iterator_tIbNSC_6detail35transform_pair_of_input_iterators_tIbNSB_10device_ptrIfEESN_NS7_8equal_toIfEEEENS7_10__not_fn_tINS7_10__identityEEEEENSB_17counting_iteratorIlNSB_11use_defaultESW_SW_EEEEEEEPS9_jSF_S9_S9_SS_EEvT0_T1_T2_T3_T4_T6_ --------------------------
	.section	.text._ZN3cub18CUB_300001_SM_10006detail6reduce28DeviceReduceSingleTileKernelINS2_10policy_hubIN4cuda3std3__45tupleIJblEEEjN6thrust24THRUST_300001_SM_1000_NS8cuda_cub9__find_if7functorIS9_EEE10Policy1000ENSB_12zip_iteratorINS8_IJNSD_26transform_input_iterator_tIbNSC_6detail35transform_pair_of_input_iterators_tIbNSB_10device_ptrIfEESN_NS7_8equal_toIfEEEENS7_10__not_fn_tINS7_10__identityEEEEENSB_17counting_iteratorIlNSB_11use_defaultESW_SW_EEEEEEEPS9_jSF_S9_S9_SS_EEvT0_T1_T2_T3_T4_T6_,"ax",@progbits
	.align	128
        .global         _ZN3cub18CUB_300001_SM_10006detail6reduce28DeviceReduceSingleTileKernelINS2_10policy_hubIN4cuda3std3__45tupleIJblEEEjN6thrust24THRUST_300001_SM_1000_NS8cuda_cub9__find_if7functorIS9_EEE10Policy1000ENSB_12zip_iteratorINS8_IJNSD_26transform_input_iterator_tIbNSC_6detail35transform_pair_of_input_iterators_tIbNSB_10device_ptrIfEESN_NS7_8equal_toIfEEEENS7_10__not_fn_tINS7_10__identityEEEEENSB_17counting_iteratorIlNSB_11use_defaultESW_SW_EEEEEEEPS9_jSF_S9_S9_SS_EEvT0_T1_T2_T3_T4_T6_
        .type           _ZN3cub18CUB_300001_SM_10006detail6reduce28DeviceReduceSingleTileKernelINS2_10policy_hubIN4cuda3std3__45tupleIJblEEEjN6thrust24THRUST_300001_SM_1000_NS8cuda_cub9__find_if7functorIS9_EEE10Policy1000ENSB_12zip_iteratorINS8_IJNSD_26transform_input_iterator_tIbNSC_6detail35transform_pair_of_input_iterators_tIbNSB_10device_ptrIfEESN_NS7_8equal_toIfEEEENS7_10__not_fn_tINS7_10__identityEEEEENSB_17counting_iteratorIlNSB_11use_defaultESW_SW_EEEEEEEPS9_jSF_S9_S9_SS_EEvT0_T1_T2_T3_T4_T6_,@function
        .size           _ZN3cub18CUB_300001_SM_10006detail6reduce28DeviceReduceSingleTileKernelINS2_10policy_hubIN4cuda3std3__45tupleIJblEEEjN6thrust24THRUST_300001_SM_1000_NS8cuda_cub9__find_if7functorIS9_EEE10Policy1000ENSB_12zip_iteratorINS8_IJNSD_26transform_input_iterator_tIbNSC_6detail35transform_pair_of_input_iterators_tIbNSB_10device_ptrIfEESN_NS7_8equal_toIfEEEENS7_10__not_fn_tINS7_10__identityEEEEENSB_17counting_iteratorIlNSB_11use_defaultESW_SW_EEEEEEEPS9_jSF_S9_S9_SS_EEvT0_T1_T2_T3_T4_T6_,(.L_x_480 - _ZN3cub18CUB_300001_SM_10006detail6reduce28DeviceReduceSingleTileKernelINS2_10policy_hubIN4cuda3std3__45tupleIJblEEEjN6thrust24THRUST_300001_SM_1000_NS8cuda_cub9__find_if7functorIS9_EEE10Policy1000ENSB_12zip_iteratorINS8_IJNSD_26transform_input_iterator_tIbNSC_6detail35transform_pair_of_input_iterators_tIbNSB_10device_ptrIfEESN_NS7_8equal_toIfEEEENS7_10__not_fn_tINS7_10__identityEEEEENSB_17counting_iteratorIlNSB_11use_defaultESW_SW_EEEEEEEPS9_jSF_S9_S9_SS_EEvT0_T1_T2_T3_T4_T6_)
        .other          _ZN3cub18CUB_300001_SM_10006detail6reduce28DeviceReduceSingleTileKernelINS2_10policy_hubIN4cuda3std3__45tupleIJblEEEjN6thrust24THRUST_300001_SM_1000_NS8cuda_cub9__find_if7functorIS9_EEE10Policy1000ENSB_12zip_iteratorINS8_IJNSD_26transform_input_iterator_tIbNSC_6detail35transform_pair_of_input_iterators_tIbNSB_10device_ptrIfEESN_NS7_8equal_toIfEEEENS7_10__not_fn_tINS7_10__identityEEEEENSB_17counting_iteratorIlNSB_11use_defaultESW_SW_EEEEEEEPS9_jSF_S9_S9_SS_EEvT0_T1_T2_T3_T4_T6_,@"STO_CUDA_ENTRY STV_DEFAULT"
_ZN3cub18CUB_300001_SM_10006detail6reduce28DeviceReduceSingleTileKernelINS2_10policy_hubIN4cuda3std3__45tupleIJblEEEjN6thrust24THRUST_300001_SM_1000_NS8cuda_cub9__find_if7functorIS9_EEE10Policy1000ENSB_12zip_iteratorINS8_IJNSD_26transform_input_iterator_tIbNSC_6detail35transform_pair_of_input_iterators_tIbNSB_10device_ptrIfEESN_NS7_8equal_toIfEEEENS7_10__not_fn_tINS7_10__identityEEEEENSB_17counting_iteratorIlNSB_11use_defaultESW_SW_EEEEEEEPS9_jSF_S9_S9_SS_EEvT0_T1_T2_T3_T4_T6_:
.text._ZN3cub18CUB_300001_SM_10006detail6reduce28DeviceReduceSingleTileKernelINS2_10policy_hubIN4cuda3std3__45tupleIJblEEEjN6thrust24THRUST_300001_SM_1000_NS8cuda_cub9__find_if7functorIS9_EEE10Policy1000ENSB_12zip_iteratorINS8_IJNSD_26transform_input_iterator_tIbNSC_6detail35transform_pair_of_input_iterators_tIbNSB_10device_ptrIfEESN_NS7_8equal_toIfEEEENS7_10__not_fn_tINS7_10__identityEEEEENSB_17counting_iteratorIlNSB_11use_defaultESW_SW_EEEEEEEPS9_jSF_S9_S9_SS_EEvT0_T1_T2_T3_T4_T6_:
        /* <DEDUP_REMOVED lines=14> */
.L_x_342:
[----:B------:R-:W-:Y:S01]  /*00e0*/  UISETP.GT.U32.AND UP0, UPT, UR4, 0x3ff, UPT ;  /* 0x000003ff0400788c */ /* 0x000fe2000bf04070 */
[----:B------:R-:W-:Y:S08]  /*00f0*/  BSSY.RECONVERGENT B0, `(.L_x_343) ;  /* 0x0000590000007945 */ /* 0x000ff00003800200 */
[----:B------:R-:W-:Y:S05]  /*0100*/  BRA.U UP0, `(.L_x_344) ;  /* 0x00000031000c7547 */ /* 0x000fea000b800000 */
[----:B------:R-:W0:Y:S01]  /*0110*/  S2R R11, SR_TID.X ;  /* 0x00000000000b7919 */ /* 0x000e220000002100 */
[----:B------:R-:W2:Y:S08]  /*0120*/  LDC.64 R2, c[0x0][0x380] ;  /* 0x0000e000ff027b82 */ /* 0x000eb00000000a00 */
[----:B------:R-:W3:Y:S01]  /*0130*/  LDC.64 R4, c[0x0][0x388] ;  /* 0x0000e200ff047b82 */ /* 0x000ee20000000a00 */
[----:B------:R-:W-:Y:S01]  /*0140*/  IMAD.MOV.U32 R20, RZ, RZ, RZ ;  /* 0x000000ffff147224 */ /* 0x000fe200078e00ff */
        /* <DEDUP_REMOVED lines=10> */
[----:B------:R-:W-:Y:S01]  /*01f0*/  BSSY.RECONVERGENT B1, `(.L_x_345) ;  /* 0x0000121000017945 */ /* 0x000fe20003800200 */
[----:B------:R-:W-:-:S03]  /*0200*/  IMAD.MOV.U32 R27, RZ, RZ, RZ ;  /* 0x000000ffff1b7224 */ /* 0x000fc600078e00ff */
[----:B------:R-:W-:Y:S02]  /*0210*/  ISETP.GE.U32.AND P2, PT, R13, UR4, PT ;  /* 0x000000040d007c0c */ /* 0x000fe4000bf46070 */
        /* <DEDUP_REMOVED lines=18> */
.L_x_349:
        /* <DEDUP_REMOVED lines=18> */
[----:B------:R-:W-:Y:S01]  /*0460*/  LOP3.LUT P5, RZ, R28, 0xff, RZ, 0xc0, !PT ;  /* 0x000000ff1cff7812 */ /* 0x000fe200078ac0ff */
[----:B------:R-:W-:Y:S01]  /*0470*/  VIADD R14, R14, 0x8 ;  /* 0x000000080e0e7836 */ /* 0x000fe20000000000 */
[C---:B------:R-:W-:Y:S01]  /*0480*/  IADD3 R19, P3, PT, R13.reuse, UR6, RZ ;  /* 0x000000060d137c10 */ /* 0x040fe2000ff7e0ff */
[----:B------:R-:W-:Y:S01]  /*0490*/  VIADD R13, R13, 0x800 ;  /* 0x000008000d0d7836 */ /* 0x000fe20000000000 */
[----:B--2---:R-:W-:-:S02]  /*04a0*/  FSETP.NEU.AND P0, PT, R22, R31, PT ;  /* 0x0000001f1600720b */ /* 0x004fc40003f0d000 */
[----:B------:R-:W-:Y:S01]  /*04b0*/  FSETP.NEU.AND P2, PT, R22, R31, P5 ;  /* 0x0000001f1600720b */ /* 0x000fe20002f4d000 */
[----:B------:R-:W-:-:S06]  /*04c0*/  IMAD.X R22, RZ, RZ, UR7, P3 ;  /* 0x00000007ff167e24 */ /* 0x000fcc00098e06ff */
        /* <DEDUP_REMOVED lines=8> */
[----:B------:R-:W-:Y:S02]  /*0550*/  @!P2 SEL R9, R19, R20, !P5 ;  /* 0x000000141309a207 */ /* 0x000fe40006800000 */
[CC--:B------:R-:W-:Y:S02]  /*0560*/  SEL R20, R22.reuse, R27.reuse, P0 ;  /* 0x0000001b16147207 */ /* 0x0c0fe40000000000 */
        /* <DEDUP_REMOVED lines=11> */
[CC--:B------:R-:W-:Y:S02]  /*0620*/  SEL R8, R7.reuse, R20.reuse, P0 ;  /* 0x0000001407087207 */ /* 0x0c0fe40000000000 */
        /* <DEDUP_REMOVED lines=10> */
[CC--:B------:R-:W-:Y:S02]  /*06d0*/  ISETP.LT.AND.EX P0, PT, R7.reuse, R8.reuse, PT, P0 ;  /* 0x000000080700720c */ /* 0x0c0fe40003f01300 */
[----:B------:R-:W-:Y:S02]  /*06e0*/  @!P3 SEL R28, RZ, 0x1, !P6 ;  /* 0x00000001ff1cb807 */ /* 0x000fe40007000000 */
[-C--:B------:R-:W-:Y:S02]  /*06f0*/  SEL R9, R6, R27.reuse, P0 ;  /* 0x0000001b06097207 */ /* 0x080fe40000000000 */
        /* <DEDUP_REMOVED lines=27> */
[----:B------:R-:W-:Y:S02]  /*08b0*/  @!P3 SEL R28, RZ, 0x1, !P0 ;  /* 0x00000001ff1cb807 */ /* 0x000fe40004000000 */
[----:B------:R-:W-:-:S02]  /*08c0*/  IADD3 R6, P6, PT, R19, 0x500, RZ ;  /* 0x0000050013067810 */ /* 0x000fc40007fde0ff */
[----:B------:R-:W-:Y:S02]  /*08d0*/  SEL R28, R28, 0x1, !P4 ;  /* 0x000000011c1c7807 */ /* 0x000fe40006000000 */
[----:B------:R-:W-:Y:S01]  /*08e0*/  @!P5 SEL R26, R7, R8, !P2 ;  /* 0x00000008071ad207 */ /* 0x000fe20005000000 */
[----:B------:R-:W-:Y:S01]  /*08f0*/  IMAD.X R7, RZ, RZ, R22, P6 ;  /* 0x000000ffff077224 */ /* 0x000fe200030e0616 */
[----:B------:R-:W-:Y:S02]  /*0900*/  ISETP.LT.U32.AND P0, PT, R6, R9, PT ;  /* 0x000000090600720c */ /* 0x000fe40003f01070 */
[----:B------:R-:W-:Y:S02]  /*0910*/  LOP3.LUT P2, RZ, R28, 0xff, RZ, 0xc0, !PT ;  /* 0x000000ff1cff7812 */ /* 0x000fe4000784c0ff */
[----:B------:R-:W-:-:S04]  /*0920*/  ISETP.LT.AND.EX P0, PT, R7, R26, PT, P0 ;  /* 0x0000001a0700720c */ /* 0x000fc80003f01300 */
[CC--:B------:R-:W-:Y:S02]  /*0930*/  SEL R21, R6.reuse, R9.reuse, P0 ;  /* 0x0000000906157207 */ /* 0x0c0fe40000000000 */
[CC--:B------:R-:W-:Y:S02]  /*0940*/  SEL R20, R7.reuse, R26.reuse, P0 ;  /* 0x0000001a07147207 */ /* 0x0c0fe40000000000 */
[----:B------:R-:W-:Y:S02]  /*0950*/  @!P4 SEL R21, R6, R9, !P3 ;  /* 0x000000090615c207 */ /* 0x000fe40005800000 */
[----:B------:R-:W-:Y:S02]  /*0960*/  @!P4 SEL R20, R7, R26, !P3 ;  /* 0x0000001a0714c207 */ /* 0x000fe40005800000 */
[----:B------:R-:W-:Y:S02]  /*0970*/  IADD3 R8, P0, PT, R19, 0x600, RZ ;  /* 0x0000060013087810 */ /* 0x000fe40007f1e0ff */
[----:B------:R-:W-:-:S02]  /*0980*/  FSETP.NEU.AND P3, PT, R17, R18, PT ;  /* 0x000000121100720b */ /* 0x000fc40003f6d000 */
[----:B------:R-:W-:Y:S01]  /*0990*/  FSETP.NEU.AND P4, PT, R17, R18, P2 ;  /* 0x000000121100720b */ /* 0x000fe2000178d000 */
[----:B------:R-:W-:Y:S01]  /*09a0*/  IMAD.X R9, RZ, RZ, R22, P0 ;  /* 0x000000ffff097224 */ /* 0x000fe200000e0616 */
[----:B------:R-:W-:Y:S02]  /*09b0*/  @!P2 SEL R28, RZ, 0x1, !P3 ;  /* 0x00000001ff1ca807 */ /* 0x000fe40005800000 */
[----:B------:R-:W-:Y:S02]  /*09c0*/  ISETP.LT.U32.AND P0, PT, R8, R21, PT ;  /* 0x000000150800720c */ /* 0x000fe40003f01070 */
[----:B------:R-:W-:Y:S02]  /*09d0*/  SEL R28, R28, 0x1, !P4 ;  /* 0x000000011c1c7807 */ /* 0x000fe40006000000 */
[----:B------:R-:W-:Y:S02]  /*09e0*/  IADD3 R19, P5, PT, R19, 0x700, RZ ;  /* 0x0000070013137810 */ /* 0x000fe40007fbe0ff */
[----:B------:R-:W-:-:S02]  /*09f0*/  ISETP.LT.AND.EX P0, PT, R9, R20, PT, P0 ;  /* 0x000000140900720c */ /* 0x000fc40003f01300 */
[----:B------:R-:W-:Y:S01]  /*0a00*/  LOP3.LUT P3, RZ, R28, 0xff, RZ, 0xc0, !PT ;  /* 0x000000ff1cff7812 */ /* 0x000fe2000786c0ff */
[----:B------:R-:W-:Y:S01]  /*0a10*/  IMAD.X R22, RZ, RZ, R22, P5 ;  /* 0x000000ffff167224 */ /* 0x000fe200028e0616 */
[-C--:B------:R-:W-:Y:S02]  /*0a20*/  SEL R6, R8, R21.reuse, P0 ;  /* 0x0000001508067207 */ /* 0x080fe40000000000 */
[CC--:B------:R-:W-:Y:S02]  /*0a30*/  SEL R7, R9.reuse, R20.reuse, P0 ;  /* 0x0000001409077207 */ /* 0x0c0fe40000000000 */
[----:B------:R-:W-:Y:S02]  /*0a40*/  ISETP.NE.AND P5, PT, R14, RZ, PT ;  /* 0x000000ff0e00720c */ /* 0x000fe40003fa5270 */
[----:B------:R-:W-:Y:S02]  /*0a50*/  @!P4 SEL R6, R8, R21, !P2 ;  /* 0x000000150806c207 */ /* 0x000fe40005000000 */
[----:B------:R-:W-:-:S02]  /*0a60*/  @!P4 SEL R7, R9, R20, !P2 ;  /* 0x000000140907c207 */ /* 0x000fc40005000000 */
[----:B------:R-:W-:Y:S02]  /*0a70*/  FSETP.NEU.AND P4, PT, R15, R16, P3 ;  /* 0x000000100f00720b */ /* 0x000fe40001f8d000 */
        /* <DEDUP_REMOVED lines=8> */
[----:B------:R-:W-:Y:S01]  /*0b00*/  @!P4 SEL R27, R22, R7, !P3 ;  /* 0x00000007161bc207 */ /* 0x000fe20005800000 */
[----:B------:R-:W-:Y:S06]  /*0b10*/  @P5 BRA `(.L_x_349) ;  /* 0xfffffff800085947 */ /* 0x000fec000383ffff */
.L_x_348:
[----:B------:R-:W-:Y:S05]  /*0b20*/  BSYNC.RECONVERGENT B2 ;  /* 0x0000000000027941 */ /* 0x000fea0003800200 */
.L_x_347:
        /* <DEDUP_REMOVED lines=16> */
[----:B------:R0:W5:Y:S04]  /*0c30*/  LDG.E R14, desc[UR8][R2.64+0xc00] ;  /* 0x000c0008020e7981 */ /* 0x000168000c1e1900 */
[----:B------:R1:W5:Y:S01]  /*0c40*/  LDG.E R17, desc[UR8][R4.64+0xc00] ;  /* 0x000c000804117981 */ /* 0x000362000c1e1900 */
[----:B------:R-:W-:-:S02]  /*0c50*/  LOP3.LUT P3, RZ, R28, 0xff, RZ, 0xc0, !PT ;  /* 0x000000ff1cff7812 */ /* 0x000fc4000786c0ff */
[----:B--2---:R-:W-:-:S05]  /*0c60*/  IADD3 R19, P2, PT, R13, UR10, RZ ;  /* 0x0000000a0d137c10 */ /* 0x004fca000ff5e0ff */
[----:B------:R-:W-:Y:S02]  /*0c70*/  IMAD.X R16, RZ, RZ, UR11, P2 ;  /* 0x0000000bff107e24 */ /* 0x000fe400090e06ff */
[----:B0-----:R-:W-:-:S05]  /*0c80*/  VIADD R2, R13, 0x100 ;  /* 0x000001000d027836 */ /* 0x001fca0000000000 */
[----:B------:R-:W-:-:S05]  /*0c90*/  IADD3 R3, P5, PT, R2, UR10, RZ ;  /* 0x0000000a02037c10 */ /* 0x000fca000ffbe0ff */
[----:B-1----:R-:W-:Y:S02]  /*0ca0*/  IMAD.X R4, RZ, RZ, UR11, P5 ;  /* 0x0000000bff047e24 */ /* 0x002fe4000a8e06ff */
[----:B------:R-:W-:Y:S01]  /*0cb0*/  VIADD R2, R13, 0x200 ;  /* 0x000002000d027836 */ /* 0x000fe20000000000 */
[CC--:B----4-:R-:W-:Y:S02]  /*0cc0*/  FSETP.NEU.AND P0, PT, R6.reuse, R7.reuse, PT ;  /* 0x000000070600720b */ /* 0x0d0fe40003f0d000 */
[----:B------:R-:W-:Y:S02]  /*0cd0*/  FSETP.NEU.AND P4, PT, R6, R7, P3 ;  /* 0x000000070600720b */ /* 0x000fe40001f8d000 */
[----:B------:R-:W-:-:S04]  /*0ce0*/  @!P3 SEL R28, RZ, 0x1, !P0 ;  /* 0x00000001ff1cb807 */ /* 0x000fc80004000000 */
[----:B------:R-:W-:Y:S02]  /*0cf0*/  SEL R28, R28, 0x1, !P4 ;  /* 0x000000011c1c7807 */ /* 0x000fe40006000000 */
[----:B------:R-:W-:Y:S02]  /*0d00*/  ISETP.LT.U32.AND P0, PT, R19, R20, PT ;  /* 0x000000141300720c */ /* 0x000fe40003f01070 */
[----:B------:R-:W-:Y:S02]  /*0d10*/  LOP3.LUT P2, RZ, R28, 0xff, RZ, 0xc0, !PT ;  /* 0x000000ff1cff7812 */ /* 0x000fe4000784c0ff */
[----:B------:R-:W-:-:S04]  /*0d20*/  ISETP.LT.AND.EX P0, PT, R16, R27, PT, P0 ;  /* 0x0000001b1000720c */ /* 0x000fc80003f01300 */
[CC--:B------:R-:W-:Y:S02]  /*0d30*/  SEL R6, R19.reuse, R20.reuse, P0 ;  /* 0x0000001413067207 */ /* 0x0c0fe40000000000 */
[----:B------:R-:W-:Y:S02]  /*0d40*/  SEL R5, R16, R27, P0 ;  /* 0x0000001b10057207 */ /* 0x000fe40000000000 */
[----:B---3--:R-:W-:Y:S02]  /*0d50*/  FSETP.NEU.AND P0, PT, R8, R9, PT ;  /* 0x000000090800720b */ /* 0x008fe40003f0d000 */
[----:B------:R-:W-:Y:S02]  /*0d60*/  @!P4 SEL R6, R19, R20, !P3 ;  /* 0x000000141306c207 */ /* 0x000fe40005800000 */
[----:B------:R-:W-:Y:S02]  /*0d70*/  @!P4 SEL R5, R16, R27, !P3 ;  /* 0x0000001b1005c207 */ /* 0x000fe40005800000 */
[----:B------:R-:W-:-:S02]  /*0d80*/  FSETP.NEU.AND P4, PT, R8, R9, P2 ;  /* 0x000000090800720b */ /* 0x000fc4000178d000 */
[----:B------:R-:W-:-:S04]  /*0d90*/  @!P2 SEL R28, RZ, 0x1, !P0 ;  /* 0x00000001ff1ca807 */ /* 0x000fc80004000000 */
        /* <DEDUP_REMOVED lines=27> */
[-C--:B------:R-:W-:Y:S02]  /*0f50*/  ISETP.LT.AND.EX P0, PT, R3, R4.reuse, PT, P0 ;  /* 0x000000040300720c */ /* 0x080fe40003f01300 */
[----:B------:R-:W-:Y:S01]  /*0f60*/  @!P2 SEL R28, RZ, 0x1, !P3 ;  /* 0x00000001ff1ca807 */ /* 0x000fe20005800000 */
[----:B------:R-:W-:Y:S01]  /*0f70*/  VIADD R13, R13, 0x400 ;  /* 0x000004000d0d7836 */ /* 0x000fe20000000000 */
[----:B------:R-:W-:Y:S02]  /*0f80*/  SEL R20, R2, R5, P0 ;  /* 0x0000000502147207 */ /* 0x000fe40000000000 */
[----:B------:R-:W-:Y:S02]  /*0f90*/  SEL R27, R3, R4, P0 ;  /* 0x00000004031b7207 */ /* 0x000fe40000000000 */
[----:B------:R-:W-:-:S02]  /*0fa0*/  SEL R28, R28, 0x1, !P4 ;  /* 0x000000011c1c7807 */ /* 0x000fc40006000000 */
[----:B------:R-:W-:Y:S02]  /*0fb0*/  @!P4 SEL R20, R2, R5, !P2 ;  /* 0x000000050214c207 */ /* 0x000fe40005000000 */
[----:B------:R-:W-:-:S07]  /*0fc0*/  @!P4 SEL R27, R3, R4, !P2 ;  /* 0x00000004031bc207 */ /* 0x000fce0005000000 */
.L_x_351:
[----:B------:R-:W-:Y:S05]  /*0fd0*/  BSYNC.RECONVERGENT B2 ;  /* 0x0000000000027941 */ /* 0x000fea0003800200 */
.L_x_350:
        /* <DEDUP_REMOVED lines=42> */
.L_x_353:
[----:B------:R-:W-:Y:S05]  /*1280*/  BSYNC.RECONVERGENT B2 ;  /* 0x0000000000027941 */ /* 0x000fea0003800200 */
.L_x_352:
        /* <DEDUP_REMOVED lines=23> */
.L_x_346:
[----:B------:R-:W-:Y:S05]  /*1400*/  BSYNC.RECONVERGENT B1 ;  /* 0x0000000000017941 */ /* 0x000fea0003800200 */
.L_x_345:
[----:B------:R-:W-:-:S09]  /*1410*/  UISETP.GE.U32.AND UP0, UPT, UR4, 0x100, UPT ;  /* 0x000001000400788c */ /* 0x000fd2000bf06070 */
        /* <DEDUP_REMOVED lines=25> */
.L_x_356:
[----:B------:R-:W-:Y:S05]  /*15b0*/  BSYNC.RECONVERGENT B1 ;  /* 0x0000000000017941 */ /* 0x000fea0003800200 */
.L_x_355:
        /* <DEDUP_REMOVED lines=23> */
.L_x_358:
[----:B------:R-:W-:Y:S05]  /*1730*/  BSYNC.RECONVERGENT B1 ;  /* 0x0000000000017941 */ /* 0x000fea0003800200 */
.L_x_357:
        /* <DEDUP_REMOVED lines=20> */
.L_x_360:
[----:B------:R-:W-:Y:S05]  /*1880*/  BSYNC.RECONVERGENT B1 ;  /* 0x0000000000017941 */ /* 0x000fea0003800200 */
.L_x_359:
        /* <DEDUP_REMOVED lines=20> */
.L_x_362:
[----:B------:R-:W-:Y:S05]  /*19d0*/  BSYNC.RECONVERGENT B1 ;  /* 0x0000000000017941 */ /* 0x000fea0003800200 */
.L_x_361:
        /* <DEDUP_REMOVED lines=20> */
.L_x_364:
[----:B------:R-:W-:Y:S05]  /*1b20*/  BSYNC.RECONVERGENT B1 ;  /* 0x0000000000017941 */ /* 0x000fea0003800200 */
.L_x_363:
[----:B------:R-:W-:Y:S04]  /*1b30*/  BSSY.RECONVERGENT B1, `(.L_x_365) ;  /* 0x000000b000017945 */ /* 0x000fe80003800200 */
[----:B------:R-:W-:Y:S05]  /*1b40*/  @P1 BRA `(.L_x_366) ;  /* 0x0000000000241947 */ /* 0x000fea0003800000 */
[----:B--2---:R-:W2:Y:S01]  /*1b50*/  S2R R4, SR_CgaCtaId ;  /* 0x0000000000047919 */ /* 0x004ea20000008800 */
[----:B0-----:R-:W-:Y:S01]  /*1b60*/  MOV R3, 0x400 ;  /* 0x0000040000037802 */ /* 0x001fe20000000f00 */
[----:B------:R-:W-:Y:S01]  /*1b70*/  IMAD.MOV.U32 R21, RZ, RZ, R27 ;  /* 0x000000ffff157224 */ /* 0x000fe200078e001b */
[----:B------:R-:W-:-:S04]  /*1b80*/  SHF.R.U32.HI R2, RZ, 0x1, R11 ;  /* 0x00000001ff027819 */ /* 0x000fc8000001160b */
[----:B------:R-:W-:Y:S02]  /*1b90*/  LOP3.LUT R2, R2, 0x1f0, RZ, 0xc0, !PT ;  /* 0x000001f002027812 */ /* 0x000fe400078ec0ff */
[----:B--2---:R-:W-:-:S05]  /*1ba0*/  LEA R3, R4, R3, 0x18 ;  /* 0x0000000304037211 */ /* 0x004fca00078ec0ff */
[----:B------:R-:W-:-:S05]  /*1bb0*/  IMAD.IADD R3, R2, 0x1, R3 ;  /* 0x0000000102037824 */ /* 0x000fca00078e0203 */
[----:B------:R0:W-:Y:S04]  /*1bc0*/  STS.64 [R3+0x10], R20 ;  /* 0x0000101403007388 */ /* 0x0001e80000000a00 */
[----:B------:R0:W-:Y:S02]  /*1bd0*/  STS.U8 [R3+0x8], R28 ;  /* 0x0000081c03007388 */ /* 0x0001e40000000000 */
.L_x_366:
[----:B------:R-:W-:Y:S05]  /*1be0*/  BSYNC.RECONVERGENT B1 ;  /* 0x0000000000017941 */ /* 0x000fea0003800200 */
.L_x_365:
        /* <DEDUP_REMOVED lines=15> */
[----:B-----5:R-:W-:-:S04]  /*1ce0*/  ISETP.NE.AND P2, PT, R10, RZ, PT ;  /* 0x000000ff0a00720c */ /* 0x020fc80003f45270 */
[----:B------:R-:W-:Y:S02]  /*1cf0*/  @P4 SEL R10, R28, 0x1, !P2 ;  /* 0x000000011c0a4807 */ /* 0x000fe40005000000 */
[-C--:B--2---:R-:W-:Y:S01]  /*1d00*/  ISETP.LT.U32.AND P0, PT, R4, R20.reuse, PT ;  /* 0x000000140400720c */ /* 0x084fe20003f01070 */
[----:B------:R-:W-:Y:S01]  /*1d10*/  LDS.U8 R28, [UR5+0x78] ;  /* 0x00007805ff1c7984 */ /* 0x000fe20008000000 */
[----:B------:R-:W-:Y:S02]  /*1d20*/  LOP3.LUT P3, RZ, R10, 0xff, RZ, 0xc0, !PT ;  /* 0x000000ff0aff7812 */ /* 0x000fe4000786c0ff */
[----:B------:R-:W-:Y:S02]  /*1d30*/  ISETP.LT.AND.EX P0, PT, R5, R27, PT, P0 ;  /* 0x0000001b0500720c */ /* 0x000fe40003f01300 */
[----:B----4-:R-:W-:Y:S02]  /*1d40*/  ISETP.NE.AND P5, PT, R12, RZ, PT ;  /* 0x000000ff0c00720c */ /* 0x010fe40003fa5270 */
[----:B-1-3--:R-:W-:-:S02]  /*1d50*/  @P2 SEL R20, R4, R20, P0 ;  /* 0x0000001404142207 */ /* 0x00afc40000000000 */
[C---:B------:R-:W-:Y:S02]  /*1d60*/  @P2 SEL R27, R5.reuse, R27, P0 ;  /* 0x0000001b051b2207 */ /* 0x040fe40000000000 */
[----:B------:R-:W-:Y:S02]  /*1d70*/  SEL R11, R4, R20, !P4 ;  /* 0x00000014040b7207 */ /* 0x000fe40006000000 */
[----:B------:R-:W-:Y:S02]  /*1d80*/  SEL R13, R5, R27, !P4 ;  /* 0x0000001b050d7207 */ /* 0x000fe40006000000 */
[----:B------:R-:W-:Y:S01]  /*1d90*/  ISETP.LT.U32.AND P0, PT, R6, R11, PT ;  /* 0x0000000b0600720c */ /* 0x000fe20003f01070 */
[----:B------:R-:W-:Y:S01]  /*1da0*/  LDS.64 R4, [UR5+0x60] ;  /* 0x00006005ff047984 */ /* 0x000fe20008000a00 */
[----:B------:R-:W-:Y:S02]  /*1db0*/  @P3 SEL R12, R10, 0x1, !P5 ;  /* 0x000000010a0c3807 */ /* 0x000fe40006800000 */
[----:B------:R-:W-:Y:S01]  /*1dc0*/  ISETP.LT.AND.EX P0, PT, R7, R13, PT, P0 ;  /* 0x0000000d0700720c */ /* 0x000fe20003f01300 */
[----:B------:R-:W1:Y:S01]  /*1dd0*/  LDS.U8 R10, [UR5+0x58] ;  /* 0x00005805ff0a7984 */ /* 0x000e620008000000 */
[----:B------:R-:W-:-:S02]  /*1de0*/  LOP3.LUT P2, RZ, R12, 0xff, RZ, 0xc0, !PT ;  /* 0x000000ff0cff7812 */ /* 0x000fc4000784c0ff */
[----:B------:R-:W-:Y:S02]  /*1df0*/  @P5 SEL R11, R6, R11, P0 ;  /* 0x0000000b060b5207 */ /* 0x000fe40000000000 */
[----:B------:R-:W-:Y:S02]  /*1e00*/  ISETP.NE.AND P4, PT, R14, RZ, PT ;  /* 0x000000ff0e00720c */ /* 0x000fe40003f85270 */
[C---:B------:R-:W-:Y:S02]  /*1e10*/  @P5 SEL R13, R7.reuse, R13, P0 ;  /* 0x0000000d070d5207 */ /* 0x040fe40000000000 */
[----:B------:R-:W-:Y:S02]  /*1e20*/  SEL R11, R6, R11, !P3 ;  /* 0x0000000b060b7207 */ /* 0x000fe40005800000 */
[----:B------:R-:W-:Y:S02]  /*1e30*/  SEL R13, R7, R13, !P3 ;  /* 0x0000000d070d7207 */ /* 0x000fe40005800000 */
[----:B------:R-:W-:Y:S01]  /*1e40*/  ISETP.LT.U32.AND P0, PT, R8, R11, PT ;  /* 0x0000000b0800720c */ /* 0x000fe20003f01070 */
[----:B------:R-:W-:Y:S01]  /*1e50*/  LDS.64 R6, [UR5+0x70] ;  /* 0x00007005ff067984 */ /* 0x000fe20008000a00 */
[----:B------:R-:W-:-:S02]  /*1e60*/  @P2 SEL R14, R12, 0x1, !P4 ;  /* 0x000000010c0e2807 */ /* 0x000fc40006000000 */
[----:B------:R-:W-:Y:S01]  /*1e70*/  ISETP.LT.AND.EX P0, PT, R9, R13, PT, P0 ;  /* 0x0000000d0900720c */ /* 0x000fe20003f01300 */
[----:B------:R-:W2:Y:S01]  /*1e80*/  LDS.U8 R12, [UR5+0x68] ;  /* 0x00006805ff0c7984 */ /* 0x000ea20008000000 */
[----:B------:R-:W-:Y:S02]  /*1e90*/  ISETP.NE.AND P3, PT, R15, RZ, PT ;  /* 0x000000ff0f00720c */ /* 0x000fe40003f65270 */
[----:B------:R-:W-:Y:S02]  /*1ea0*/  @P4 SEL R11, R8, R11, P0 ;  /* 0x0000000b080b4207 */ /* 0x000fe40000000000 */
[----:B------:R-:W-:Y:S02]  /*1eb0*/  LOP3.LUT P5, RZ, R14, 0xff, RZ, 0xc0, !PT ;  /* 0x000000ff0eff7812 */ /* 0x000fe400078ac0ff */
[----:B------:R-:W-:Y:S02]  /*1ec0*/  @P4 SEL R13, R9, R13, P0 ;  /* 0x0000000d090d4207 */ /* 0x000fe40000000000 */
[----:B------:R-:W-:-:S02]  /*1ed0*/  SEL R11, R8, R11, !P2 ;  /* 0x0000000b080b7207 */ /* 0x000fc40005000000 */
[----:B------:R-:W-:Y:S02]  /*1ee0*/  SEL R13, R9, R13, !P2 ;  /* 0x0000000d090d7207 */ /* 0x000fe40005000000 */
[----:B0-----:R-:W-:Y:S01]  /*1ef0*/  ISETP.LT.U32.AND P0, PT, R2, R11, PT ;  /* 0x0000000b0200720c */ /* 0x001fe20003f01070 */
[----:B------:R-:W0:Y:S03]  /*1f00*/  LDS.64 R8, [UR5+0x80] ;  /* 0x00008005ff087984 */ /* 0x000e260008000a00 */
[----:B------:R-:W-:Y:S02]  /*1f10*/  ISETP.LT.AND.EX P0, PT, R3, R13, PT, P0 ;  /* 0x0000000d0300720c */ /* 0x000fe40003f01300 */
[----:B------:R-:W-:Y:S02]  /*1f20*/  @P5 SEL R15, R14, 0x1, !P3 ;  /* 0x000000010e0f5807 */ /* 0x000fe40005800000 */
[----:B------:R-:W-:-:S02]  /*1f30*/  @P3 SEL R11, R2, R11, P0 ;  /* 0x0000000b020b3207 */ /* 0x000fc40000000000 */
[----:B-1----:R-:W-:Y:S02]  /*1f40*/  ISETP.NE.AND P2, PT, R10, RZ, PT ;  /* 0x000000ff0a00720c */ /* 0x002fe40003f45270 */
[----:B------:R-:W-:Y:S02]  /*1f50*/  @P3 SEL R13, R3, R13, P0 ;  /* 0x0000000d030d3207 */ /* 0x000fe40000000000 */
[----:B------:R-:W-:Y:S02]  /*1f60*/  SEL R11, R2, R11, !P5 ;  /* 0x0000000b020b7207 */ /* 0x000fe40006800000 */
[----:B------:R-:W-:Y:S02]  /*1f70*/  LOP3.LUT P4, RZ, R15, 0xff, RZ, 0xc0, !PT ;  /* 0x000000ff0fff7812 */ /* 0x000fe4000788c0ff */
[----:B------:R-:W-:Y:S02]  /*1f80*/  SEL R13, R3, R13, !P5 ;  /* 0x0000000d030d7207 */ /* 0x000fe40006800000 */
[----:B------:R-:W-:-:S04]  /*1f90*/  ISETP.LT.U32.AND P0, PT, R4, R11, PT ;  /* 0x0000000b0400720c */ /* 0x000fc80003f01070 */
[----:B------:R-:W-:Y:S02]  /*1fa0*/  ISETP.LT.AND.EX P0, PT, R5, R13, PT, P0 ;  /* 0x0000000d0500720c */ /* 0x000fe40003f01300 */
[----:B--2---:R-:W-:Y:S02]  /*1fb0*/  ISETP.NE.AND P3, PT, R12, RZ, PT ;  /* 0x000000ff0c00720c */ /* 0x004fe40003f65270 */
[C---:B------:R-:W-:Y:S02]  /*1fc0*/  @P2 SEL R11, R4.reuse, R11, P0 ;  /* 0x0000000b040b2207 */ /* 0x040fe40000000000 */
[----:B------:R-:W-:Y:S02]  /*1fd0*/  @P4 SEL R10, R15, 0x1, !P2 ;  /* 0x000000010f0a4807 */ /* 0x000fe40005000000 */
[----:B------:R-:W-:Y:S02]  /*1fe0*/  @P2 SEL R13, R5, R13, P0 ;  /* 0x0000000d050d2207 */ /* 0x000fe40000000000 */
[----:B------:R-:W-:-:S02]  /*1ff0*/  SEL R3, R4, R11, !P4 ;  /* 0x0000000b04037207 */ /* 0x000fc40006000000 */
[----:B------:R-:W-:Y:S02]  /*2000*/  LOP3.LUT P5, RZ, R10, 0xff, RZ, 0xc0, !PT ;  /* 0x000000ff0aff7812 */ /* 0x000fe400078ac0ff */
[----:B------:R-:W-:Y:S02]  /*2010*/  SEL R5, R5, R13, !P4 ;  /* 0x0000000d05057207 */ /* 0x000fe40006000000 */
[----:B------:R-:W-:Y:S02]  /*2020*/  ISETP.LT.U32.AND P0, PT, R6, R3, PT ;  /* 0x000000030600720c */ /* 0x000fe40003f01070 */
        /* <DEDUP_REMOVED lines=16> */
.L_x_354:
        /* <DEDUP_REMOVED lines=36> */
.L_x_369:
[----:B------:R-:W-:Y:S05]  /*2370*/  BSYNC.RECONVERGENT B1 ;  /* 0x0000000000017941 */ /* 0x000fea0003800200 */
.L_x_368:
        /* <DEDUP_REMOVED lines=21> */
.L_x_371:
[----:B------:R-:W-:Y:S05]  /*24d0*/  BSYNC.RECONVERGENT B1 ;  /* 0x0000000000017941 */ /* 0x000fea0003800200 */
.L_x_370:
        /* <DEDUP_REMOVED lines=20> */
.L_x_373:
[----:B------:R-:W-:Y:S05]  /*2620*/  BSYNC.RECONVERGENT B1 ;  /* 0x0000000000017941 */ /* 0x000fea0003800200 */
.L_x_372:
        /* <DEDUP_REMOVED lines=20> */
.L_x_375:
[----:B------:R-:W-:Y:S05]  /*2770*/  BSYNC.RECONVERGENT B1 ;  /* 0x0000000000017941 */ /* 0x000fea0003800200 */
.L_x_374:
        /* <DEDUP_REMOVED lines=20> */
.L_x_377:
[----:B------:R-:W-:Y:S05]  /*28c0*/  BSYNC.RECONVERGENT B1 ;  /* 0x0000000000017941 */ /* 0x000fea0003800200 */
.L_x_376:
[----:B------:R-:W-:Y:S04]  /*28d0*/  BSSY.RECONVERGENT B1, `(.L_x_378) ;  /* 0x000000b000017945 */ /* 0x000fe80003800200 */
[----:B------:R-:W-:Y:S05]  /*28e0*/  @P1 BRA `(.L_x_379) ;  /* 0x0000000000241947 */ /* 0x000fea0003800000 */
[----:B0-----:R-:W0:Y:S01]  /*28f0*/  S2R R4, SR_CgaCtaId ;  /* 0x0000000000047919 */ /* 0x001e220000008800 */
[----:B------:R-:W-:Y:S01]  /*2900*/  MOV R3, 0x400 ;  /* 0x0000040000037802 */ /* 0x000fe20000000f00 */
[----:B------:R-:W-:Y:S01]  /*2910*/  IMAD.MOV.U32 R21, RZ, RZ, R27 ;  /* 0x000000ffff157224 */ /* 0x000fe200078e001b */
[----:B--234-:R-:W-:-:S04]  /*2920*/  SHF.R.U32.HI R2, RZ, 0x1, R11 ;  /* 0x00000001ff027819 */ /* 0x01cfc8000001160b */
[----:B------:R-:W-:Y:S02]  /*2930*/  LOP3.LUT R2, R2, 0x1f0, RZ, 0xc0, !PT ;  /* 0x000001f002027812 */ /* 0x000fe400078ec0ff */
[----:B0-----:R-:W-:-:S05]  /*2940*/  LEA R3, R4, R3, 0x18 ;  /* 0x0000000304037211 */ /* 0x001fca00078ec0ff */
[----:B------:R-:W-:-:S05]  /*2950*/  IMAD.IADD R3, R2, 0x1, R3 ;  /* 0x0000000102037824 */ /* 0x000fca00078e0203 */
[----:B------:R0:W-:Y:S04]  /*2960*/  STS.64 [R3+0x10], R20 ;  /* 0x0000101403007388 */ /* 0x0001e80000000a00 */
[----:B------:R0:W-:Y:S02]  /*2970*/  STS.U8 [R3+0x8], R28 ;  /* 0x0000081c03007388 */ /* 0x0001e40000000000 */
.L_x_379:
[----:B------:R-:W-:Y:S05]  /*2980*/  BSYNC.RECONVERGENT B1 ;  /* 0x0000000000017941 */ /* 0x000fea0003800200 */
.L_x_378:
[----:B------:R-:W-:Y:S01]  /*2990*/  BAR.SYNC.DEFER_BLOCKING 0x0 ;  /* 0x0000000000007b1d */ /* 0x000fe20000010000 */
[----:B------:R-:W-:-:S13]  /*29a0*/  ISETP.NE.AND P1, PT, R11, RZ, PT ;  /* 0x000000ff0b00720c */ /* 0x000fda0003f25270 */
[----:B------:R-:W-:Y:S05]  /*29b0*/  @P1 BRA `(.L_x_367) ;  /* 0x00000030000c1947 */ /* 0x000fea0003800000 */
[----:B------:R-:W-:Y:S02]  /*29c0*/  UISETP.GE.U32.AND UP0, UPT, UR4, 0x21, UPT ;  /* 0x000000210400788c */ /* 0x000fe4000bf06070 */
[----:B------:R-:W-:Y:S02]  /*29d0*/  UISETP.GE.U32.AND UP1, UPT, UR4, 0x41, UPT ;  /* 0x000000410400788c */ /* 0x000fe4000bf26070 */
[----:B------:R-:W-:Y:S02]  /*29e0*/  UISETP.GE.U32.AND UP2, UPT, UR4, 0x61, UPT ;  /* 0x000000610400788c */ /* 0x000fe4000bf46070 */
[----:B------:R-:W-:Y:S02]  /*29f0*/  UISETP.GE.U32.AND UP3, UPT, UR4, 0x81, UPT ;  /* 0x000000810400788c */ /* 0x000fe4000bf66070 */
[----:B------:R-:W-:Y:S02]  /*2a00*/  UISETP.GE.U32.AND UP4, UPT, UR4, 0xa1, UPT ;  /* 0x000000a10400788c */ /* 0x000fe4000bf86070 */
[----:B------:R-:W-:-:S02]  /*2a10*/  UISETP.GE.U32.AND UP5, UPT, UR4, 0xc1, UPT ;  /* 0x000000c10400788c */ /* 0x000fc4000bfa6070 */
[----:B------:R-:W-:Y:S01]  /*2a20*/  UISETP.GE.U32.AND UP6, UPT, UR4, 0xe1, UPT ;  /* 0x000000e10400788c */ /* 0x000fe2000bfc6070 */
        /* <DEDUP_REMOVED lines=16> */
.L_x_380:
        /* <DEDUP_REMOVED lines=16> */
.L_x_381:
        /* <DEDUP_REMOVED lines=16> */
.L_x_382:
        /* <DEDUP_REMOVED lines=16> */
.L_x_383:
        /* <DEDUP_REMOVED lines=16> */
.L_x_384:
        /* <DEDUP_REMOVED lines=16> */
.L_x_385:
        /* <DEDUP_REMOVED lines=17> */
.L_x_344:
        /* <DEDUP_REMOVED lines=15> */
[----:B------:R-:W-:Y:S01]  /*3230*/  UIADD3 UR5, UPT, UPT, UR4, -0x400, URZ ;  /* 0xfffffc0004057890 */ /* 0x000fe2000fffe0ff */
[----:B------:R-:W-:-:S03]  /*3240*/  IMAD.MOV.U32 R22, RZ, RZ, 0x400 ;  /* 0x00000400ff167424 */ /* 0x000fc600078e00ff */
[----:B------:R-:W-:Y:S01]  /*3250*/  UISETP.GE.U32.AND UP0, UPT, UR5, 0x400, UPT ;  /* 0x000004000500788c */ /* 0x000fe2000bf06070 */
[----:B---3--:R-:W-:Y:S01]  /*3260*/  FSETP.NEU.AND P0, PT, R6, R7, PT ;  /* 0x000000070600720b */ /* 0x008fe20003f0d000 */
[----:B------:R-:W-:-:S03]  /*3270*/  VIADD R6, R21, 0x200 ;  /* 0x0000020015067836 */ /* 0x000fc60000000000 */
[----:B------:R-:W-:Y:S02]  /*3280*/  SEL R20, R20, R21, !P0 ;  /* 0x0000001514147207 */ /* 0x000fe40004000000 */
[----:B--2---:R-:W-:Y:S02]  /*3290*/  IADD3 R15, P1, PT, R6, UR6, RZ ;  /* 0x00000006060f7c10 */ /* 0x004fe4000ff3e0ff */
[----:B------:R-:W-:Y:S02]  /*32a0*/  IADD3 R20, P3, PT, R20, UR6, RZ ;  /* 0x0000000614147c10 */ /* 0x000fe4000ff7e0ff */
[----:B----4-:R-:W-:Y:S01]  /*32b0*/  FSETP.NEU.AND P2, PT, R10, R11, PT ;  /* 0x0000000b0a00720b */ /* 0x010fe20003f4d000 */
[----:B------:R-:W-:Y:S01]  /*32c0*/  IMAD.X R6, RZ, RZ, UR7, P1 ;  /* 0x00000007ff067e24 */ /* 0x000fe200088e06ff */
[C---:B------:R-:W-:Y:S01]  /*32d0*/  ISETP.LT.U32.AND P1, PT, R15.reuse, R20, PT ;  /* 0x000000140f00720c */ /* 0x040fe20003f21070 */
[----:B------:R-:W-:Y:S01]  /*32e0*/  IMAD.X R27, RZ, RZ, UR7, P3 ;  /* 0x00000007ff1b7e24 */ /* 0x000fe200098e06ff */
[----:B------:R-:W-:-:S02]  /*32f0*/  IADD3 R7, P3, PT, R15, 0x100, RZ ;  /* 0x000001000f077810 */ /* 0x000fc40007f7e0ff */
[----:B-----5:R-:W-:Y:S02]  /*3300*/  FSETP.EQ.AND P0, PT, R8, R9, !P0 ;  /* 0x000000090800720b */ /* 0x020fe40004702000 */
[----:B------:R-:W-:-:S05]  /*3310*/  ISETP.LT.AND.EX P1, PT, R6, R27, PT, P1 ;  /* 0x0000001b0600720c */ /* 0x000fca0003f21310 */
        /* <DEDUP_REMOVED lines=8> */
[----:B------:R-:W-:Y:S02]  /*33a0*/  ISETP.LT.AND.EX P1, PT, R6, R27, PT, P1 ;  /* 0x0000001b0600720c */ /* 0x000fe40003f21310 */
[----:B------:R-:W-:Y:S02]  /*33b0*/  FSETP.NEU.OR P3, PT, R12, R13, !P0 ;  /* 0x0000000d0c00720b */ /* 0x000fe4000476d400 */
[----:B------:R-:W-:Y:S02]  /*33c0*/  @P2 SEL R20, R7, R20, P1 ;  /* 0x0000001407142207 */ /* 0x000fe40000800000 */
[----:B------:R-:W-:Y:S02]  /*33d0*/  @P2 SEL R27, R6, R27, P1 ;  /* 0x0000001b061b2207 */ /* 0x000fe40000800000 */
[----:B------:R-:W-:-:S02]  /*33e0*/  SEL R28, RZ, 0x1, !P3 ;  /* 0x00000001ff1c7807 */ /* 0x000fc40005800000 */
[----:B------:R-:W-:Y:S02]  /*33f0*/  SEL R20, R7, R20, P0 ;  /* 0x0000001407147207 */ /* 0x000fe40000000000 */
[----:B------:R-:W-:Y:S01]  /*3400*/  SEL R27, R6, R27, P0 ;  /* 0x0000001b061b7207 */ /* 0x000fe20000000000 */
[----:B------:R-:W-:Y:S06]  /*3410*/  BRA.U !UP0, `(.L_x_386) ;  /* 0x00000005082c7547 */ /* 0x000fec000b800000 */
[----:B------:R-:W-:Y:S01]  /*3420*/  IMAD.MOV.U32 R22, RZ, RZ, 0x400 ;  /* 0x00000400ff167424 */ /* 0x000fe200078e00ff */
[----:B------:R-:W0:Y:S01]  /*3430*/  LDCU UR4, c[0x0][0x3b0] ;  /* 0x00007600ff0477ac */ /* 0x000e220008000800 */
[----:B------:R-:W2:Y:S05]  /*3440*/  LDCU.64 UR6, c[0x0][0x3a0] ;  /* 0x00007400ff0677ac */ /* 0x000eaa0008000a00 */
.L_x_391:
[----:B------:R-:W-:-:S04]  /*3450*/  IMAD.WIDE.U32 R6, R22, 0x4, R2 ;  /* 0x0000000416067825 */ /* 0x000fc800078e0002 */
[----:B------:R-:W-:Y:S01]  /*3460*/  IMAD.WIDE.U32 R8, R22, 0x4, R4 ;  /* 0x0000000416087825 */ /* 0x000fe200078e0004 */
        /* <DEDUP_REMOVED lines=10> */
[----:B--2---:R-:W-:-:S04]  /*3510*/  IADD3 R11, P0, P1, R21, UR6, R22 ;  /* 0x00000006150b7c10 */ /* 0x004fc8000f91e016 */
[----:B------:R-:W-:-:S07]  /*3520*/  IADD3.X R10, PT, PT, RZ, UR7, RZ, P0, P1 ;  /* 0x00000007ff0a7c10 */ /* 0x000fce00087e24ff */
        /* <DEDUP_REMOVED lines=9> */
.L_x_388:
[----:B-----5:R-:W-:Y:S01]  /*35c0*/  FSETP.NEU.AND P0, PT, R12, R13, PT ;  /* 0x0000000d0c00720b */ /* 0x020fe20003f0d000 */
[----:B------:R-:W-:Y:S02]  /*35d0*/  IMAD.MOV.U32 R20, RZ, RZ, R11 ;  /* 0x000000ffff147224 */ /* 0x000fe400078e000b */
[----:B------:R-:W-:Y:S01]  /*35e0*/  IMAD.MOV.U32 R27, RZ, RZ, R10 ;  /* 0x000000ffff1b7224 */ /* 0x000fe200078e000a */
[----:B------:R-:W-:-:S09]  /*35f0*/  SEL R28, RZ, 0x1, !P0 ;  /* 0x00000001ff1c7807 */ /* 0x000fd20004000000 */
.L_x_389:
[----:B0-----:R-:W-:Y:S05]  /*3600*/  BSYNC.RECONVERGENT B1 ;  /* 0x0000000000017941 */ /* 0x001fea0003800200 */
.L_x_387:
[----:B------:R-:W-:Y:S01]  /*3610*/  IMAD.MOV.U32 R7, RZ, RZ, R20 ;  /* 0x000000ffff077224 */ /* 0x000fe200078e0014 */
[----:B------:R-:W-:Y:S01]  /*3620*/  IADD3 R20, P1, PT, R11, 0x100, RZ ;  /* 0x000001000b147810 */ /* 0x000fe20007f3e0ff */
[----:B------:R-:W-:Y:S01]  /*3630*/  IMAD.MOV.U32 R6, RZ, RZ, R27 ;  /* 0x000000ffff067224 */ /* 0x000fe200078e001b */
[----:B------:R-:W-:Y:S02]  /*3640*/  FSETP.NEU.AND P3, PT, R14, R15, PT ;  /* 0x0000000f0e00720b */ /* 0x000fe40003f6d000 */
[----:B------:R-:W-:Y:S01]  /*3650*/  LOP3.LUT P2, RZ, R28, 0xff, RZ, 0xc0, !PT ;  /* 0x000000ff1cff7812 */ /* 0x000fe2000784c0ff */
[----:B------:R-:W-:Y:S01]  /*3660*/  IMAD.X R27, RZ, RZ, R10, P1 ;  /* 0x000000ffff1b7224 */ /* 0x000fe200008e060a */
[----:B------:R-:W-:Y:S02]  /*3670*/  ISETP.LT.U32.AND P0, PT, R20, R7, PT ;  /* 0x000000071400720c */ /* 0x000fe40003f01070 */
[----:B------:R-:W-:Y:S02]  /*3680*/  SEL R28, R28, 0x1, !P3 ;  /* 0x000000011c1c7807 */ /* 0x000fe40005800000 */
[----:B------:R-:W-:-:S02]  /*3690*/  ISETP.LT.AND.EX P0, PT, R27, R6, PT, P0 ;  /* 0x000000061b00720c */ /* 0x000fc40003f01300 */
[----:B------:R-:W-:Y:S02]  /*36a0*/  FSETP.NEU.AND P1, PT, R16, R17, PT ;  /* 0x000000111000720b */ /* 0x000fe40003f2d000 */
[----:B------:R-:W-:Y:S02]  /*36b0*/  IADD3 R8, PT, PT, -R22, UR4, RZ ;  /* 0x0000000416087c10 */ /* 0x000fe4000fffe1ff */
[----:B------:R-:W-:Y:S02]  /*36c0*/  @P3 SEL R7, R20, R7, P0 ;  /* 0x0000000714073207 */ /* 0x000fe40000000000 */
[----:B------:R-:W-:Y:S02]  /*36d0*/  @P3 SEL R6, R27, R6, P0 ;  /* 0x000000061b063207 */ /* 0x000fe40000000000 */
[----:B------:R-:W-:Y:S02]  /*36e0*/  @!P2 SEL R28, RZ, 0x1, !P3 ;  /* 0x00000001ff1ca807 */ /* 0x000fe40005800000 */
[----:B------:R-:W-:-:S02]  /*36f0*/  IADD3 R9, P0, PT, R11, 0x200, RZ ;  /* 0x000002000b097810 */ /* 0x000fc40007f1e0ff */
[----:B------:R-:W-:Y:S02]  /*3700*/  SEL R20, R20, R7, !P2 ;  /* 0x0000000714147207 */ /* 0x000fe40005000000 */
[C---:B------:R-:W-:Y:S02]  /*3710*/  LOP3.LUT P3, RZ, R28.reuse, 0xff, RZ, 0xc0, !PT ;  /* 0x000000ff1cff7812 */ /* 0x040fe4000786c0ff */
[----:B------:R-:W-:Y:S01]  /*3720*/  SEL R27, R27, R6, !P2 ;  /* 0x000000061b1b7207 */ /* 0x000fe20005000000 */
[----:B------:R-:W-:Y:S01]  /*3730*/  IMAD.X R6, RZ, RZ, R10, P0 ;  /* 0x000000ffff067224 */ /* 0x000fe200000e060a */
[----:B------:R-:W-:Y:S02]  /*3740*/  ISETP.LT.U32.AND P0, PT, R9, R20, PT ;  /* 0x000000140900720c */ /* 0x000fe40003f01070 */
[----:B------:R-:W-:Y:S02]  /*3750*/  SEL R28, R28, 0x1, !P1 ;  /* 0x000000011c1c7807 */ /* 0x000fe40004800000 */
[----:B------:R-:W-:-:S02]  /*3760*/  ISETP.LT.AND.EX P0, PT, R6, R27, PT, P0 ;  /* 0x0000001b0600720c */ /* 0x000fc40003f01300 */
[----:B------:R-:W-:Y:S02]  /*3770*/  FSETP.NEU.AND P2, PT, R18, R19, PT ;  /* 0x000000131200720b */ /* 0x000fe40003f4d000 */
[----:B------:R-:W-:Y:S02]  /*3780*/  @P1 SEL R20, R9, R20, P0 ;  /* 0x0000001409141207 */ /* 0x000fe40000000000 */
[----:B------:R-:W-:Y:S02]  /*3790*/  @P1 SEL R27, R6, R27, P0 ;  /* 0x0000001b061b1207 */ /* 0x000fe40000000000 */
[----:B------:R-:W-:Y:S02]  /*37a0*/  IADD3 R7, P0, PT, R11, 0x300, RZ ;  /* 0x000003000b077810 */ /* 0x000fe40007f1e0ff */
[----:B------:R-:W-:Y:S02]  /*37b0*/  @!P3 SEL R28, RZ, 0x1, !P1 ;  /* 0x00000001ff1cb807 */ /* 0x000fe40004800000 */
[----:B------:R-:W-:-:S02]  /*37c0*/  SEL R20, R9, R20, !P3 ;  /* 0x0000001409147207 */ /* 0x000fc40005800000 */
[----:B------:R-:W-:Y:S01]  /*37d0*/  SEL R27, R6, R27, !P3 ;  /* 0x0000001b061b7207 */ /* 0x000fe20005800000 */
[----:B------:R-:W-:Y:S01]  /*37e0*/  IMAD.X R6, RZ, RZ, R10, P0 ;  /* 0x000000ffff067224 */ /* 0x000fe200000e060a */
[----:B------:R-:W-:Y:S02]  /*37f0*/  ISETP.GE.U32.AND P3, PT, R8, 0x400, PT ;  /* 0x000004000800780c */ /* 0x000fe40003f66070 */
        /* <DEDUP_REMOVED lines=10> */
[----:B------:R-:W-:-:S05]  /*38a0*/  VIADD R22, R22, 0x400 ;  /* 0x0000040016167836 */ /* 0x000fca0000000000 */
[----:B------:R-:W-:-:S13]  /*38b0*/  ISETP.GT.U32.AND P0, PT, R22, UR5, PT ;  /* 0x0000000516007c0c */ /* 0x000fda000bf04070 */
[----:B------:R-:W-:Y:S05]  /*38c0*/  @!P0 BRA `(.L_x_391) ;  /* 0xfffffff800e08947 */ /* 0x000fea000383ffff */
.L_x_386:
[----:B------:R-:W-:Y:S01]  /*38d0*/  IADD3 R2, PT, PT, -R22, UR4, RZ ;  /* 0x0000000416027c10 */ /* 0x000fe2000fffe1ff */
[----:B------:R-:W-:Y:S03]  /*38e0*/  BSSY.RECONVERGENT B1, `(.L_x_390) ;  /* 0x0000141000017945 */ /* 0x000fe60003800200 */
[----:B------:R-:W-:-:S04]  /*38f0*/  ISETP.GE.AND P0, PT, R21, R2, PT ;  /* 0x000000021500720c */ /* 0x000fc80003f06270 */
[----:B------:R-:W-:-:S13]  /*3900*/  ISETP.GE.U32.OR P0, PT, R22, UR4, P0 ;  /* 0x0000000416007c0c */ /* 0x000fda0008706470 */
[----:B------:R-:W-:Y:S05]  /*3910*/  @P0 BRA `(.L_x_392) ;  /* 0x0000001000f40947 */ /* 0x000fea0003800000 */
[----:B------:R-:W-:Y:S01]  /*3920*/  LOP3.LUT R23, RZ, R21, RZ, 0x33, !PT ;  /* 0x00000015ff177212 */ /* 0x000fe200078e33ff */
[----:B------:R-:W-:Y:S01]  /*3930*/  BSSY.RECONVERGENT B2, `(.L_x_393) ;  /* 0x00000a5000027945 */ /* 0x000fe20003800200 */
[----:B------:R-:W-:Y:S02]  /*3940*/  IMAD.MOV.U32 R3, RZ, RZ, R21 ;  /* 0x000000ffff037224 */ /* 0x000fe400078e0015 */
[----:B------:R-:W-:-:S04]  /*3950*/  IADD3 R23, PT, PT, -R22, UR4, R23 ;  /* 0x0000000416177c10 */ /* 0x000fc8000fffe117 */
[C---:B------:R-:W-:Y:S02]  /*3960*/  ISETP.GE.U32.AND P0, PT, R23.reuse, 0x700, PT ;  /* 0x000007001700780c */ /* 0x040fe40003f06070 */
[----:B------:R-:W-:-:S04]  /*3970*/  LEA.HI R24, R23, 0x1, RZ, 0x18 ;  /* 0x0000000117187811 */ /* 0x000fc800078fc0ff */
[----:B------:R-:W-:-:S07]  /*3980*/  LOP3.LUT R34, R24, 0x7, RZ, 0xc0, !PT ;  /* 0x0000000718227812 */ /* 0x000fce00078ec0ff */
[----:B------:R-:W-:Y:S05]  /*3990*/  @!P0 BRA `(.L_x_394) ;  /* 0x0000000800788947 */ /* 0x000fea0003800000 */
[----:B------:R-:W0:Y:S01]  /*39a0*/  LDC.64 R4, c[0x0][0x380] ;  /* 0x0000e000ff047b82 */ /* 0x000e220000000a00 */
[----:B------:R-:W-:Y:S01]  /*39b0*/  LOP3.LUT R29, R24, 0x1fffff8, RZ, 0xc0, !PT ;  /* 0x01fffff8181d7812 */ /* 0x000fe200078ec0ff */
[----:B------:R-:W-:Y:S01]  /*39c0*/  BSSY.RECONVERGENT B3, `(.L_x_395) ;  /* 0x000009a000037945 */ /* 0x000fe20003800200 */
[C---:B------:R-:W-:Y:S01]  /*39d0*/  LOP3.LUT R26, R21.reuse, 0x400, RZ, 0xfc, !PT ;  /* 0x00000400151a7812 */ /* 0x040fe200078efcff */
[----:B------:R-:W-:Y:S02]  /*39e0*/  IMAD.IADD R25, R21, 0x1, R22 ;  /* 0x0000000115197824 */ /* 0x000fe400078e0216 */
[----:B------:R-:W-:Y:S02]  /*39f0*/  IMAD.MOV R29, RZ, RZ, -R29 ;  /* 0x000000ffff1d7224 */ /* 0x000fe400078e0a1d */
[----:B------:R-:W2:Y:S05]  /*3a00*/  LDC.64 R2, c[0x0][0x388] ;  /* 0x0000e200ff027b82 */ /* 0x000eaa0000000a00 */
.L_x_396:
[----:B0-----:R-:W-:-:S04]  /*3a10*/  IMAD.WIDE.U32 R6, R25, 0x4, R4 ;  /* 0x0000000419067825 */ /* 0x001fc800078e0004 */
[C---:B--2---:R-:W-:Y:S01]  /*3a20*/  IMAD.WIDE.U32 R8, R25.reuse, 0x4, R2 ;  /* 0x0000000419087825 */ /* 0x044fe200078e0002 */
[----:B------:R0:W2:Y:S04]  /*3a30*/  LDG.E R32, desc[UR8][R6.64] ;  /* 0x0000000806207981 */ /* 0x0000a8000c1e1900 */
[----:B------:R3:W2:Y:S01]  /*3a40*/  LDG.E R37, desc[UR8][R8.64] ;  /* 0x0000000808257981 */ /* 0x0006a2000c1e1900 */
[----:B------:R-:W-:-:S04]  /*3a50*/  VIADD R33, R25, 0x100 ;  /* 0x0000010019217836 */ /* 0x000fc80000000000 */
[----:B------:R-:W-:-:S04]  /*3a60*/  IMAD.WIDE.U32 R10, R33, 0x4, R4 ;  /* 0x00000004210a7825 */ /* 0x000fc800078e0004 */
[----:B------:R-:W-:Y:S01]  /*3a70*/  IMAD.WIDE.U32 R12, R33, 0x4, R2 ;  /* 0x00000004210c7825 */ /* 0x000fe200078e0002 */
[----:B------:R4:W5:Y:S04]  /*3a80*/  LDG.E R31, desc[UR8][R10.64] ;  /* 0x000000080a1f7981 */ /* 0x000968000c1e1900 */
[----:B------:R1:W5:Y:S01]  /*3a90*/  LDG.E R18, desc[UR8][R12.64] ;  /* 0x000000080c127981 */ /* 0x000362000c1e1900 */
[----:B------:R-:W-:-:S04]  /*3aa0*/  VIADD R35, R25, 0x200 ;  /* 0x0000020019237836 */ /* 0x000fc80000000000 */
[----:B------:R-:W-:-:S04]  /*3ab0*/  IMAD.WIDE.U32 R16, R35, 0x4, R4 ;  /* 0x0000000423107825 */ /* 0x000fc800078e0004 */
[----:B------:R-:W-:Y:S01]  /*3ac0*/  IMAD.WIDE.U32 R14, R35, 0x4, R2 ;  /* 0x00000004230e7825 */ /* 0x000fe200078e0002 */
[----:B------:R-:W5:Y:S04]  /*3ad0*/  LDG.E R30, desc[UR8][R16.64] ;  /* 0x00000008101e7981 */ /* 0x000f68000c1e1900 */
[----:B------:R1:W5:Y:S01]  /*3ae0*/  LDG.E R39, desc[UR8][R14.64] ;  /* 0x000000080e277981 */ /* 0x000362000c1e1900 */
[----:B------:R-:W-:-:S04]  /*3af0*/  VIADD R19, R25, 0x300 ;  /* 0x0000030019137836 */ /* 0x000fc80000000000 */
[----:B0-----:R-:W-:-:S04]  /*3b00*/  IMAD.WIDE.U32 R6, R19, 0x4, R4 ;  /* 0x0000000413067825 */ /* 0x001fc800078e0004 */
[----:B---3--:R-:W-:Y:S01]  /*3b10*/  IMAD.WIDE.U32 R8, R19, 0x4, R2 ;  /* 0x0000000413087825 */ /* 0x008fe200078e0002 */
[----:B------:R0:W3:Y:S04]  /*3b20*/  LDG.E R36, desc[UR8][R6.64] ;  /* 0x0000000806247981 */ /* 0x0000e8000c1e1900 */
[----:B------:R0:W3:Y:S01]  /*3b30*/  LDG.E R43, desc[UR8][R8.64] ;  /* 0x00000008082b7981 */ /* 0x0000e2000c1e1900 */
[----:B------:R-:W-:-:S04]  /*3b40*/  VIADD R41, R25, 0x400 ;  /* 0x0000040019297836 */ /* 0x000fc80000000000 */
[----:B----4-:R-:W-:-:S04]  /*3b50*/  IMAD.WIDE.U32 R10, R41, 0x4, R4 ;  /* 0x00000004290a7825 */ /* 0x010fc800078e0004 */
[----:B-1----:R-:W-:Y:S01]  /*3b60*/  IMAD.WIDE.U32 R12, R41, 0x4, R2 ;  /* 0x00000004290c7825 */ /* 0x002fe200078e0002 */
[----:B------:R1:W4:Y:S04]  /*3b70*/  LDG.E R38, desc[UR8][R10.64] ;  /* 0x000000080a267981 */ /* 0x000328000c1e1900 */
[----:B------:R1:W4:Y:S01]  /*3b80*/  LDG.E R45, desc[UR8][R12.64] ;  /* 0x000000080c2d7981 */ /* 0x000322000c1e1900 */
[----:B------:R-:W-:-:S04]  /*3b90*/  VIADD R40, R25, 0x500 ;  /* 0x0000050019287836 */ /* 0x000fc80000000000 */
[----:B------:R-:W-:-:S04]  /*3ba0*/  IMAD.WIDE.U32 R14, R40, 0x4, R4 ;  /* 0x00000004280e7825 */ /* 0x000fc800078e0004 */
[----:B------:R-:W-:Y:S02]  /*3bb0*/  IMAD.WIDE.U32 R16, R40, 0x4, R2 ;  /* 0x0000000428107825 */ /* 0x000fe400078e0002 */
[----:B------:R1:W4:Y:S04]  /*3bc0*/  LDG.E R14, desc[UR8][R14.64] ;  /* 0x000000080e0e7981 */ /* 0x000328000c1e1900 */
[----:B------:R-:W4:Y:S01]  /*3bd0*/  LDG.E R17, desc[UR8][R16.64] ;  /* 0x0000000810117981 */ /* 0x000f22000c1e1900 */
[----:B------:R-:W-:-:S04]  /*3be0*/  VIADD R42, R25, 0x600 ;  /* 0x00000600192a7836 */ /* 0x000fc80000000000 */
[----:B0-----:R-:W-:-:S04]  /*3bf0*/  IMAD.WIDE.U32 R6, R42, 0x4, R4 ;  /* 0x000000042a067825 */ /* 0x001fc800078e0004 */
[----:B------:R-:W-:Y:S02]  /*3c00*/  IMAD.WIDE.U32 R8, R42, 0x4, R2 ;  /* 0x000000042a087825 */ /* 0x000fe400078e0002 */
[----:B------:R-:W4:Y:S04]  /*3c10*/  LDG.E R6, desc[UR8][R6.64] ;  /* 0x0000000806067981 */ /* 0x000f28000c1e1900 */
[----:B------:R0:W4:Y:S01]  /*3c20*/  LDG.E R9, desc[UR8][R8.64] ;  /* 0x0000000808097981 */ /* 0x000122000c1e1900 */
[----:B------:R-:W-:-:S04]  /*3c30*/  VIADD R44, R25, 0x700 ;  /* 0x00000700192c7836 */ /* 0x000fc80000000000 */
[----:B-1----:R-:W-:-:S04]  /*3c40*/  IMAD.WIDE.U32 R10, R44, 0x4, R4 ;  /* 0x000000042c0a7825 */ /* 0x002fc800078e0004 */
[----:B------:R-:W-:Y:S02]  /*3c50*/  IMAD.WIDE.U32 R12, R44, 0x4, R2 ;  /* 0x000000042c0c7825 */ /* 0x000fe400078e0002 */
[----:B------:R1:W4:Y:S04]  /*3c60*/  LDG.E R10, desc[UR8][R10.64] ;  /* 0x000000080a0a7981 */ /* 0x000328000c1e1900 */
[----:B------:R1:W4:Y:S01]  /*3c70*/  LDG.E R13, desc[UR8][R12.64] ;  /* 0x000000080c0d7981 */ /* 0x000322000c1e1900 */
[----:B------:R-:W-:Y:S01]  /*3c80*/  LOP3.LUT P3, RZ, R28, 0xff, RZ, 0xc0, !PT ;  /* 0x000000ff1cff7812 */ /* 0x000fe2000786c0ff */
[----:B------:R-:W-:Y:S01]  /*3c90*/  VIADD R29, R29, 0x8 ;  /* 0x000000081d1d7836 */ /* 0x000fe20000000000 */
[----:B------:R-:W-:Y:S01]  /*3ca0*/  IADD3 R15, P2, PT, R25, UR6, RZ ;  /* 0x00000006190f7c10 */ /* 0x000fe2000ff5e0ff */
[----:B------:R-:W-:-:S02]  /*3cb0*/  VIADD R26, R26, 0x800 ;  /* 0x000008001a1a7836 */ /* 0x000fc40000000000 */
[----:B------:R-:W-:Y:S02]  /*3cc0*/  VIADD R25, R25, 0x800 ;  /* 0x0000080019197836 */ /* 0x000fe40000000000 */
[----:B0-----:R-:W-:Y:S01]  /*3cd0*/  IMAD.X R8, RZ, RZ, UR7, P2 ;  /* 0x00000007ff087e24 */ /* 0x001fe200090e06ff */
[CC--:B--2---:R-:W-:Y:S02]  /*3ce0*/  FSETP.NEU.AND P0, PT, R32.reuse, R37.reuse, PT ;  /* 0x000000252000720b */ /* 0x0c4fe40003f0d000 */
[----:B------:R-:W-:-:S03]  /*3cf0*/  FSETP.NEU.AND P1, PT, R32, R37, P3 ;  /* 0x000000252000720b */ /* 0x000fc60001f2d000 */
[----:B------:R-:W-:Y:S02]  /*3d00*/  @!P3 SEL R28, RZ, 0x1, !P0 ;  /* 0x00000001ff1cb807 */ /* 0x000fe40004000000 */
[----:B------:R-:W-:Y:S02]  /*3d10*/  ISETP.LT.U32.AND P0, PT, R15, R20, PT ;  /* 0x000000140f00720c */ /* 0x000fe40003f01070 */
[----:B------:R-:W-:Y:S02]  /*3d20*/  SEL R7, R28, 0x1, !P1 ;  /* 0x000000011c077807 */ /* 0x000fe40004800000 */
[----:B------:R-:W-:Y:S02]  /*3d30*/  ISETP.LT.AND.EX P0, PT, R8, R27, PT, P0 ;  /* 0x0000001b0800720c */ /* 0x000fe40003f01300 */
[----:B------:R-:W-:Y:S02]  /*3d40*/  LOP3.LUT P2, RZ, R7, 0xff, RZ, 0xc0, !PT ;  /* 0x000000ff07ff7812 */ /* 0x000fe4000784c0ff */
[----:B-----5:R-:W-:-:S02]  /*3d50*/  FSETP.NEU.AND P5, PT, R31, R18, PT ;  /* 0x000000121f00720b */ /* 0x020fc40003fad000 */
[----:B------:R-:W-:Y:S02]  /*3d60*/  FSETP.NEU.AND P4, PT, R31, R18, P2 ;  /* 0x000000121f00720b */ /* 0x000fe4000178d000 */
[CC--:B------:R-:W-:Y:S02]  /*3d70*/  SEL R16, R15.reuse, R20.reuse, P0 ;  /* 0x000000140f107207 */ /* 0x0c0fe40000000000 */
[CC--:B-1----:R-:W-:Y:S02]  /*3d80*/  SEL R11, R8.reuse, R27.reuse, P0 ;  /* 0x0000001b080b7207 */ /* 0x0c2fe40000000000 */
[----:B------:R-:W-:Y:S02]  /*3d90*/  @!P1 SEL R16, R15, R20, !P3 ;  /* 0x000000140f109207 */ /* 0x000fe40005800000 */
[----:B------:R-:W-:Y:S02]  /*3da0*/  @!P1 SEL R11, R8, R27, !P3 ;  /* 0x0000001b080b9207 */ /* 0x000fe40005800000 */
[----:B------:R-:W-:-:S02]  /*3db0*/  @!P2 SEL R7, RZ, 0x1, !P5 ;  /* 0x00000001ff07a807 */ /* 0x000fc40006800000 */
[----:B------:R-:W-:Y:S02]  /*3dc0*/  IADD3 R33, P0, PT, R33, UR6, RZ ;  /* 0x0000000621217c10 */ /* 0x000fe4000ff1e0ff */
[----:B------:R-:W-:Y:S02]  /*3dd0*/  SEL R7, R7, 0x1, !P4 ;  /* 0x0000000107077807 */ /* 0x000fe40006000000 */
[CC--:B------:R-:W-:Y:S01]  /*3de0*/  FSETP.NEU.AND P5, PT, R30.reuse, R39.reuse, PT ;  /* 0x000000271e00720b */ /* 0x0c0fe20003fad000 */
[----:B------:R-:W-:Y:S01]  /*3df0*/  IMAD.X R8, RZ, RZ, UR7, P0 ;  /* 0x00000007ff087e24 */ /* 0x000fe200080e06ff */
        /* <DEDUP_REMOVED lines=11> */
[----:B------:R-:W-:Y:S02]  /*3eb0*/  IADD3 R35, P0, PT, R35, UR6, RZ ;  /* 0x0000000623237c10 */ /* 0x000fe4000ff1e0ff */
[CC--:B---3--:R-:W-:Y:S02]  /*3ec0*/  FSETP.NEU.AND P5, PT, R36.reuse, R43.reuse, PT ;  /* 0x0000002b2400720b */ /* 0x0c8fe40003fad000 */
[----:B------:R-:W-:Y:S01]  /*3ed0*/  FSETP.NEU.AND P4, PT, R36, R43, P2 ;  /* 0x0000002b2400720b */ /* 0x000fe2000178d000 */
[----:B------:R-:W-:Y:S01]  /*3ee0*/  IMAD.X R8, RZ, RZ, UR7, P0 ;  /* 0x00000007ff087e24 */ /* 0x000fe200080e06ff */
[----:B------:R-:W-:-:S04]  /*3ef0*/  ISETP.LT.U32.AND P0, PT, R35, R12, PT ;  /* 0x0000000c2300720c */ /* 0x000fc80003f01070 */
[CC--:B------:R-:W-:Y:S02]  /*3f00*/  ISETP.LT.AND.EX P0, PT, R8.reuse, R15.reuse, PT, P0 ;  /* 0x0000000f0800720c */ /* 0x0c0fe40003f01300 */
[----:B------:R-:W-:Y:S02]  /*3f10*/  @!P2 SEL R7, RZ, 0x1, !P5 ;  /* 0x00000001ff07a807 */ /* 0x000fe40006800000 */
[-C--:B------:R-:W-:Y:S02]  /*3f20*/  SEL R16, R35, R12.reuse, P0 ;  /* 0x0000000c23107207 */ /* 0x080fe40000000000 */
[----:B------:R-:W-:Y:S02]  /*3f30*/  SEL R7, R7, 0x1, !P4 ;  /* 0x0000000107077807 */ /* 0x000fe40006000000 */
[----:B------:R-:W-:Y:S02]  /*3f40*/  SEL R11, R8, R15, P0 ;  /* 0x0000000f080b7207 */ /* 0x000fe40000000000 */
[----:B------:R-:W-:-:S02]  /*3f50*/  @!P3 SEL R16, R35, R12, !P1 ;  /* 0x0000000c2310b207 */ /* 0x000fc40004800000 */
[----:B------:R-:W-:Y:S02]  /*3f60*/  @!P3 SEL R11, R8, R15, !P1 ;  /* 0x0000000f080bb207 */ /* 0x000fe40004800000 */
[----:B------:R-:W-:Y:S02]  /*3f70*/  IADD3 R19, P0, PT, R19, UR6, RZ ;  /* 0x0000000613137c10 */ /* 0x000fe4000ff1e0ff */
[----:B------:R-:W-:Y:S02]  /*3f80*/  LOP3.LUT P1, RZ, R7, 0xff, RZ, 0xc0, !PT ;  /* 0x000000ff07ff7812 */ /* 0x000fe4000782c0ff */
[CC--:B----4-:R-:W-:Y:S01]  /*3f90*/  FSETP.NEU.AND P5, PT, R38.reuse, R45.reuse, PT ;  /* 0x0000002d2600720b */ /* 0x0d0fe20003fad000 */
[----:B------:R-:W-:Y:S01]  /*3fa0*/  IMAD.X R8, RZ, RZ, UR7, P0 ;  /* 0x00000007ff087e24 */ /* 0x000fe200080e06ff */
[----:B------:R-:W-:Y:S02]  /*3fb0*/  ISETP.LT.U32.AND P0, PT, R19, R16, PT ;  /* 0x000000101300720c */ /* 0x000fe40003f01070 */
[----:B------:R-:W-:-:S02]  /*3fc0*/  FSETP.NEU.AND P3, PT, R38, R45, P1 ;  /* 0x0000002d2600720b */ /* 0x000fc40000f6d000 */
[----:B------:R-:W-:-:S04]  /*3fd0*/  ISETP.LT.AND.EX P0, PT, R8, R11, PT, P0 ;  /* 0x0000000b0800720c */ /* 0x000fc80003f01300 */
[-C--:B------:R-:W-:Y:S02]  /*3fe0*/  SEL R12, R19, R16.reuse, P0 ;  /* 0x00000010130c7207 */ /* 0x080fe40000000000 */
[----:B------:R-:W-:Y:S02]  /*3ff0*/  @!P1 SEL R7, RZ, 0x1, !P5 ;  /* 0x00000001ff079807 */ /* 0x000fe40006800000 */
[----:B------:R-:W-:Y:S02]  /*4000*/  SEL R15, R8, R11, P0 ;  /* 0x0000000b080f7207 */ /* 0x000fe40000000000 */
[----:B------:R-:W-:Y:S02]  /*4010*/  IADD3 R41, P0, PT, R41, UR6, RZ ;  /* 0x0000000629297c10 */ /* 0x000fe4000ff1e0ff */
[----:B------:R-:W-:Y:S02]  /*4020*/  @!P4 SEL R12, R19, R16, !P2 ;  /* 0x00000010130cc207 */ /* 0x000fe40005000000 */
[----:B------:R-:W-:-:S02]  /*4030*/  SEL R7, R7, 0x1, !P3 ;  /* 0x0000000107077807 */ /* 0x000fc40005800000 */
[----:B------:R-:W-:Y:S01]  /*4040*/  @!P4 SEL R15, R8, R11, !P2 ;  /* 0x0000000b080fc207 */ /* 0x000fe20005000000 */
[----:B------:R-:W-:Y:S01]  /*4050*/  IMAD.X R8, RZ, RZ, UR7, P0 ;  /* 0x00000007ff087e24 */ /* 0x000fe200080e06ff */
[-C--:B------:R-:W-:Y:S02]  /*4060*/  ISETP.LT.U32.AND P0, PT, R41, R12.reuse, PT ;  /* 0x0000000c2900720c */ /* 0x080fe40003f01070 */
[----:B------:R-:W-:Y:S02]  /*4070*/  LOP3.LUT P2, RZ, R7, 0xff, RZ, 0xc0, !PT ;  /* 0x000000ff07ff7812 */ /* 0x000fe4000784c0ff */
[----:B------:R-:W-:Y:S02]  /*4080*/  ISETP.LT.AND.EX P0, PT, R8, R15, PT, P0 ;  /* 0x0000000f0800720c */ /* 0x000fe40003f01300 */
[----:B------:R-:W-:Y:S02]  /*4090*/  IADD3 R40, P4, PT, R40, UR6, RZ ;  /* 0x0000000628287c10 */ /* 0x000fe4000ff9e0ff */
[----:B------:R-:W-:-:S02]  /*40a0*/  SEL R11, R41, R12, P0 ;  /* 0x0000000c290b7207 */ /* 0x000fc40000000000 */
[----:B------:R-:W-:Y:S02]  /*40b0*/  SEL R19, R8, R15, P0 ;  /* 0x0000000f08137207 */ /* 0x000fe40000000000 */
[----:B------:R-:W-:Y:S02]  /*40c0*/  FSETP.NEU.AND P0, PT, R14, R17, PT ;  /* 0x000000110e00720b */ /* 0x000fe40003f0d000 */
[----:B------:R-:W-:Y:S02]  /*40d0*/  @!P3 SEL R11, R41, R12, !P1 ;  /* 0x0000000c290bb207 */ /* 0x000fe40004800000 */
[----:B------:R-:W-:Y:S01]  /*40e0*/  @!P3 SEL R19, R8, R15, !P1 ;  /* 0x0000000f0813b207 */ /* 0x000fe20004800000 */
[----:B------:R-:W-:Y:S01]  /*40f0*/  IMAD.X R8, RZ, RZ, UR7, P4 ;  /* 0x00000007ff087e24 */ /* 0x000fe2000a0e06ff */
[----:B------:R-:W-:Y:S02]  /*4100*/  FSETP.NEU.AND P3, PT, R14, R17, P2 ;  /* 0x000000110e00720b */ /* 0x000fe4000176d000 */
[----:B------:R-:W-:-:S02]  /*4110*/  @!P2 SEL R7, RZ, 0x1, !P0 ;  /* 0x00000001ff07a807 */ /* 0x000fc40004000000 */
[----:B------:R-:W-:Y:S02]  /*4120*/  ISETP.LT.U32.AND P0, PT, R40, R11, PT ;  /* 0x0000000b2800720c */ /* 0x000fe40003f01070 */
[----:B------:R-:W-:Y:S02]  /*4130*/  SEL R7, R7, 0x1, !P3 ;  /* 0x0000000107077807 */ /* 0x000fe40005800000 */
[----:B------:R-:W-:Y:S02]  /*4140*/  ISETP.LT.AND.EX P0, PT, R8, R19, PT, P0 ;  /* 0x000000130800720c */ /* 0x000fe40003f01300 */
[----:B------:R-:W-:Y:S02]  /*4150*/  LOP3.LUT P1, RZ, R7, 0xff, RZ, 0xc0, !PT ;  /* 0x000000ff07ff7812 */ /* 0x000fe4000782c0ff */
[----:B------:R-:W-:Y:S02]  /*4160*/  SEL R15, R40, R11, P0 ;  /* 0x0000000b280f7207 */ /* 0x000fe40000000000 */
[----:B------:R-:W-:-:S02]  /*4170*/  SEL R17, R8, R19, P0 ;  /* 0x0000001308117207 */ /* 0x000fc40000000000 */
[----:B------:R-:W-:Y:S02]  /*4180*/  IADD3 R42, P0, PT, R42, UR6, RZ ;  /* 0x000000062a2a7c10 */ /* 0x000fe4000ff1e0ff */
[----:B------:R-:W-:Y:S02]  /*4190*/  @!P3 SEL R15, R40, R11, !P2 ;  /* 0x0000000b280fb207 */ /* 0x000fe40005000000 */
[----:B------:R-:W-:Y:S02]  /*41a0*/  @!P3 SEL R17, R8, R19, !P2 ;  /* 0x000000130811b207 */ /* 0x000fe40005000000 */
[CC--:B------:R-:W-:Y:S02]  /*41b0*/  FSETP.NEU.AND P2, PT, R6.reuse, R9.reuse, PT ;  /* 0x000000090600720b */ /* 0x0c0fe40003f4d000 */
[----:B------:R-:W-:Y:S01]  /*41c0*/  FSETP.NEU.AND P3, PT, R6, R9, P1 ;  /* 0x000000090600720b */ /* 0x000fe20000f6d000 */
[----:B------:R-:W-:Y:S01]  /*41d0*/  IMAD.X R6, RZ, RZ, UR7, P0 ;  /* 0x00000007ff067e24 */ /* 0x000fe200080e06ff */
[----:B------:R-:W-:-:S02]  /*41e0*/  ISETP.LT.U32.AND P0, PT, R42, R15, PT ;  /* 0x0000000f2a00720c */ /* 0x000fc40003f01070 */
[----:B------:R-:W-:Y:S02]  /*41f0*/  @!P1 SEL R7, RZ, 0x1, !P2 ;  /* 0x00000001ff079807 */ /* 0x000fe40005000000 */
[----:B------:R-:W-:Y:S02]  /*4200*/  ISETP.LT.AND.EX P0, PT, R6, R17, PT, P0 ;  /* 0x000000110600720c */ /* 0x000fe40003f01300 */
[----:B------:R-:W-:Y:S02]  /*4210*/  SEL R7, R7, 0x1, !P3 ;  /* 0x0000000107077807 */ /* 0x000fe40005800000 */
[----:B------:R-:W-:Y:S02]  /*4220*/  SEL R9, R42, R15, P0 ;  /* 0x0000000f2a097207 */ /* 0x000fe40000000000 */
[----:B------:R-:W-:Y:S02]  /*4230*/  SEL R11, R6, R17, P0 ;  /* 0x00000011060b7207 */ /* 0x000fe40000000000 */
[----:B------:R-:W-:-:S02]  /*4240*/  IADD3 R44, P0, PT, R44, UR6, RZ ;  /* 0x000000062c2c7c10 */ /* 0x000fc4000ff1e0ff */
[----:B------:R-:W-:Y:S02]  /*4250*/  @!P3 SEL R9, R42, R15, !P1 ;  /* 0x0000000f2a09b207 */ /* 0x000fe40004800000 */
[----:B------:R-:W-:Y:S01]  /*4260*/  @!P3 SEL R11, R6, R17, !P1 ;  /* 0x00000011060bb207 */ /* 0x000fe20004800000 */
[----:B------:R-:W-:Y:S01]  /*4270*/  IMAD.X R6, RZ, RZ, UR7, P0 ;  /* 0x00000007ff067e24 */ /* 0x000fe200080e06ff */
[----:B------:R-:W-:Y:S02]  /*4280*/  ISETP.LT.U32.AND P0, PT, R44, R9, PT ;  /* 0x000000092c00720c */ /* 0x000fe40003f01070 */
[----:B------:R-:W-:Y:S02]  /*4290*/  LOP3.LUT P2, RZ, R7, 0xff, RZ, 0xc0, !PT ;  /* 0x000000ff07ff7812 */ /* 0x000fe4000784c0ff */
[----:B------:R-:W-:Y:S02]  /*42a0*/  ISETP.LT.AND.EX P0, PT, R6, R11, PT, P0 ;  /* 0x0000000b0600720c */ /* 0x000fe40003f01300 */
[----:B------:R-:W-:-:S02]  /*42b0*/  FSETP.NEU.AND P3, PT, R10, R13, P2 ;  /* 0x0000000d0a00720b */ /* 0x000fc4000176d000 */
[----:B------:R-:W-:Y:S02]  /*42c0*/  SEL R20, R44, R9, P0 ;  /* 0x000000092c147207 */ /* 0x000fe40000000000 */
[----:B------:R-:W-:Y:S02]  /*42d0*/  SEL R27, R6, R11, P0 ;  /* 0x0000000b061b7207 */ /* 0x000fe40000000000 */
[----:B------:R-:W-:Y:S02]  /*42e0*/  ISETP.NE.AND P0, PT, R29, RZ, PT ;  /* 0x000000ff1d00720c */ /* 0x000fe40003f05270 */
[----:B------:R-:W-:-:S04]  /*42f0*/  FSETP.NEU.AND P1, PT, R10, R13, PT ;  /* 0x0000000d0a00720b */ /* 0x000fc80003f2d000 */
[----:B------:R-:W-:Y:S02]  /*4300*/  @!P2 SEL R7, RZ, 0x1, !P1 ;  /* 0x00000001ff07a807 */ /* 0x000fe40004800000 */
[----:B------:R-:W-:Y:S02]  /*4310*/  @!P3 SEL R20, R44, R9, !P2 ;  /* 0x000000092c14b207 */ /* 0x000fe40005000000 */
[----:B------:R-:W-:Y:S02]  /*4320*/  SEL R7, R7, 0x1, !P3 ;  /* 0x0000000107077807 */ /* 0x000fe40005800000 */
[----:B------:R-:W-:Y:S02]  /*4330*/  @!P3 SEL R27, R6, R11, !P2 ;  /* 0x0000000b061bb207 */ /* 0x000fe40005000000 */
[----:B------:R-:W-:Y:S01]  /*4340*/  PRMT R28, R7, 0x7610, R28 ;  /* 0x00007610071c7816 */ /* 0x000fe2000000001c */
[----:B------:R-:W-:Y:S06]  /*4350*/  @P0 BRA `(.L_x_396) ;  /* 0xfffffff400ac0947 */ /* 0x000fec000383ffff */
[----:B------:R-:W-:Y:S05]  /*4360*/  BSYNC.RECONVERGENT B3 ;  /* 0x0000000000037941 */ /* 0x000fea0003800200 */
.L_x_395:
[----:B------:R-:W-:-:S07]  /*4370*/  VIADD R3, R26, 0xfffffc00 ;  /* 0xfffffc001a037836 */ /* 0x000fce0000000000 */
.L_x_394:
[----:B------:R-:W-:Y:S05]  /*4380*/  BSYNC.RECONVERGENT B2 ;  /* 0x0000000000027941 */ /* 0x000fea0003800200 */
.L_x_393:
        /* <DEDUP_REMOVED lines=8> */
[----:B------:R-:W2:Y:S01]  /*4410*/  LDC.64 R4, c[0x0][0x388] ;  /* 0x0000e200ff047b82 */ /* 0x000ea20000000a00 */
[----:B0-----:R-:W-:-:S06]  /*4420*/  IMAD.WIDE.U32 R8, R25, 0x4, R6 ;  /* 0x0000000419087825 */ /* 0x001fcc00078e0006 */
[----:B------:R0:W3:Y:S01]  /*4430*/  LDG.E R8, desc[UR8][R8.64] ;  /* 0x0000000808087981 */ /* 0x0000e2000c1e1900 */
[----:B--2---:R-:W-:-:S06]  /*4440*/  IMAD.WIDE.U32 R10, R25, 0x4, R4 ;  /* 0x00000004190a7825 */ /* 0x004fcc00078e0004 */
[----:B------:R-:W3:Y:S01]  /*4450*/  LDG.E R11, desc[UR8][R10.64] ;  /* 0x000000080a0b7981 */ /* 0x000ee2000c1e1900 */
[----:B------:R-:W-:-:S04]  /*4460*/  VIADD R29, R25, 0x100 ;  /* 0x00000100191d7836 */ /* 0x000fc80000000000 */
[----:B------:R-:W-:-:S04]  /*4470*/  IMAD.WIDE.U32 R12, R29, 0x4, R6 ;  /* 0x000000041d0c7825 */ /* 0x000fc800078e0006 */
[----:B------:R-:W-:Y:S02]  /*4480*/  IMAD.WIDE.U32 R14, R29, 0x4, R4 ;  /* 0x000000041d0e7825 */ /* 0x000fe400078e0004 */
[----:B------:R-:W2:Y:S04]  /*4490*/  LDG.E R12, desc[UR8][R12.64] ;  /* 0x000000080c0c7981 */ /* 0x000ea8000c1e1900 */
[----:B------:R-:W2:Y:S01]  /*44a0*/  LDG.E R15, desc[UR8][R14.64] ;  /* 0x000000080e0f7981 */ /* 0x000ea2000c1e1900 */
[----:B------:R-:W-:-:S04]  /*44b0*/  VIADD R31, R25, 0x200 ;  /* 0x00000200191f7836 */ /* 0x000fc80000000000 */
[----:B------:R-:W-:-:S04]  /*44c0*/  IMAD.WIDE.U32 R16, R31, 0x4, R6 ;  /* 0x000000041f107825 */ /* 0x000fc800078e0006 */
[----:B------:R-:W-:Y:S02]  /*44d0*/  IMAD.WIDE.U32 R18, R31, 0x4, R4 ;  /* 0x000000041f127825 */ /* 0x000fe400078e0004 */
[----:B------:R-:W4:Y:S04]  /*44e0*/  LDG.E R16, desc[UR8][R16.64] ;  /* 0x0000000810107981 */ /* 0x000f28000c1e1900 */
[----:B------:R-:W4:Y:S01]  /*44f0*/  LDG.E R19, desc[UR8][R18.64] ;  /* 0x0000000812137981 */ /* 0x000f22000c1e1900 */
[----:B0-----:R-:W-:-:S04]  /*4500*/  VIADD R9, R25, 0x300 ;  /* 0x0000030019097836 */ /* 0x001fc80000000000 */
[----:B------:R-:W-:-:S04]  /*4510*/  IMAD.WIDE.U32 R6, R9, 0x4, R6 ;  /* 0x0000000409067825 */ /* 0x000fc800078e0006 */
[----:B------:R-:W-:Y:S02]  /*4520*/  IMAD.WIDE.U32 R4, R9, 0x4, R4 ;  /* 0x0000000409047825 */ /* 0x000fe400078e0004 */
[----:B------:R-:W5:Y:S04]  /*4530*/  LDG.E R6, desc[UR8][R6.64] ;  /* 0x0000000806067981 */ /* 0x000f68000c1e1900 */
[----:B------:R0:W5:Y:S01]  /*4540*/  LDG.E R5, desc[UR8][R4.64] ;  /* 0x0000000804057981 */ /* 0x000162000c1e1900 */
[----:B------:R-:W-:Y:S02]  /*4550*/  LOP3.LUT P3, RZ, R28, 0xff, RZ, 0xc0, !PT ;  /* 0x000000ff1cff7812 */ /* 0x000fe4000786c0ff */
[----:B------:R-:W-:-:S05]  /*4560*/  IADD3 R25, P2, PT, R25, UR6, RZ ;  /* 0x0000000619197c10 */ /* 0x000fca000ff5e0ff */
[----:B------:R-:W-:Y:S01]  /*4570*/  IMAD.X R2, RZ, RZ, UR7, P2 ;  /* 0x00000007ff027e24 */ /* 0x000fe200090e06ff */
        /* <DEDUP_REMOVED lines=9> */
[CC--:B0-----:R-:W-:Y:S02]  /*4610*/  SEL R4, R25.reuse, R20.reuse, P0 ;  /* 0x0000001419047207 */ /* 0x0c1fe40000000000 */
[----:B------:R-:W-:Y:S02]  /*4620*/  SEL R7, R2, R27, P0 ;  /* 0x0000001b02077207 */ /* 0x000fe40000000000 */
        /* <DEDUP_REMOVED lines=28> */
[----:B-----5:R-:W-:Y:S01]  /*47f0*/  FSETP.NEU.AND P4, PT, R6, R5, P2 ;  /* 0x000000050600720b */ /* 0x020fe2000178d000 */
[----:B------:R-:W-:Y:S01]  /*4800*/  IMAD.X R2, RZ, RZ, UR7, P5 ;  /* 0x00000007ff027e24 */ /* 0x000fe2000a8e06ff */
        /* <DEDUP_REMOVED lines=9> */
.L_x_398:
[----:B------:R-:W-:Y:S05]  /*48a0*/  BSYNC.RECONVERGENT B2 ;  /* 0x0000000000027941 */ /* 0x000fea0003800200 */
.L_x_397:
[----:B------:R-:W-:Y:S05]  /*48b0*/  @!P1 BRA `(.L_x_392) ;  /* 0x00000004000c9947 */ /* 0x000fea0003800000 */
[----:B------:R-:W-:Y:S01]  /*48c0*/  ISETP.NE.AND P0, PT, R24, 0x1, PT ;  /* 0x000000011800780c */ /* 0x000fe20003f05270 */
[----:B------:R-:W-:Y:S01]  /*48d0*/  BSSY.RECONVERGENT B2, `(.L_x_399) ;  /* 0x000002a000027945 */ /* 0x000fe20003800200 */
[----:B------:R-:W-:-:S11]  /*48e0*/  LOP3.LUT P1, RZ, R23, 0x100, RZ, 0xc0, !PT ;  /* 0x0000010017ff7812 */ /* 0x000fd6000782c0ff */
[----:B------:R-:W-:Y:S05]  /*48f0*/  @!P0 BRA `(.L_x_400) ;  /* 0x00000000009c8947 */ /* 0x000fea0003800000 */
[----:B------:R-:W0:Y:S01]  /*4900*/  LDC.64 R4, c[0x0][0x380] ;  /* 0x0000e000ff047b82 */ /* 0x000e220000000a00 */
[----:B------:R-:W-:-:S07]  /*4910*/  IMAD.IADD R13, R3, 0x1, R22 ;  /* 0x00000001030d7824 */ /* 0x000fce00078e0216 */
        /* <DEDUP_REMOVED lines=11> */
[----:B------:R-:W-:-:S04]  /*49d0*/  IADD3 R13, P4, PT, R13, UR6, RZ ;  /* 0x000000060d0d7c10 */ /* 0x000fc8000ff9e0ff */
        /* <DEDUP_REMOVED lines=25> */
.L_x_400:
[----:B------:R-:W-:Y:S05]  /*4b70*/  BSYNC.RECONVERGENT B2 ;  /* 0x0000000000027941 */ /* 0x000fea0003800200 */
.L_x_399:
[----:B------:R-:W-:Y:S05]  /*4b80*/  @P1 BRA `(.L_x_392) ;  /* 0x0000000000581947 */ /* 0x000fea0003800000 */
[----:B------:R-:W0:Y:S01]  /*4b90*/  LDC.64 R4, c[0x0][0x380] ;  /* 0x0000e000ff047b82 */ /* 0x000e220000000a00 */
[----:B------:R-:W-:-:S07]  /*4ba0*/  IMAD.IADD R9, R3, 0x1, R22 ;  /* 0x0000000103097824 */ /* 0x000fce00078e0216 */
[----:B------:R-:W2:Y:S01]  /*4bb0*/  LDC.64 R6, c[0x0][0x388] ;  /* 0x0000e200ff067b82 */ /* 0x000ea20000000a00 */
[----:B0-----:R-:W-:-:S06]  /*4bc0*/  IMAD.WIDE.U32 R2, R9, 0x4, R4 ;  /* 0x0000000409027825 */ /* 0x001fcc00078e0004 */
[----:B------:R-:W3:Y:S01]  /*4bd0*/  LDG.E R2, desc[UR8][R2.64] ;  /* 0x0000000802027981 */ /* 0x000ee2000c1e1900 */
[----:B--2---:R-:W-:-:S06]  /*4be0*/  IMAD.WIDE.U32 R4, R9, 0x4, R6 ;  /* 0x0000000409047825 */ /* 0x004fcc00078e0006 */
[----:B------:R-:W3:Y:S01]  /*4bf0*/  LDG.E R5, desc[UR8][R4.64] ;  /* 0x0000000804057981 */ /* 0x000ee2000c1e1900 */
[----:B------:R-:W-:Y:S02]  /*4c00*/  LOP3.LUT P3, RZ, R28, 0xff, RZ, 0xc0, !PT ;  /* 0x000000ff1cff7812 */ /* 0x000fe4000786c0ff */
[----:B------:R-:W-:-:S04]  /*4c10*/  IADD3 R9, P1, PT, R9, UR6, RZ ;  /* 0x0000000609097c10 */ /* 0x000fc8000ff3e0ff */
[----:B------:R-:W-:Y:S01]  /*4c20*/  ISETP.LT.U32.AND P0, PT, R9, R20, PT ;  /* 0x000000140900720c */ /* 0x000fe20003f01070 */
[----:B------:R-:W-:-:S05]  /*4c30*/  IMAD.X R8, RZ, RZ, UR7, P1 ;  /* 0x00000007ff087e24 */ /* 0x000fca00088e06ff */
        /* <DEDUP_REMOVED lines=11> */
.L_x_392:
[----:B------:R-:W-:Y:S05]  /*4cf0*/  BSYNC.RECONVERGENT B1 ;  /* 0x0000000000017941 */ /* 0x000fea0003800200 */
.L_x_390:
        /* <DEDUP_REMOVED lines=24> */
.L_x_402:
[----:B------:R-:W-:Y:S05]  /*4e80*/  BSYNC.RECONVERGENT B1 ;  /* 0x0000000000017941 */ /* 0x000fea0003800200 */
.L_x_401:
        /* <DEDUP_REMOVED lines=23> */
.L_x_404:
[----:B------:R-:W-:Y:S05]  /*5000*/  BSYNC.RECONVERGENT B1 ;  /* 0x0000000000017941 */ /* 0x000fea0003800200 */
.L_x_403:
        /* <DEDUP_REMOVED lines=20> */
.L_x_406:
[----:B------:R-:W-:Y:S05]  /*5150*/  BSYNC.RECONVERGENT B1 ;  /* 0x0000000000017941 */ /* 0x000fea0003800200 */
.L_x_405:
        /* <DEDUP_REMOVED lines=20> */
.L_x_408:
[----:B------:R-:W-:Y:S05]  /*52a0*/  BSYNC.RECONVERGENT B1 ;  /* 0x0000000000017941 */ /* 0x000fea0003800200 */
.L_x_407:
        /* <DEDUP_REMOVED lines=20> */
.L_x_410:
[----:B------:R-:W-:Y:S05]  /*53f0*/  BSYNC.RECONVERGENT B1 ;  /* 0x0000000000017941 */ /* 0x000fea0003800200 */
.L_x_409:
        /* <DEDUP_REMOVED lines=11> */
.L_x_412:
[----:B------:R-:W-:Y:S05]  /*54b0*/  BSYNC.RECONVERGENT B1 ;  /* 0x0000000000017941 */ /* 0x000fea0003800200 */
.L_x_411:
        /* <DEDUP_REMOVED lines=83> */
.L_x_367:
[----:B------:R-:W-:Y:S05]  /*59f0*/  BSYNC.RECONVERGENT B0 ;  /* 0x0000000000007941 */ /* 0x000fea0003800200 */
.L_x_343:
        /* <DEDUP_REMOVED lines=16> */
.L_x_413:
        /* <DEDUP_REMOVED lines=16> */
.L_x_480:


//--------------------- .text._ZN3cub18CUB_300001_SM_10006detail9transform16transform_kernelINS2_10policy_hubILb0EN4cuda3std3__45tupleIJN6thrust24THRUST_300001_SM_1000_NS10device_ptrIfEESC_EEEE10policy1000ElNS7_5minusIfEESC_JPfSI_EEEvT0_iT1_T2_DpNS2_10kernel_argIT3_EE --------------------------
	.section	.text._ZN3cub18CUB_300001_SM_10006detail9transform16transform_kernelINS2_10policy_hubILb0EN4cuda3std3__45tupleIJN6thrust24THRUST_300001_SM_1000_NS10device_ptrIfEESC_EEEE10policy1000ElNS7_5minusIfEESC_JPfSI_EEEvT0_iT1_T2_DpNS2_10kernel_argIT3_EE,"ax",@progbits
	.align	128
        .global         _ZN3cub18CUB_300001_SM_10006detail9transform16transform_kernelINS2_10policy_hubILb0EN4cuda3std3__45tupleIJN6thrust24THRUST_300001_SM_1000_NS10device_ptrIfEESC_EEEE10policy1000ElNS7_5minusIfEESC_JPfSI_EEEvT0_iT1_T2_DpNS2_10kernel_argIT3_EE
        .type           _ZN3cub18CUB_300001_SM_10006detail9transform16transform_kernelINS2_10policy_hubILb0EN4cuda3std3__45tupleIJN6thrust24THRUST_300001_SM_1000_NS10device_ptrIfEESC_EEEE10policy1000ElNS7_5minusIfEESC_JPfSI_EEEvT0_iT1_T2_DpNS2_10kernel_argIT3_EE,@function
        .size           _ZN3cub18CUB_300001_SM_10006detail9transform16transform_kernelINS2_10policy_hubILb0EN4cuda3std3__45tupleIJN6thrust24THRUST_300001_SM_1000_NS10device_ptrIfEESC_EEEE10policy1000ElNS7_5minusIfEESC_JPfSI_EEEvT0_iT1_T2_DpNS2_10kernel_argIT3_EE,(.L_x_473 - _ZN3cub18CUB_300001_SM_10006detail9transform16transform_kernelINS2_10policy_hubILb0EN4cuda3std3__45tupleIJN6thrust24THRUST_300001_SM_1000_NS10device_ptrIfEESC_EEEE10policy1000ElNS7_5minusIfEESC_JPfSI_EEEvT0_iT1_T2_DpNS2_10kernel_argIT3_EE)
        .other          _ZN3cub18CUB_300001_SM_10006detail9transform16transform_kernelINS2_10policy_hubILb0EN4cuda3std3__45tupleIJN6thrust24THRUST_300001_SM_1000_NS10device_ptrIfEESC_EEEE10policy1000ElNS7_5minusIfEESC_JPfSI_EEEvT0_iT1_T2_DpNS2_10kernel_argIT3_EE,@"STO_CUDA_ENTRY STV_DEFAULT"
_ZN3cub18CUB_300001_SM_10006detail9transform16transform_kernelINS2_10policy_hubILb0EN4cuda3std3__45tupleIJN6thrust24THRUST_300001_SM_1000_NS10device_ptrIfEESC_EEEE10policy1000ElNS7_5minusIfEESC_JPfSI_EEEvT0_iT1_T2_DpNS2_10kernel_argIT3_EE:
.text._ZN3cub18CUB_300001_SM_10006detail9transform16transform_kernelINS2_10policy_hubILb0EN4cuda3std3__45tupleIJN6thrust24THRUST_300001_SM_1000_NS10device_ptrIfEESC_EEEE10policy1000ElNS7_5minusIfEESC_JPfSI_EEEvT0_iT1_T2_DpNS2_10kernel_argIT3_EE:
[----:B------:R-:W-:Y:S01]  /*0000*/  LDC R1, c[0x0][0x37c] ;  /* 0x0000df00ff017b82 */ /* 0x000fe20000000800 */
[----:B------:R-:W1:Y:S07]  /*0010*/  LDCU UR24, c[0x0][0x388] ;  /* 0x00007100ff1877ac */ /* 0x000e6e0008000800 */
[----:B------:R-:W2:Y:S01]  /*0020*/  S2UR UR5, SR_CTAID.X ;  /* 0x00000000000579c3 */ /* 0x000ea20000002500 */
[----:B------:R-:W3:Y:S01]  /*0030*/  LDCU UR7, c[0x0][0x370] ;  /* 0x00006e00ff0777ac */ /* 0x000ee20008000800 */
[----:B------:R-:W4:Y:S06]  /*0040*/  LDCU.64 UR22, c[0x0][0x358] ;  /* 0x00006b00ff1677ac */ /* 0x000f2c0008000a00 */
[----:B------:R-:W5:Y:S01]  /*0050*/  LDC.64 R2, c[0x0][0x380] ;  /* 0x0000e000ff027b82 */ /* 0x000f620000000a00 */
[----:B-1----:R-:W-:-:S04]  /*0060*/  USHF.L.U32 UR19, UR24, 0x7, URZ ;  /* 0x0000000718137899 */ /* 0x002fc800080006ff */
[----:B------:R-:W-:Y:S02]  /*0070*/  USHF.R.S32.HI UR8, URZ, 0x1f, UR19 ;  /* 0x0000001fff087899 */ /* 0x000fe40008011413 */
[----:B--2---:R-:W-:Y:S02]  /*0080*/  UIMAD.WIDE.U32 UR20, UR19, UR5, URZ ;  /* 0x00000005131472a5 */ /* 0x004fe4000f8e00ff */
[----:B------:R-:W-:Y:S02]  /*0090*/  UIMAD UR6, UR8, UR5, URZ ;  /* 0x00000005080672a4 */ /* 0x000fe4000f8e02ff */
[----:B------:R-:W-:Y:S02]  /*00a0*/  UIADD3 UR4, UPT, UPT, UR5, 0x2, URZ ;  /* 0x0000000205047890 */ /* 0x000fe4000fffe0ff */
[----:B------:R-:W-:Y:S02]  /*00b0*/  UIADD3 UR6, UPT, UPT, UR21, UR6, URZ ;  /* 0x0000000615067290 */ /* 0x000fe4000fffe0ff */
[----:B---3--:R-:W-:Y:S01]  /*00c0*/  UISETP.GE.U32.AND UP0, UPT, UR4, UR7, UPT ;  /* 0x000000070400728c */ /* 0x008fe2000bf06070 */
[----:B-----5:R-:W-:-:S03]  /*00d0*/  IADD3 R0, P0, PT, R2, -UR20, RZ ;  /* 0x8000001402007c10 */ /* 0x020fc6000ff1e0ff */
[----:B------:R-:W-:Y:S01]  /*00e0*/  UISETP.EQ.OR UP0, UPT, UR5, URZ, UP0 ;  /* 0x000000ff0500728c */ /* 0x000fe20008702670 */
[----:B------:R-:W-:Y:S02]  /*00f0*/  IADD3.X R2, PT, PT, R3, ~UR6, RZ, P0, !PT ;  /* 0x8000000603027c10 */ /* 0x000fe400087fe4ff */
[----:B------:R-:W-:-:S04]  /*0100*/  ISETP.LT.U32.AND P0, PT, R0, UR19, PT ;  /* 0x0000001300007c0c */ /* 0x000fc8000bf01070 */
[----:B------:R-:W-:-:S04]  /*0110*/  ISETP.LT.AND.EX P0, PT, R2, UR8, PT, P0 ;  /* 0x0000000802007c0c */ /* 0x000fc8000bf01300 */
[----:B------:R-:W-:Y:S01]  /*0120*/  SEL R0, R0, UR19, P0 ;  /* 0x0000001300007c07 */ /* 0x000fe20008000000 */
[----:B----4-:R-:W-:Y:S08]  /*0130*/  BRA.U UP0, `(.L_x_414) ;  /* 0x0000000100e47547 */ /* 0x010ff0000b800000 */
[----:B------:R-:W1:Y:S01]  /*0140*/  S2R R2, SR_TID.X ;  /* 0x0000000000027919 */ /* 0x000e620000002100 */
[----:B------:R-:W-:Y:S01]  /*0150*/  ELECT P0, URZ, PT ;  /* 0x0000000000ff782f */ /* 0x000fe20003800000 */
[----:B------:R-:W-:Y:S03]  /*0160*/  BSSY.RECONVERGENT B0, `(.L_x_415) ;  /* 0x000002e000007945 */ /* 0x000fe60003800200 */
[----:B-1----:R-:W-:-:S13]  /*0170*/  ISETP.GT.U32.OR P0, PT, R2, 0x1f, !P0 ;  /* 0x0000001f0200780c */ /* 0x002fda0004704470 */
[----:B------:R-:W-:Y:S05]  /*0180*/  @P0 BRA `(.L_x_416) ;  /* 0x0000000000ac0947 */ /* 0x000fea0003800000 */
[----:B------:R-:W1:Y:S01]  /*0190*/  S2UR UR18, SR_CgaCtaId ;  /* 0x00000000001279c3 */ /* 0x000e620000008800 */
[----:B------:R-:W2:Y:S01]  /*01a0*/  LDCU UR15, c[0x0][0x3a0] ;  /* 0x00007400ff0f77ac */ /* 0x000ea20008000800 */
[----:B------:R-:W3:Y:S01]  /*01b0*/  LDCU UR17, c[0x0][0x3b0] ;  /* 0x00007600ff1177ac */ /* 0x000ee20008000800 */
[----:B------:R-:W-:Y:S01]  /*01c0*/  ULEA UR14, UR24, 0xf, 0x9 ;  /* 0x0000000f180e7891 */ /* 0x000fe2000f8e48ff */
[----:B------:R-:W-:Y:S01]  /*01d0*/  UMOV UR7, 0x400 ;  /* 0x0000040000077882 */ /* 0x000fe20000000000 */
[----:B------:R-:W-:Y:S01]  /*01e0*/  UMOV UR10, 0x1 ;  /* 0x00000001000a7882 */ /* 0x000fe20000000000 */
[----:B------:R-:W4:Y:S01]  /*01f0*/  LDCU.64 UR4, c[0x0][0x398] ;  /* 0x00007300ff0477ac */ /* 0x000f220008000a00 */
[----:B------:R-:W-:-:S04]  /*0200*/  UIADD3 UR10, UPT, UPT, -UR10, 0x100000, URZ ;  /* 0x001000000a0a7890 */ /* 0x000fc8000fffe1ff */
[----:B------:R-:W-:Y:S02]  /*0210*/  USHF.L.U32 UR11, UR10, 0xb, URZ ;  /* 0x0000000b0a0b7899 */ /* 0x000fe400080006ff */
[----:B------:R-:W-:Y:S02]  /*0220*/  USHF.L.U32 UR10, UR10, 0x1, URZ ;  /* 0x000000010a0a7899 */ /* 0x000fe400080006ff */
[----:B--2---:R-:W-:Y:S01]  /*0230*/  UIADD3 UR15, UPT, UPT, UR14, UR15, URZ ;  /* 0x0000000f0e0f7290 */ /* 0x004fe2000fffe0ff */
[----:B------:R-:W2:Y:S01]  /*0240*/  LDCU.64 UR12, c[0x0][0x3a8] ;  /* 0x00007500ff0c77ac */ /* 0x000ea20008000a00 */
[----:B---3--:R-:W-:Y:S02]  /*0250*/  UIADD3 UR14, UPT, UPT, UR14, UR17, URZ ;  /* 0x000000110e0e7290 */ /* 0x008fe4000fffe0ff */
[----:B-1----:R-:W-:Y:S02]  /*0260*/  ULEA UR17, UR18, UR7, 0x18 ;  /* 0x0000000712117291 */ /* 0x002fe4000f8ec0ff */
[----:B------:R-:W-:-:S02]  /*0270*/  UIADD3 UR16, UPT, UPT, UR7, 0x80, URZ ;  /* 0x0000008007107890 */ /* 0x000fc4000fffe0ff */
[----:B------:R-:W-:Y:S02]  /*0280*/  USHF.L.U64.HI UR9, UR20, 0x2, UR6 ;  /* 0x0000000214097899 */ /* 0x000fe40008010206 */
[----:B------:R-:W-:Y:S02]  /*0290*/  USHF.L.U32 UR8, UR20, 0x2, URZ ;  /* 0x0000000214087899 */ /* 0x000fe400080006ff */
[----:B------:R-:W-:Y:S02]  /*02a0*/  ULOP3.LUT UR15, UR15, 0xfffffff0, URZ, 0xc0, !UPT ;  /* 0xfffffff00f0f7892 */ /* 0x000fe4000f8ec0ff */
[----:B------:R-:W-:Y:S01]  /*02b0*/  ULOP3.LUT UR14, UR14, 0xfffffff0, URZ, 0xc0, !UPT ;  /* 0xfffffff00e0e7892 */ /* 0x000fe2000f8ec0ff */
[----:B------:R-:W1:Y:S02]  /*02c0*/  FENCE.VIEW.ASYNC.S ;  /* 0x00000000000073c6 */ /* 0x000e640000000000 */
[----:B-1----:R1:W3:Y:S02]  /*02d0*/  SYNCS.EXCH.64 URZ, [UR17], UR10 ;  /* 0x0000000a11ff75b2 */ /* 0x0022e40008000100 */
[----:B------:R-:W-:Y:S01]  /*02e0*/  @!PT LDS RZ, [RZ] ;  /* 0x00000000fffff984 */ /* 0x000fe20000000800 */
[----:B------:R-:W-:Y:S01]  /*02f0*/  @!PT LDS RZ, [RZ] ;  /* 0x00000000fffff984 */ /* 0x000fe20000000800 */
[----:B------:R-:W-:Y:S01]  /*0300*/  @!PT LDS RZ, [RZ] ;  /* 0x00000000fffff984 */ /* 0x000fe20000000800 */
[----:B------:R-:W-:Y:S01]  /*0310*/  @!PT LDS RZ, [RZ] ;  /* 0x00000000fffff984 */ /* 0x000fe20000000800 */
[----:B---3--:R3:W-:Y:S06]  /*0320*/  MEMBAR.ALL.CTA ;  /* 0x0000000000007992 */ /* 0x0087ec0000008000 */
[----:B---3--:R-:W3:Y:S01]  /*0330*/  FENCE.VIEW.ASYNC.S ;  /* 0x00000000000073c6 */ /* 0x008ee20000000000 */
[----:B------:R-:W-:-:S02]  /*0340*/  ULEA UR16, UR18, UR16, 0x18 ;  /* 0x0000001012107291 */ /* 0x000fc4000f8ec0ff */
[----:B----4-:R-:W-:Y:S02]  /*0350*/  UIADD3.64 UR4, UPT, UPT, UR8, UR4, URZ ;  /* 0x0000000408047297 */ /* 0x010fe4000fffe0ff */
[----:B------:R-:W-:Y:S02]  /*0360*/  USHF.R.U32.HI UR7, URZ, 0x4, UR15 ;  /* 0x00000004ff077899 */ /* 0x000fe4000801160f */
[----:B--2---:R-:W-:Y:S02]  /*0370*/  UIADD3.64 UR8, UPT, UPT, UR8, UR12, URZ ;  /* 0x0000000c08087297 */ /* 0x004fe4000fffe0ff */
[----:B------:R-:W-:Y:S02]  /*0380*/  UIADD3 UR15, UPT, UPT, UR15, UR14, URZ ;  /* 0x0000000e0f0f7290 */ /* 0x000fe4000fffe0ff */
[----:B------:R-:W-:Y:S02]  /*0390*/  ULEA UR12, UR24, UR16, 0x9 ;  /* 0x00000010180c7291 */ /* 0x000fe4000f8e48ff */
[----:B------:R-:W-:-:S02]  /*03a0*/  USHF.R.U32.HI UR14, URZ, 0x4, UR14 ;  /* 0x00000004ff0e7899 */ /* 0x000fc4000801160e */
[----:B------:R-:W-:Y:S01]  /*03b0*/  UPRMT UR7, UR7, 0x5410, URZ ;  /* 0x0000541007077896 */ /* 0x000fe200080000ff */
[----:B------:R-:W-:Y:S01]  /*03c0*/  IMAD.U32 R2, RZ, RZ, UR15 ;  /* 0x0000000fff027e24 */ /* 0x000fe2000f8e00ff */
[----:B------:R-:W-:Y:S02]  /*03d0*/  UIADD3 UR12, UPT, UPT, UR12, 0x80, URZ ;  /* 0x000000800c0c7890 */ /* 0x000fe4000fffe0ff */
[----:B------:R-:W-:Y:S01]  /*03e0*/  UPRMT UR14, UR14, 0x5410, URZ ;  /* 0x000054100e0e7896 */ /* 0x000fe200080000ff */
[----:B------:R-:W-:-:S04]  /*03f0*/  UMOV UR13, UR17 ;  /* 0x00000011000d7c82 */ /* 0x000fc80008000000 */
[----:B---3--:R1:W-:Y:S04]  /*0400*/  UBLKCP.S.G [UR16], [UR4], UR7 ;  /* 0x00000010040073ba */ /* 0x0083e80008000207 */
[----:B------:R1:W-:Y:S01]  /*0410*/  UBLKCP.S.G [UR12], [UR8], UR14 ;  /* 0x0000000c080073ba */ /* 0x0003e2000800020e */
[----:B------:R1:W-:Y:S01]  /*0420*/  SYNCS.ARRIVE.TRANS64 RZ, [UR17], R2 ;  /* 0x00000002ffff79a7 */ /* 0x0003e20008000011 */
[----:B------:R-:W-:Y:S01]  /*0430*/  NOP ;  /* 0x0000000000007918 */ /* 0x000fe20000000000 */
.L_x_416:
[----:B-1----:R-:W-:Y:S05]  /*0440*/  BSYNC.RECONVERGENT B0 ;  /* 0x0000000000007941 */ /* 0x002fea0003800200 */
.L_x_415:
[----:B------:R-:W1:Y:S08]  /*0450*/  S2UR UR5, SR_CgaCtaId ;  /* 0x00000000000579c3 */ /* 0x000e700000008800 */
[----:B------:R-:W-:Y:S01]  /*0460*/  BAR.SYNC.DEFER_BLOCKING 0x0 ;  /* 0x0000000000007b1d */ /* 0x000fe20000010000 */
[----:B------:R-:W-:-:S05]  /*0470*/  SHF.L.U32 R2, RZ, 0x1f, RZ ;  /* 0x0000001fff027819 */ /* 0x000fca00000006ff */
[----:B------:R-:W-:Y:S02]  /*0480*/  UMOV UR4, 0x400 ;  /* 0x0000040000047882 */ /* 0x000fe40000000000 */
[----:B-1----:R-:W-:-:S12]  /*0490*/  ULEA UR4, UR5, UR4, 0x18 ;  /* 0x0000000405047291 */ /* 0x002fd8000f8ec0ff */
.L_x_417:
[----:B------:R-:W1:Y:S02]  /*04a0*/  SYNCS.PHASECHK.TRANS64.TRYWAIT P0, [UR4], R2 ;  /* 0x00000002ff0075a7 */ /* 0x000e640008001104 */
[----:B-1----:R-:W-:Y:S05]  /*04b0*/  @!P0 BRA `(.L_x_417) ;  /* 0xfffffffc00f88947 */ /* 0x002fea000383ffff */
[----:B------:R-:W-:Y:S05]  /*04c0*/  BRA `(.L_x_418) ;  /* 0x0000001400407947 */ /* 0x000fea0003800000 */
.L_x_414:
[----:B------:R-:W1:Y:S01]  /*04d0*/  S2R R3, SR_TID.Y ;  /* 0x0000000000037919 */ /* 0x000e620000002200 */
[----:B------:R-:W2:Y:S01]  /*04e0*/  LDCU UR9, c[0x0][0x360] ;  /* 0x00006c00ff0977ac */ /* 0x000ea20008000800 */
[----:B------:R-:W-:Y:S01]  /*04f0*/  IMAD.SHL.U32 R4, R0, 0x4, RZ ;  /* 0x0000000400047824 */ /* 0x000fe200078e00ff */
[----:B------:R-:W-:Y:S01]  /*0500*/  BSSY.RECONVERGENT B0, `(.L_x_419) ;  /* 0x00000aa000007945 */ /* 0x000fe20003800200 */
[----:B------:R-:W1:Y:S01]  /*0510*/  S2R R6, SR_TID.Z ;  /* 0x0000000000067919 */ /* 0x000e620000002300 */
[----:B------:R-:W2:Y:S01]  /*0520*/  LDCU UR10, c[0x0][0x364] ;  /* 0x00006c80ff0a77ac */ /* 0x000ea20008000800 */
[----:B------:R-:W3:Y:S01]  /*0530*/  LDC R2, c[0x0][0x368] ;  /* 0x0000da00ff027b82 */ /* 0x000ee20000000800 */
[----:B------:R-:W-:Y:S01]  /*0540*/  SHF.R.S32.HI R5, RZ, 0x1f, R4 ;  /* 0x0000001fff057819 */ /* 0x000fe20000011404 */
[----:B------:R-:W4:Y:S03]  /*0550*/  S2R R8, SR_TID.X ;  /* 0x0000000000087919 */ /* 0x000f260000002100 */
[----:B------:R-:W-:-:S02]  /*0560*/  SHF.R.U64 R4, R4, 0x2, R5 ;  /* 0x0000000204047819 */ /* 0x000fc40000001205 */
[----:B------:R-:W-:Y:S01]  /*0570*/  SHF.R.U32.HI R5, RZ, 0x2, R5 ;  /* 0x00000002ff057819 */ /* 0x000fe20000011605 */
[----:B--2---:R-:W-:Y:S02]  /*0580*/  UIMAD UR4, UR9, UR10, URZ ;  /* 0x0000000a090472a4 */ /* 0x004fe4000f8e02ff */
[----:B-1----:R-:W-:Y:S02]  /*0590*/  IMAD R3, R6, UR10, R3 ;  /* 0x0000000a06037c24 */ /* 0x002fe4000f8e0203 */
[----:B------:R-:W-:Y:S02]  /*05a0*/  IMAD.MOV.U32 R6, RZ, RZ, RZ ;  /* 0x000000ffff067224 */ /* 0x000fe400078e00ff */
[----:B----4-:R-:W-:Y:S02]  /*05b0*/  IMAD R3, R3, UR9, R8 ;  /* 0x0000000903037c24 */ /* 0x010fe4000f8e0208 */
[----:B---3--:R-:W-:Y:S01]  /*05c0*/  IMAD R8, R2, UR4, RZ ;  /* 0x0000000402087c24 */ /* 0x008fe2000f8e02ff */
[----:B------:R-:W-:-:S02]  /*05d0*/  UMOV UR4, URZ ;  /* 0x000000ff00047c82 */ /* 0x000fc40008000000 */
[----:B------:R-:W-:-:S04]  /*05e0*/  ISETP.GT.U32.AND P0, PT, R4, R3, PT ;  /* 0x000000030400720c */ /* 0x000fc80003f04070 */
[----:B------:R-:W-:-:S13]  /*05f0*/  ISETP.GT.U32.AND.EX P0, PT, R5, RZ, PT, P0 ;  /* 0x000000ff0500720c */ /* 0x000fda0003f04100 */
[----:B------:R-:W-:Y:S05]  /*0600*/  @!P0 BRA `(.L_x_420) ;  /* 0x0000000800648947 */ /* 0x000fea0003800000 */
[----:B------:R-:W-:Y:S01]  /*0610*/  IMAD.IADD R9, R8, 0x1, R3 ;  /* 0x0000000108097824 */ /* 0x000fe200078e0203 */
[----:B------:R-:W-:Y:S01]  /*0620*/  BSSY.RECONVERGENT B1, `(.L_x_421) ;  /* 0x0000024000017945 */ /* 0x000fe20003800200 */
[----:B------:R-:W-:-:S03]  /*0630*/  IMAD.MOV.U32 R12, RZ, RZ, -0x1 ;  /* 0xffffffffff0c7424 */ /* 0x000fc600078e00ff */
[CC--:B------:R-:W-:Y:S02]  /*0640*/  ISETP.GT.U32.AND P1, PT, R4.reuse, R9.reuse, PT ;  /* 0x000000090400720c */ /* 0x0c0fe40003f24070 */
[CC--:B------:R-:W-:Y:S02]  /*0650*/  ISETP.GT.U32.AND P0, PT, R4.reuse, R9.reuse, PT ;  /* 0x000000090400720c */ /* 0x0c0fe40003f04070 */
[C---:B------:R-:W-:Y:S02]  /*0660*/  ISETP.GT.U32.AND.EX P1, PT, R5.reuse, RZ, PT, P1 ;  /* 0x000000ff0500720c */ /* 0x040fe40003f24110 */
[----:B------:R-:W-:Y:S02]  /*0670*/  ISETP.GT.U32.AND.EX P0, PT, R5, RZ, PT, P0 ;  /* 0x000000ff0500720c */ /* 0x000fe40003f04100 */
[----:B------:R-:W-:Y:S02]  /*0680*/  SEL R10, R4, R9, P1 ;  /* 0x00000009040a7207 */ /* 0x000fe40000800000 */
[----:B------:R-:W-:-:S02]  /*0690*/  SEL R7, RZ, 0x1, !P0 ;  /* 0x00000001ff077807 */ /* 0x000fc40004000000 */
[----:B------:R-:W-:Y:S02]  /*06a0*/  SEL R11, R5, RZ, P1 ;  /* 0x000000ff050b7207 */ /* 0x000fe40000800000 */
[----:B------:R-:W-:-:S04]  /*06b0*/  IADD3 R14, P0, P1, R10, -R7, -R9 ;  /* 0x800000070a0e7210 */ /* 0x000fc8000791e809 */
[----:B------:R-:W-:-:S04]  /*06c0*/  IADD3.X R15, PT, PT, R11, -0x1, R12, P0, P1 ;  /* 0xffffffff0b0f7810 */ /* 0x000fc800007e240c */
[----:B------:R-:W-:-:S13]  /*06d0*/  ISETP.NE.U32.AND P0, PT, R15, RZ, PT ;  /* 0x000000ff0f00720c */ /* 0x000fda0003f05070 */
[----:B------:R-:W-:Y:S05]  /*06e0*/  @P0 BRA `(.L_x_422) ;  /* 0x0000000000500947 */ /* 0x000fea0003800000 */
[----:B------:R-:W1:Y:S01]  /*06f0*/  I2F.U32.RP R9, R8 ;  /* 0x0000000800097306 */ /* 0x000e620000209000 */
[----:B------:R-:W-:Y:S01]  /*0700*/  IMAD.MOV R13, RZ, RZ, -R8 ;  /* 0x000000ffff0d7224 */ /* 0x000fe200078e0a08 */
[----:B------:R-:W-:-:S06]  /*0710*/  ISETP.NE.U32.AND P2, PT, R8, RZ, PT ;  /* 0x000000ff0800720c */ /* 0x000fcc0003f45070 */
[----:B-1----:R-:W1:Y:S02]  /*0720*/  MUFU.RCP R9, R9 ;  /* 0x0000000900097308 */ /* 0x002e640000001000 */
[----:B-1----:R-:W-:-:S06]  /*0730*/  VIADD R10, R9, 0xffffffe ;  /* 0x0ffffffe090a7836 */ /* 0x002fcc0000000000 */
[----:B------:R1:W2:Y:S02]  /*0740*/  F2I.FTZ.U32.TRUNC.NTZ R11, R10 ;  /* 0x0000000a000b7305 */ /* 0x0002a4000021f000 */
[----:B-1----:R-:W-:Y:S02]  /*0750*/  IMAD.MOV.U32 R10, RZ, RZ, RZ ;  /* 0x000000ffff0a7224 */ /* 0x002fe400078e00ff */
[----:B--2---:R-:W-:-:S04]  /*0760*/  IMAD R13, R13, R11, RZ ;  /* 0x0000000b0d0d7224 */ /* 0x004fc800078e02ff */
[----:B------:R-:W-:-:S06]  /*0770*/  IMAD.HI.U32 R11, R11, R13, R10 ;  /* 0x0000000d0b0b7227 */ /* 0x000fcc00078e000a */
[----:B------:R-:W-:-:S04]  /*0780*/  IMAD.HI.U32 R10, R11, R14, RZ ;  /* 0x0000000e0b0a7227 */ /* 0x000fc800078e00ff */
[----:B------:R-:W-:-:S04]  /*0790*/  IMAD.MOV R11, RZ, RZ, -R10 ;  /* 0x000000ffff0b7224 */ /* 0x000fc800078e0a0a */
[----:B------:R-:W-:-:S05]  /*07a0*/  IMAD R11, R8, R11, R14 ;  /* 0x0000000b080b7224 */ /* 0x000fca00078e020e */
[----:B------:R-:W-:-:S13]  /*07b0*/  ISETP.GE.U32.AND P0, PT, R11, R8, PT ;  /* 0x000000080b00720c */ /* 0x000fda0003f06070 */
[----:B------:R-:W-:Y:S02]  /*07c0*/  @P0 IMAD.IADD R11, R11, 0x1, -R8 ;  /* 0x000000010b0b0824 */ /* 0x000fe400078e0a08 */
[----:B------:R-:W-:-:S03]  /*07d0*/  @P0 VIADD R10, R10, 0x1 ;  /* 0x000000010a0a0836 */ /* 0x000fc60000000000 */
[----:B------:R-:W-:Y:S01]  /*07e0*/  ISETP.GE.U32.AND P1, PT, R11, R8, PT ;  /* 0x000000080b00720c */ /* 0x000fe20003f26070 */
[----:B------:R-:W-:-:S12]  /*07f0*/  IMAD.MOV.U32 R11, RZ, RZ, RZ ;  /* 0x000000ffff0b7224 */ /* 0x000fd800078e00ff */
[----:B------:R-:W-:Y:S02]  /*0800*/  @P1 IADD3 R10, PT, PT, R10, 0x1, RZ ;  /* 0x000000010a0a1810 */ /* 0x000fe40007ffe0ff */
[----:B------:R-:W-:Y:S01]  /*0810*/  @!P2 LOP3.LUT R10, RZ, R8, RZ, 0x33, !PT ;  /* 0x00000008ff0aa212 */ /* 0x000fe200078e33ff */
[----:B------:R-:W-:Y:S06]  /*0820*/  BRA `(.L_x_423) ;  /* 0x00000000000c7947 */ /* 0x000fec0003800000 */
.L_x_422:
[----:B------:R-:W-:Y:S01]  /*0830*/  IMAD.MOV.U32 R9, RZ, RZ, R14 ;  /* 0x000000ffff097224 */ /* 0x000fe200078e000e */
[----:B------:R-:W-:-:S07]  /*0840*/  MOV R14, 0x860 ;  /* 0x00000860000e7802 */ /* 0x000fce0000000f00 */
[----:B------:R-:W-:Y:S05]  /*0850*/  CALL.REL.NOINC `($__internal_0_$__cuda_sm20_div_u64) ;  /* 0x0000001400707944 */ /* 0x000fea0003c00000 */
.L_x_423:
[----:B------:R-:W-:Y:S05]  /*0860*/  BSYNC.RECONVERGENT B1 ;  /* 0x0000000000017941 */ /* 0x000fea0003800200 */
.L_x_421:
[----:B------:R-:W-:Y:S01]  /*0870*/  IADD3 R9, P0, PT, R10, R7, RZ ;  /* 0x000000070a097210 */ /* 0x000fe20007f1e0ff */
[----:B------:R-:W1:Y:S01]  /*0880*/  LDC R13, c[0x0][0x3a0] ;  /* 0x0000e800ff0d7b82 */ /* 0x000e620000000800 */
[----:B------:R-:W-:Y:S01]  /*0890*/  BSSY.RECONVERGENT B1, `(.L_x_424) ;  /* 0x0000033000017945 */ /* 0x000fe20003800200 */
[----:B------:R-:W-:Y:S01]  /*08a0*/  IMAD.MOV.U32 R29, RZ, RZ, R3 ;  /* 0x000000ffff1d7224 */ /* 0x000fe200078e0003 */
[C---:B------:R-:W-:Y:S01]  /*08b0*/  LOP3.LUT R7, R9.reuse, 0x3, RZ, 0xc0, !PT ;  /* 0x0000000309077812 */ /* 0x040fe200078ec0ff */
[----:B------:R-:W-:Y:S01]  /*08c0*/  IMAD.X R10, RZ, RZ, R11, P0 ;  /* 0x000000ffff0a7224 */ /* 0x000fe200000e060b */
[----:B------:R-:W-:Y:S02]  /*08d0*/  ISETP.GE.U32.AND P0, PT, R9, 0x3, PT ;  /* 0x000000030900780c */ /* 0x000fe40003f06070 */
[----:B------:R-:W-:Y:S02]  /*08e0*/  ISETP.NE.U32.AND P1, PT, R7, 0x3, PT ;  /* 0x000000030700780c */ /* 0x000fe40003f25070 */
[----:B------:R-:W-:Y:S01]  /*08f0*/  ISETP.GE.U32.AND.EX P0, PT, R10, RZ, PT, P0 ;  /* 0x000000ff0a00720c */ /* 0x000fe20003f06100 */
[----:B------:R-:W-:Y:S01]  /*0900*/  IMAD.MOV.U32 R10, RZ, RZ, R6 ;  /* 0x000000ffff0a7224 */ /* 0x000fe200078e0006 */
[----:B------:R-:W-:-:S02]  /*0910*/  ISETP.NE.AND.EX P1, PT, RZ, RZ, PT, P1 ;  /* 0x000000ffff00720c */ /* 0x000fc40003f25310 */
[----:B-1----:R-:W-:-:S11]  /*0920*/  SHF.R.S32.HI R11, RZ, 0x1f, R13 ;  /* 0x0000001fff0b7819 */ /* 0x002fd6000001140d */
[----:B------:R-:W-:Y:S05]  /*0930*/  @!P1 BRA `(.L_x_425) ;  /* 0x0000000000a09947 */ /* 0x000fea0003800000 */
[----:B------:R-:W1:Y:S01]  /*0940*/  S2UR UR7, SR_CgaCtaId ;  /* 0x00000000000779c3 */ /* 0x000e620000008800 */
[----:B------:R-:W2:Y:S01]  /*0950*/  LDCU.64 UR12, c[0x0][0x398] ;  /* 0x00007300ff0c77ac */ /* 0x000ea20008000a00 */
[C---:B------:R-:W-:Y:S01]  /*0960*/  IMAD.SHL.U32 R7, R3.reuse, 0x4, RZ ;  /* 0x0000000403077824 */ /* 0x040fe200078e00ff */
[----:B------:R-:W-:Y:S01]  /*0970*/  MOV R29, R3 ;  /* 0x00000003001d7202 */ /* 0x000fe20000000f00 */
[----:B------:R-:W-:Y:S01]  /*0980*/  IMAD.U32 R14, RZ, RZ, UR20 ;  /* 0x00000014ff0e7e24 */ /* 0x000fe2000f8e00ff */
[----:B------:R-:W-:Y:S01]  /*0990*/  UMOV UR5, 0x400 ;  /* 0x0000040000057882 */ /* 0x000fe20000000000 */
[----:B------:R-:W-:Y:S01]  /*09a0*/  IMAD.U32 R15, RZ, RZ, UR21 ;  /* 0x00000015ff0f7e24 */ /* 0x000fe2000f8e00ff */
[----:B------:R-:W-:Y:S01]  /*09b0*/  SHF.L.U64.HI R15, R3, 0x2, R6 ;  /* 0x00000002030f7819 */ /* 0x000fe20000010206 */
[----:B------:R-:W-:Y:S01]  /*09c0*/  IMAD.U32 R12, RZ, RZ, UR6 ;  /* 0x00000006ff0c7e24 */ /* 0x000fe2000f8e00ff */
[----:B------:R-:W-:Y:S01]  /*09d0*/  LEA R10, P1, R14, R7, 0x2 ;  /* 0x000000070e0a7211 */ /* 0x000fe200078210ff */
[----:B------:R-:W-:Y:S01]  /*09e0*/  VIADD R9, R9, 0x1 ;  /* 0x0000000109097836 */ /* 0x000fe20000000000 */
[----:B------:R-:W-:Y:S01]  /*09f0*/  UIADD3 UR5, UPT, UPT, UR5, 0x80, URZ ;  /* 0x0000008005057890 */ /* 0x000fe2000fffe0ff */
[----:B------:R-:W-:Y:S01]  /*0a00*/  IMAD R7, R2, UR10, RZ ;  /* 0x0000000a02077c24 */ /* 0x000fe2000f8e02ff */
[----:B------:R-:W-:-:S02]  /*0a10*/  LEA.HI.X R14, R14, R15, R12, 0x2, P1 ;  /* 0x0000000f0e0e7211 */ /* 0x000fc400008f140c */
[----:B------:R-:W-:Y:S01]  /*0a20*/  LOP3.LUT R9, R9, 0x3, RZ, 0xc0, !PT ;  /* 0x0000000309097812 */ /* 0x000fe200078ec0ff */
[----:B------:R-:W-:Y:S01]  /*0a30*/  IMAD R7, R7, UR9, RZ ;  /* 0x0000000907077c24 */ /* 0x000fe2000f8e02ff */
[----:B--2---:R-:W-:Y:S01]  /*0a40*/  IADD3 R17, P1, P2, R10, UR12, R13 ;  /* 0x0000000c0a117c10 */ /* 0x004fe2000fa3e00d */
[----:B------:R-:W-:-:S03]  /*0a50*/  IMAD.MOV.U32 R10, RZ, RZ, R6 ;  /* 0x000000ffff0a7224 */ /* 0x000fc600078e0006 */
[----:B------:R-:W-:Y:S01]  /*0a60*/  IADD3.X R18, PT, PT, R14, UR13, R11, P1, P2 ;  /* 0x0000000d0e127c10 */ /* 0x000fe20008fe440b */
[----:B-1----:R-:W-:Y:S01]  /*0a70*/  ULEA UR5, UR7, UR5, 0x18 ;  /* 0x0000000507057291 */ /* 0x002fe2000f8ec0ff */
[----:B------:R-:W-:-:S05]  /*0a80*/  IADD3 R9, P1, PT, RZ, -R9, RZ ;  /* 0x80000009ff097210 */ /* 0x000fca0007f3e0ff */
[----:B------:R-:W-:Y:S02]  /*0a90*/  VIADD R12, R13, UR5 ;  /* 0x000000050d0c7c36 */ /* 0x000fe40008000000 */
[----:B------:R-:W-:Y:S02]  /*0aa0*/  IMAD.X R16, RZ, RZ, -0x1, P1 ;  /* 0xffffffffff107424 */ /* 0x000fe400008e06ff */
[----:B------:R-:W-:-:S07]  /*0ab0*/  IMAD R12, R3, 0x4, R12 ;  /* 0x00000004030c7824 */ /* 0x000fce00078e020c */
.L_x_426:
[----:B------:R-:W-:Y:S01]  /*0ac0*/  IADD3 R9, P1, PT, R9, 0x1, RZ ;  /* 0x0000000109097810 */ /* 0x000fe20007f3e0ff */
[----:B------:R-:W-:Y:S01]  /*0ad0*/  IMAD.MOV.U32 R14, RZ, RZ, R17 ;  /* 0x000000ffff0e7224 */ /* 0x000fe200078e0011 */
[C---:B------:R-:W-:Y:S01]  /*0ae0*/  IADD3 R29, P2, PT, R8.reuse, R29, RZ ;  /* 0x0000001d081d7210 */ /* 0x040fe20007f5e0ff */
[----:B------:R-:W-:Y:S01]  /*0af0*/  IMAD.MOV.U32 R15, RZ, RZ, R18 ;  /* 0x000000ffff0f7224 */ /* 0x000fe200078e0012 */
[C---:B------:R-:W-:Y:S01]  /*0b00*/  LEA R17, P3, R8.reuse, R17, 0x2 ;  /* 0x0000001108117211 */ /* 0x040fe200078610ff */
[----:B------:R-:W-:Y:S01]  /*0b10*/  IMAD.X R16, RZ, RZ, R16, P1 ;  /* 0x000000ffff107224 */ /* 0x000fe200008e0610 */
[----:B------:R-:W-:Y:S01]  /*0b20*/  ISETP.NE.U32.AND P1, PT, R9, RZ, PT ;  /* 0x000000ff0900720c */ /* 0x000fe20003f25070 */
[----:B------:R-:W-:Y:S01]  /*0b30*/  IMAD.X R10, RZ, RZ, R10, P2 ;  /* 0x000000ffff0a7224 */ /* 0x000fe200010e060a */
[----:B------:R-:W-:Y:S01]  /*0b40*/  @!PT LDS RZ, [RZ] ;  /* 0x00000000fffff984 */ /* 0x000fe20000000800 */
[----:B------:R-:W-:Y:S01]  /*0b50*/  @!PT LDS RZ, [RZ] ;  /* 0x00000000fffff984 */ /* 0x000fe20000000800 */
[----:B------:R-:W-:Y:S01]  /*0b60*/  @!PT LDS RZ, [RZ] ;  /* 0x00000000fffff984 */ /* 0x000fe20000000800 */
[----:B------:R1:W-:Y:S01]  /*0b70*/  LDGSTS.E [R12], desc[UR22][R14.64] ;  /* 0x000000000e0c7fae */ /* 0x0003e2000b9a1016 */
[----:B------:R-:W-:Y:S02]  /*0b80*/  LEA.HI.X R18, R8, R18, RZ, 0x2, P3 ;  /* 0x0000001208127211 */ /* 0x000fe400018f14ff */
[----:B------:R-:W-:Y:S01]  /*0b90*/  ISETP.NE.AND.EX P1, PT, R16, RZ, PT, P1 ;  /* 0x000000ff1000720c */ /* 0x000fe20003f25310 */
[----:B-1----:R-:W-:-:S12]  /*0ba0*/  IMAD R12, R7, 0x4, R12 ;  /* 0x00000004070c7824 */ /* 0x002fd800078e020c */
[----:B------:R-:W-:Y:S05]  /*0bb0*/  @P1 BRA `(.L_x_426) ;  /* 0xfffffffc00c01947 */ /* 0x000fea000383ffff */
.L_x_425:
[----:B------:R-:W-:Y:S05]  /*0bc0*/  BSYNC.RECONVERGENT B1 ;  /* 0x0000000000017941 */ /* 0x000fea0003800200 */
.L_x_424:
[----:B------:R-:W-:Y:S05]  /*0bd0*/  @!P0 BRA `(.L_x_420) ;  /* 0x0000000000f08947 */ /* 0x000fea0003800000 */
[----:B------:R-:W1:Y:S01]  /*0be0*/  S2UR UR8, SR_CgaCtaId ;  /* 0x00000000000879c3 */ /* 0x000e620000008800 */
[----:B------:R-:W2:Y:S01]  /*0bf0*/  LDCU.64 UR12, c[0x0][0x398] ;  /* 0x00007300ff0c77ac */ /* 0x000ea20008000a00 */
[C---:B------:R-:W-:Y:S01]  /*0c00*/  IMAD.SHL.U32 R9, R29.reuse, 0x4, RZ ;  /* 0x000000041d097824 */ /* 0x040fe200078e00ff */
[----:B------:R-:W-:Y:S01]  /*0c10*/  MOV R14, UR20 ;  /* 0x00000014000e7c02 */ /* 0x000fe20008000f00 */
[----:B------:R-:W-:Y:S01]  /*0c20*/  IMAD.U32 R15, RZ, RZ, UR21 ;  /* 0x00000015ff0f7e24 */ /* 0x000fe2000f8e00ff */
[C---:B------:R-:W-:Y:S01]  /*0c30*/  SHF.L.U64.HI R15, R29.reuse, 0x2, R10 ;  /* 0x000000021d0f7819 */ /* 0x040fe2000001020a */
[----:B------:R-:W-:Y:S01]  /*0c40*/  IMAD.U32 R12, RZ, RZ, UR6 ;  /* 0x00000006ff0c7e24 */ /* 0x000fe2000f8e00ff */
[----:B------:R-:W-:Y:S01]  /*0c50*/  LEA R9, P0, R14, R9, 0x2 ;  /* 0x000000090e097211 */ /* 0x000fe200078010ff */
[----:B------:R-:W-:Y:S01]  /*0c60*/  UMOV UR7, 0x400 ;  /* 0x0000040000077882 */ /* 0x000fe20000000000 */
[----:B------:R-:W-:Y:S01]  /*0c70*/  IMAD.SHL.U32 R18, R8, 0x4, RZ ;  /* 0x0000000408127824 */ /* 0x000fe200078e00ff */
[----:B------:R-:W-:Y:S01]  /*0c80*/  UIADD3 UR7, UPT, UPT, UR7, 0x80, URZ ;  /* 0x0000008007077890 */ /* 0x000fe2000fffe0ff */
[----:B------:R-:W-:Y:S01]  /*0c90*/  LEA.HI.X R12, R14, R15, R12, 0x2, P0 ;  /* 0x0000000f0e0c7211 */ /* 0x000fe200000f140c */
[----:B------:R-:W-:Y:S01]  /*0ca0*/  IMAD R24, R2, UR10, RZ ;  /* 0x0000000a02187c24 */ /* 0x000fe2000f8e02ff */
[----:B------:R-:W-:Y:S01]  /*0cb0*/  IADD3 R14, P0, PT, R29, UR20, RZ ;  /* 0x000000141d0e7c10 */ /* 0x000fe2000ff1e0ff */
[----:B------:R-:W-:Y:S01]  /*0cc0*/  UMOV UR5, URZ ;  /* 0x000000ff00057c82 */ /* 0x000fe20008000000 */
[----:B------:R-:W-:Y:S01]  /*0cd0*/  SHF.R.U32.HI R19, RZ, 0x1e, R8 ;  /* 0x0000001eff137819 */ /* 0x000fe20000011608 */
[----:B------:R-:W-:Y:S01]  /*0ce0*/  IMAD R24, R24, UR9, RZ ;  /* 0x0000000918187c24 */ /* 0x000fe2000f8e02ff */
[----:B------:R-:W-:-:S02]  /*0cf0*/  IADD3.X R15, PT, PT, R10, UR6, RZ, P0, !PT ;  /* 0x000000060a0f7c10 */ /* 0x000fc400087fe4ff */
[----:B--2---:R-:W-:Y:S02]  /*0d00*/  IADD3 R7, P1, PT, R13, UR12, RZ ;  /* 0x0000000c0d077c10 */ /* 0x004fe4000ff3e0ff */
[C---:B------:R-:W-:Y:S01]  /*0d10*/  SHF.L.U64.HI R15, R14.reuse, 0x2, R15 ;  /* 0x000000020e0f7819 */ /* 0x040fe2000001020f */
[----:B------:R-:W-:Y:S01]  /*0d20*/  IMAD.SHL.U32 R14, R14, 0x4, RZ ;  /* 0x000000040e0e7824 */ /* 0x000fe200078e00ff */
[----:B------:R-:W-:Y:S01]  /*0d30*/  IADD3.X R11, PT, PT, R11, UR13, RZ, P1, !PT ;  /* 0x0000000d0b0b7c10 */ /* 0x000fe20008ffe4ff */
[----:B-1----:R-:W-:Y:S01]  /*0d40*/  ULEA UR7, UR8, UR7, 0x18 ;  /* 0x0000000708077291 */ /* 0x002fe2000f8ec0ff */
[-C--:B------:R-:W-:Y:S01]  /*0d50*/  IADD3 R22, P1, PT, R18, R9.reuse, RZ ;  /* 0x0000000912167210 */ /* 0x080fe20007f3e0ff */
[C---:B------:R-:W-:Y:S01]  /*0d60*/  IMAD.WIDE.U32 R14, R8.reuse, 0xc, R14 ;  /* 0x0000000c080e7825 */ /* 0x040fe200078e000e */
[----:B------:R-:W-:-:S03]  /*0d70*/  LEA R20, P0, R8, R9, 0x3 ;  /* 0x0000000908147211 */ /* 0x000fc600078018ff */
[----:B------:R-:W-:Y:S01]  /*0d80*/  VIADD R16, R13, UR7 ;  /* 0x000000070d107c36 */ /* 0x000fe20008000000 */
[----:B------:R-:W-:Y:S01]  /*0d90*/  LEA.HI.X R26, R8, R12, RZ, 0x3, P0 ;  /* 0x0000000c081a7211 */ /* 0x000fe200000f1cff */
[----:B------:R-:W-:Y:S02]  /*0da0*/  IMAD.X R28, R19, 0x1, R12, P1 ;  /* 0x00000001131c7824 */ /* 0x000fe400008e060c */
[----:B------:R-:W-:Y:S02]  /*0db0*/  IMAD R13, R29, 0x4, R16 ;  /* 0x000000041d0d7824 */ /* 0x000fe400078e0210 */
[----:B------:R-:W-:Y:S02]  /*0dc0*/  VIADD R23, R15, UR5 ;  /* 0x000000050f177c36 */ /* 0x000fe40008000000 */
[C-C-:B------:R-:W-:Y:S02]  /*0dd0*/  IMAD R21, R24.reuse, 0x4, R13.reuse ;  /* 0x0000000418157824 */ /* 0x140fe400078e020d */
[----:B------:R-:W-:-:S02]  /*0de0*/  IMAD R25, R24, 0x8, R13 ;  /* 0x0000000818197824 */ /* 0x000fc400078e020d */
[----:B------:R-:W-:-:S07]  /*0df0*/  IMAD R27, R24, 0xc, R13 ;  /* 0x0000000c181b7824 */ /* 0x000fce00078e020d */
.L_x_427:
[----:B------:R-:W-:-:S04]  /*0e00*/  IADD3 R16, P0, PT, R7, R9, RZ ;  /* 0x0000000907107210 */ /* 0x000fc80007f1e0ff */
[----:B------:R-:W-:-:S05]  /*0e10*/  IADD3.X R17, PT, PT, R11, R12, RZ, P0, !PT ;  /* 0x0000000c0b117210 */ /* 0x000fca00007fe4ff */
[----:B------:R-:W-:Y:S01]  /*0e20*/  @!PT LDS RZ, [RZ] ;  /* 0x00000000fffff984 */ /* 0x000fe20000000800 */
[----:B------:R-:W-:Y:S01]  /*0e30*/  @!PT LDS RZ, [RZ] ;  /* 0x00000000fffff984 */ /* 0x000fe20000000800 */
[----:B------:R-:W-:Y:S01]  /*0e40*/  @!PT LDS RZ, [RZ] ;  /* 0x00000000fffff984 */ /* 0x000fe20000000800 */
[----:B------:R1:W-:Y:S02]  /*0e50*/  LDGSTS.E [R13], desc[UR22][R16.64] ;  /* 0x00000000100d7fae */ /* 0x0003e4000b9a1016 */
[----:B-1----:R-:W-:Y:S01]  /*0e60*/  IADD3 R16, P0, PT, R7, R22, RZ ;  /* 0x0000001607107210 */ /* 0x002fe20007f1e0ff */
[----:B------:R-:W-:-:S04]  /*0e70*/  IMAD R13, R24, 0x10, R13 ;  /* 0x00000010180d7824 */ /* 0x000fc800078e020d */
[----:B------:R-:W-:-:S05]  /*0e80*/  IMAD.X R17, R11, 0x1, R28, P0 ;  /* 0x000000010b117824 */ /* 0x000fca00000e061c */
[----:B------:R1:W-:Y:S02]  /*0e90*/  LDGSTS.E [R21], desc[UR22][R16.64] ;  /* 0x0000000010157fae */ /* 0x0003e4000b9a1016 */
[----:B-1----:R-:W-:Y:S01]  /*0ea0*/  IADD3 R16, P0, PT, R7, R20, RZ ;  /* 0x0000001407107210 */ /* 0x002fe20007f1e0ff */
[----:B------:R-:W-:-:S04]  /*0eb0*/  IMAD R21, R24, 0x10, R21 ;  /* 0x0000001018157824 */ /* 0x000fc800078e0215 */
[----:B------:R-:W-:-:S05]  /*0ec0*/  IMAD.X R17, R11, 0x1, R26, P0 ;  /* 0x000000010b117824 */ /* 0x000fca00000e061a */
[----:B------:R1:W-:Y:S02]  /*0ed0*/  LDGSTS.E [R25], desc[UR22][R16.64] ;  /* 0x0000000010197fae */ /* 0x0003e4000b9a1016 */
[----:B-1----:R-:W-:Y:S01]  /*0ee0*/  IADD3 R16, P0, PT, R7, R14, RZ ;  /* 0x0000000e07107210 */ /* 0x002fe20007f1e0ff */
[----:B------:R-:W-:Y:S01]  /*0ef0*/  IMAD R25, R24, 0x10, R25 ;  /* 0x0000001018197824 */ /* 0x000fe200078e0219 */
[----:B------:R-:W-:-:S03]  /*0f00*/  LEA R7, P1, R8, R7, 0x4 ;  /* 0x0000000708077211 */ /* 0x000fc600078220ff */
[----:B------:R-:W-:Y:S01]  /*0f10*/  IMAD.X R17, R11, 0x1, R23, P0 ;  /* 0x000000010b117824 */ /* 0x000fe200000e0617 */
[----:B------:R-:W-:Y:S02]  /*0f20*/  IADD3 R29, P0, PT, R18, R29, RZ ;  /* 0x0000001d121d7210 */ /* 0x000fe40007f1e0ff */
[----:B------:R-:W-:Y:S02]  /*0f30*/  LEA.HI.X R11, R8, R11, RZ, 0x4, P1 ;  /* 0x0000000b080b7211 */ /* 0x000fe400008f24ff */
[----:B------:R1:W-:Y:S01]  /*0f40*/  LDGSTS.E [R27], desc[UR22][R16.64] ;  /* 0x00000000101b7fae */ /* 0x0003e2000b9a1016 */
[----:B------:R-:W-:Y:S01]  /*0f50*/  IMAD.X R10, R19, 0x1, R10, P0 ;  /* 0x00000001130a7824 */ /* 0x000fe200000e060a */
[----:B------:R-:W-:-:S04]  /*0f60*/  ISETP.GE.U32.AND P0, PT, R29, R4, PT ;  /* 0x000000041d00720c */ /* 0x000fc80003f06070 */
[----:B------:R-:W-:Y:S01]  /*0f70*/  ISETP.GE.U32.AND.EX P0, PT, R10, R5, PT, P0 ;  /* 0x000000050a00720c */ /* 0x000fe20003f06100 */
[----:B-1----:R-:W-:-:S12]  /*0f80*/  IMAD R27, R24, 0x10, R27 ;  /* 0x00000010181b7824 */ /* 0x002fd800078e021b */
[----:B------:R-:W-:Y:S05]  /*0f90*/  @!P0 BRA `(.L_x_427) ;  /* 0xfffffffc00988947 */ /* 0x000fea000383ffff */
.L_x_420:
[----:B------:R-:W-:Y:S05]  /*0fa0*/  BSYNC.RECONVERGENT B0 ;  /* 0x0000000000007941 */ /* 0x000fea0003800200 */
.L_x_419:
[----:B------:R-:W-:Y:S01]  /*0fb0*/  ISETP.GT.U32.AND P0, PT, R4, R3, PT ;  /* 0x000000030400720c */ /* 0x000fe20003f04070 */
[----:B------:R-:W0:Y:S01]  /*0fc0*/  LDGDEPBAR ;  /* 0x00000000000079af */ /* 0x000e220000000000 */
[----:B------:R-:W-:Y:S02]  /*0fd0*/  BSSY.RECONVERGENT B0, `(.L_x_428) ;  /* 0x000009c000007945 */ /* 0x000fe40003800200 */
[----:B------:R-:W-:-:S13]  /*0fe0*/  ISETP.GT.U32.AND.EX P0, PT, R5, R6, PT, P0 ;  /* 0x000000060500720c */ /* 0x000fda0003f04100 */
        /* <DEDUP_REMOVED lines=17> */
[----:B------:R-:W-:Y:S01]  /*1100*/  ISETP.NE.U32.AND P2, PT, R8, RZ, PT ;  /* 0x000000ff0800720c */ /* 0x000fe20003f45070 */
[----:B------:R-:W-:-:S05]  /*1110*/  IMAD.MOV.U32 R10, RZ, RZ, RZ ;  /* 0x000000ffff0a7224 */ /* 0x000fca00078e00ff */
[----:B-1----:R-:W1:Y:S02]  /*1120*/  MUFU.RCP R13, R13 ;  /* 0x0000000d000d7308 */ /* 0x002e640000001000 */
[----:B-1----:R-:W-:-:S06]  /*1130*/  IADD3 R11, PT, PT, R13, 0xffffffe, RZ ;  /* 0x0ffffffe0d0b7810 */ /* 0x002fcc0007ffe0ff */
[----:B------:R-:W1:Y:S02]  /*1140*/  F2I.FTZ.U32.TRUNC.NTZ R11, R11 ;  /* 0x0000000b000b7305 */ /* 0x000e64000021f000 */
[----:B-1----:R-:W-:-:S04]  /*1150*/  IMAD R9, R9, R11, RZ ;  /* 0x0000000b09097224 */ /* 0x002fc800078e02ff */
[----:B------:R-:W-:-:S04]  /*1160*/  IMAD.HI.U32 R9, R11, R9, R10 ;  /* 0x000000090b097227 */ /* 0x000fc800078e000a */
[----:B------:R-:W-:Y:S02]  /*1170*/  IMAD.MOV.U32 R11, RZ, RZ, RZ ;  /* 0x000000ffff0b7224 */ /* 0x000fe400078e00ff */
[----:B------:R-:W-:-:S04]  /*1180*/  IMAD.HI.U32 R10, R9, R12, RZ ;  /* 0x0000000c090a7227 */ /* 0x000fc800078e00ff */
[----:B------:R-:W-:-:S04]  /*1190*/  IMAD.MOV R9, RZ, RZ, -R10 ;  /* 0x000000ffff097224 */ /* 0x000fc800078e0a0a */
[----:B------:R-:W-:-:S05]  /*11a0*/  IMAD R9, R8, R9, R12 ;  /* 0x0000000908097224 */ /* 0x000fca00078e020c */
[----:B------:R-:W-:-:S13]  /*11b0*/  ISETP.GE.U32.AND P0, PT, R9, R8, PT ;  /* 0x000000080900720c */ /* 0x000fda0003f06070 */
[----:B------:R-:W-:Y:S02]  /*11c0*/  @P0 IMAD.IADD R9, R9, 0x1, -R8 ;  /* 0x0000000109090824 */ /* 0x000fe400078e0a08 */
[----:B------:R-:W-:-:S03]  /*11d0*/  @P0 VIADD R10, R10, 0x1 ;  /* 0x000000010a0a0836 */ /* 0x000fc60000000000 */
[----:B------:R-:W-:-:S13]  /*11e0*/  ISETP.GE.U32.AND P1, PT, R9, R8, PT ;  /* 0x000000080900720c */ /* 0x000fda0003f26070 */
[----:B------:R-:W-:Y:S01]  /*11f0*/  @P1 VIADD R10, R10, 0x1 ;  /* 0x000000010a0a1836 */ /* 0x000fe20000000000 */
[----:B------:R-:W-:Y:S01]  /*1200*/  @!P2 LOP3.LUT R10, RZ, R8, RZ, 0x33, !PT ;  /* 0x00000008ff0aa212 */ /* 0x000fe200078e33ff */
[----:B------:R-:W-:Y:S06]  /*1210*/  BRA `(.L_x_432) ;  /* 0x00000000000c7947 */ /* 0x000fec0003800000 */
.L_x_431:
[----:B------:R-:W-:Y:S01]  /*1220*/  IMAD.MOV.U32 R9, RZ, RZ, R12 ;  /* 0x000000ffff097224 */ /* 0x000fe200078e000c */
[----:B------:R-:W-:-:S07]  /*1230*/  MOV R14, 0x1250 ;  /* 0x00001250000e7802 */ /* 0x000fce0000000f00 */
[----:B------:R-:W-:Y:S05]  /*1240*/  CALL.REL.NOINC `($__internal_0_$__cuda_sm20_div_u64) ;  /* 0x0000000800f47944 */ /* 0x000fea0003c00000 */
.L_x_432:
[----:B------:R-:W-:Y:S05]  /*1250*/  BSYNC.RECONVERGENT B1 ;  /* 0x0000000000017941 */ /* 0x000fea0003800200 */
.L_x_430:
[----:B------:R-:W-:Y:S01]  /*1260*/  IADD3 R7, P0, PT, R10, R7, RZ ;  /* 0x000000070a077210 */ /* 0x000fe20007f1e0ff */
[----:B------:R-:W1:Y:S01]  /*1270*/  LDC R12, c[0x0][0x3b0] ;  /* 0x0000ec00ff0c7b82 */ /* 0x000e620000000800 */
[----:B------:R-:W-:Y:S02]  /*1280*/  BSSY.RECONVERGENT B1, `(.L_x_433) ;  /* 0x0000031000017945 */ /* 0x000fe40003800200 */
[C---:B------:R-:W-:Y:S01]  /*1290*/  LOP3.LUT R9, R7.reuse, 0x3, RZ, 0xc0, !PT ;  /* 0x0000000307097812 */ /* 0x040fe200078ec0ff */
[----:B------:R-:W-:Y:S01]  /*12a0*/  IMAD.X R10, RZ, RZ, R11, P0 ;  /* 0x000000ffff0a7224 */ /* 0x000fe200000e060b */
[----:B------:R-:W-:Y:S02]  /*12b0*/  ISETP.GE.U32.AND P0, PT, R7, 0x3, PT ;  /* 0x000000030700780c */ /* 0x000fe40003f06070 */
[----:B------:R-:W-:Y:S02]  /*12c0*/  ISETP.NE.U32.AND P1, PT, R9, 0x3, PT ;  /* 0x000000030900780c */ /* 0x000fe40003f25070 */
[----:B------:R-:W-:-:S02]  /*12d0*/  ISETP.GE.U32.AND.EX P0, PT, R10, RZ, PT, P0 ;  /* 0x000000ff0a00720c */ /* 0x000fc40003f06100 */
[----:B------:R-:W-:Y:S02]  /*12e0*/  ISETP.NE.AND.EX P1, PT, RZ, RZ, PT, P1 ;  /* 0x000000ffff00720c */ /* 0x000fe40003f25310 */
[----:B-1----:R-:W-:-:S11]  /*12f0*/  SHF.R.S32.HI R13, RZ, 0x1f, R12 ;  /* 0x0000001fff0d7819 */ /* 0x002fd6000001140c */
[----:B------:R-:W-:Y:S05]  /*1300*/  @!P1 BRA `(.L_x_434) ;  /* 0x0000000000a09947 */ /* 0x000fea0003800000 */
[----:B------:R-:W1:Y:S01]  /*1310*/  S2UR UR7, SR_CgaCtaId ;  /* 0x00000000000779c3 */ /* 0x000e620000008800 */
[----:B------:R-:W2:Y:S01]  /*1320*/  LDCU.64 UR12, c[0x0][0x3a8] ;  /* 0x00007500ff0c77ac */ /* 0x000ea20008000a00 */
[----:B------:R-:W-:Y:S01]  /*1330*/  IMAD.U32 R10, RZ, RZ, UR20 ;  /* 0x00000014ff0a7e24 */ /* 0x000fe2000f8e00ff */
[----:B------:R-:W-:Y:S01]  /*1340*/  SHF.L.U32 R15, R3, 0x2, RZ ;  /* 0x00000002030f7819 */ /* 0x000fe200000006ff */
[----:B------:R-:W-:Y:S01]  /*1350*/  VIADD R9, R7, 0x1 ;  /* 0x0000000107097836 */ /* 0x000fe20000000000 */
[----:B------:R-:W-:Y:S01]  /*1360*/  UMOV UR5, 0x400 ;  /* 0x0000040000057882 */ /* 0x000fe20000000000 */
[----:B------:R-:W-:Y:S01]  /*1370*/  IMAD.U32 R16, RZ, RZ, UR6 ;  /* 0x00000006ff107e24 */ /* 0x000fe2000f8e00ff */
[----:B------:R-:W-:Y:S01]  /*1380*/  UIADD3 UR5, UPT, UPT, UR5, 0x80, URZ ;  /* 0x0000008005057890 */ /* 0x000fe2000fffe0ff */
[----:B------:R-:W3:Y:S01]  /*1390*/  LDC R14, c[0x0][0x388] ;  /* 0x0000e200ff0e7b82 */ /* 0x000ee20000000800 */
[----:B------:R-:W-:Y:S01]  /*13a0*/  SHF.L.U64.HI R7, R3, 0x2, R6 ;  /* 0x0000000203077819 */ /* 0x000fe20000010206 */
[----:B------:R-:W-:Y:S01]  /*13b0*/  IMAD.U32 R11, RZ, RZ, UR21 ;  /* 0x00000015ff0b7e24 */ /* 0x000fe2000f8e00ff */
[----:B------:R-:W-:Y:S01]  /*13c0*/  LEA R15, P1, R10, R15, 0x2 ;  /* 0x0000000f0a0f7211 */ /* 0x000fe200078210ff */
[----:B------:R-:W-:Y:S01]  /*13d0*/  IMAD R11, R2, UR10, RZ ;  /* 0x0000000a020b7c24 */ /* 0x000fe2000f8e02ff */
[----:B------:R-:W-:-:S02]  /*13e0*/  LOP3.LUT R9, R9, 0x3, RZ, 0xc0, !PT ;  /* 0x0000000309097812 */ /* 0x000fc400078ec0ff */
[----:B------:R-:W-:Y:S01]  /*13f0*/  LEA.HI.X R16, R10, R7, R16, 0x2, P1 ;  /* 0x000000070a107211 */ /* 0x000fe200008f1410 */
[----:B------:R-:W-:Y:S01]  /*1400*/  IMAD R18, R11, UR9, RZ ;  /* 0x000000090b127c24 */ /* 0x000fe2000f8e02ff */
[----:B------:R-:W-:Y:S02]  /*1410*/  IADD3 R9, P3, PT, RZ, -R9, RZ ;  /* 0x80000009ff097210 */ /* 0x000fe40007f7e0ff */
[----:B--2---:R-:W-:-:S04]  /*1420*/  IADD3 R15, P1, P2, R15, UR12, R12 ;  /* 0x0000000c0f0f7c10 */ /* 0x004fc8000fa3e00c */
[----:B------:R-:W-:Y:S01]  /*1430*/  IADD3.X R16, PT, PT, R16, UR13, R13, P1, P2 ;  /* 0x0000000d10107c10 */ /* 0x000fe20008fe440d */
[----:B-1----:R-:W-:-:S06]  /*1440*/  ULEA UR5, UR7, UR5, 0x18 ;  /* 0x0000000507057291 */ /* 0x002fcc000f8ec0ff */
[----:B------:R-:W-:-:S04]  /*1450*/  VIADD R7, R12, UR5 ;  /* 0x000000050c077c36 */ /* 0x000fc80008000000 */
[----:B---3--:R-:W-:Y:S02]  /*1460*/  IMAD R10, R14, 0x200, R7 ;  /* 0x000002000e0a7824 */ /* 0x008fe400078e0207 */
[----:B------:R-:W-:Y:S02]  /*1470*/  IMAD.X R14, RZ, RZ, -0x1, P3 ;  /* 0xffffffffff0e7424 */ /* 0x000fe400018e06ff */
[----:B------:R-:W-:-:S07]  /*1480*/  IMAD R7, R3, 0x4, R10 ;  /* 0x0000000403077824 */ /* 0x000fce00078e020a */
.L_x_435:
[----:B------:R-:W-:Y:S01]  /*1490*/  IADD3 R9, P1, PT, R9, 0x1, RZ ;  /* 0x0000000109097810 */ /* 0x000fe20007f3e0ff */
[----:B------:R-:W-:Y:S01]  /*14a0*/  IMAD.MOV.U32 R10, RZ, RZ, R15 ;  /* 0x000000ffff0a7224 */ /* 0x000fe200078e000f */
[C---:B------:R-:W-:Y:S01]  /*14b0*/  IADD3 R3, P2, PT, R8.reuse, R3, RZ ;  /* 0x0000000308037210 */ /* 0x040fe20007f5e0ff */
[----:B------:R-:W-:Y:S01]  /*14c0*/  IMAD.MOV.U32 R11, RZ, RZ, R16 ;  /* 0x000000ffff0b7224 */ /* 0x000fe200078e0010 */
[----:B------:R-:W-:Y:S01]  /*14d0*/  LEA R15, P3, R8, R15, 0x2 ;  /* 0x0000000f080f7211 */ /* 0x000fe200078610ff */
[----:B------:R-:W-:Y:S01]  /*14e0*/  IMAD.X R14, RZ, RZ, R14, P1 ;  /* 0x000000ffff0e7224 */ /* 0x000fe200008e060e */
[----:B------:R-:W-:Y:S02]  /*14f0*/  ISETP.NE.U32.AND P1, PT, R9, RZ, PT ;  /* 0x000000ff0900720c */ /* 0x000fe40003f25070 */
[----:B------:R-:W-:Y:S01]  /*1500*/  @!PT LDS RZ, [RZ] ;  /* 0x00000000fffff984 */ /* 0x000fe20000000800 */
[----:B------:R-:W-:Y:S01]  /*1510*/  @!PT LDS RZ, [RZ] ;  /* 0x00000000fffff984 */ /* 0x000fe20000000800 */
[----:B------:R-:W-:Y:S01]  /*1520*/  @!PT LDS RZ, [RZ] ;  /* 0x00000000fffff984 */ /* 0x000fe20000000800 */
[----:B------:R1:W-:Y:S01]  /*1530*/  LDGSTS.E [R7+0x80], desc[UR22][R10.64] ;  /* 0x000800000a077fae */ /* 0x0003e2000b9a1016 */
[----:B------:R-:W-:Y:S02]  /*1540*/  IADD3.X R6, PT, PT, RZ, R6, RZ, P2, !PT ;  /* 0x00000006ff067210 */ /* 0x000fe400017fe4ff */
[----:B------:R-:W-:-:S02]  /*1550*/  ISETP.NE.AND.EX P1, PT, R14, RZ, PT, P1 ;  /* 0x000000ff0e00720c */ /* 0x000fc40003f25310 */
[----:B------:R-:W-:Y:S01]  /*1560*/  LEA.HI.X R16, R8, R16, RZ, 0x2, P3 ;  /* 0x0000001008107211 */ /* 0x000fe200018f14ff */
[----:B-1----:R-:W-:-:S10]  /*1570*/  IMAD R7, R18, 0x4, R7 ;  /* 0x0000000412077824 */ /* 0x002fd400078e0207 */
[----:B------:R-:W-:Y:S05]  /*1580*/  @P1 BRA `(.L_x_435) ;  /* 0xfffffffc00c01947 */ /* 0x000fea000383ffff */
.L_x_434:
[----:B------:R-:W-:Y:S05]  /*1590*/  BSYNC.RECONVERGENT B1 ;  /* 0x0000000000017941 */ /* 0x000fea0003800200 */
.L_x_433:
[----:B------:R-:W-:Y:S05]  /*15a0*/  @!P0 BRA `(.L_x_429) ;  /* 0x0000000000f88947 */ /* 0x000fea0003800000 */
[----:B------:R-:W1:Y:S01]  /*15b0*/  S2UR UR7, SR_CgaCtaId ;  /* 0x00000000000779c3 */ /* 0x000e620000008800 */
[----:B------:R-:W-:Y:S01]  /*15c0*/  UMOV UR5, 0x400 ;  /* 0x0000040000057882 */ /* 0x000fe20000000000 */
[----:B------:R-:W2:Y:S01]  /*15d0*/  LDCU.64 UR12, c[0x0][0x3a8] ;  /* 0x00007500ff0c77ac */ /* 0x000ea20008000a00 */
[C---:B------:R-:W-:Y:S01]  /*15e0*/  IADD3 R14, P0, PT, R3.reuse, UR20, RZ ;  /* 0x00000014030e7c10 */ /* 0x040fe2000ff1e0ff */
[C---:B------:R-:W-:Y:S01]  /*15f0*/  IMAD.SHL.U32 R9, R3.reuse, 0x4, RZ ;  /* 0x0000000403097824 */ /* 0x040fe200078e00ff */
[----:B------:R-:W-:Y:S01]  /*1600*/  UIADD3 UR5, UPT, UPT, UR5, 0x80, URZ ;  /* 0x0000008005057890 */ /* 0x000fe2000fffe0ff */
[----:B------:R-:W-:Y:S02]  /*1610*/  IMAD.U32 R10, RZ, RZ, UR20 ;  /* 0x00000014ff0a7e24 */ /* 0x000fe4000f8e00ff */
[----:B------:R-:W3:Y:S01]  /*1620*/  LDC R16, c[0x0][0x388] ;  /* 0x0000e200ff107b82 */ /* 0x000ee20000000800 */
[----:B------:R-:W-:Y:S01]  /*1630*/  IMAD.U32 R11, RZ, RZ, UR21 ;  /* 0x00000015ff0b7e24 */ /* 0x000fe2000f8e00ff */
[----:B------:R-:W-:Y:S01]  /*1640*/  SHF.L.U64.HI R11, R3, 0x2, R6 ;  /* 0x00000002030b7819 */ /* 0x000fe20000010206 */
[----:B------:R-:W-:Y:S01]  /*1650*/  IMAD.U32 R17, RZ, RZ, UR6 ;  /* 0x00000006ff117e24 */ /* 0x000fe2000f8e00ff */
[----:B------:R-:W-:Y:S01]  /*1660*/  LEA R9, P2, R10, R9, 0x2 ;  /* 0x000000090a097211 */ /* 0x000fe200078410ff */
[----:B------:R-:W-:-:S03]  /*1670*/  IMAD R21, R2, UR10, RZ ;  /* 0x0000000a02157c24 */ /* 0x000fc6000f8e02ff */
[----:B------:R-:W-:Y:S01]  /*1680*/  LEA.HI.X R10, R10, R11, R17, 0x2, P2 ;  /* 0x0000000b0a0a7211 */ /* 0x000fe200010f1411 */
[----:B------:R-:W-:Y:S01]  /*1690*/  IMAD R21, R21, UR9, RZ ;  /* 0x0000000915157c24 */ /* 0x000fe2000f8e02ff */
[----:B--2---:R-:W-:Y:S01]  /*16a0*/  IADD3 R7, P1, PT, R12, UR12, RZ ;  /* 0x0000000c0c077c10 */ /* 0x004fe2000ff3e0ff */
[----:B-1----:R-:W-:-:S03]  /*16b0*/  ULEA UR5, UR7, UR5, 0x18 ;  /* 0x0000000507057291 */ /* 0x002fc6000f8ec0ff */
[----:B------:R-:W-:Y:S02]  /*16c0*/  IADD3.X R11, PT, PT, R13, UR13, RZ, P1, !PT ;  /* 0x0000000d0d0b7c10 */ /* 0x000fe40008ffe4ff */
[----:B------:R-:W-:Y:S02]  /*16d0*/  SHF.R.U32.HI R13, RZ, 0x1e, R8 ;  /* 0x0000001eff0d7819 */ /* 0x000fe40000011608 */
[----:B------:R-:W-:Y:S01]  /*16e0*/  LEA R22, P1, R8, R9, 0x3 ;  /* 0x0000000908167211 */ /* 0x000fe200078218ff */
[----:B------:R-:W-:Y:S01]  /*16f0*/  VIADD R15, R12, UR5 ;  /* 0x000000050c0f7c36 */ /* 0x000fe20008000000 */
[----:B------:R-:W-:Y:S01]  /*1700*/  UMOV UR5, URZ ;  /* 0x000000ff00057c82 */ /* 0x000fe20008000000 */
[C---:B------:R-:W-:Y:S01]  /*1710*/  IMAD.SHL.U32 R12, R8.reuse, 0x4, RZ ;  /* 0x00000004080c7824 */ /* 0x040fe200078e00ff */
[----:B------:R-:W-:Y:S01]  /*1720*/  LEA.HI.X R28, R8, R10, RZ, 0x3, P1 ;  /* 0x0000000a081c7211 */ /* 0x000fe200008f1cff */
[----:B---3--:R-:W-:Y:S01]  /*1730*/  IMAD R16, R16, 0x200, R15 ;  /* 0x0000020010107824 */ /* 0x008fe200078e020f */
[----:B------:R-:W-:-:S02]  /*1740*/  IADD3.X R15, PT, PT, R6, UR6, RZ, P0, !PT ;  /* 0x00000006060f7c10 */ /* 0x000fc400087fe4ff */
[----:B------:R-:W-:Y:S01]  /*1750*/  IADD3 R20, P0, PT, R12, R9, RZ ;  /* 0x000000090c147210 */ /* 0x000fe20007f1e0ff */
[----:B------:R-:W-:Y:S01]  /*1760*/  IMAD R2, R3, 0x4, R16 ;  /* 0x0000000403027824 */ /* 0x000fe200078e0210 */
[C---:B------:R-:W-:Y:S01]  /*1770*/  SHF.L.U64.HI R15, R14.reuse, 0x2, R15 ;  /* 0x000000020e0f7819 */ /* 0x040fe2000001020f */
[----:B------:R-:W-:Y:S01]  /*1780*/  IMAD.SHL.U32 R14, R14, 0x4, RZ ;  /* 0x000000040e0e7824 */ /* 0x000fe200078e00ff */
[----:B------:R-:W-:Y:S01]  /*1790*/  IADD3.X R26, PT, PT, R13, R10, RZ, P0, !PT ;  /* 0x0000000a0d1a7210 */ /* 0x000fe200007fe4ff */
[----:B------:R-:W-:Y:S02]  /*17a0*/  IMAD R24, R21, 0x4, R2 ;  /* 0x0000000415187824 */ /* 0x000fe400078e0202 */
[----:B------:R-:W-:-:S04]  /*17b0*/  IMAD.WIDE.U32 R14, R8, 0xc, R14 ;  /* 0x0000000c080e7825 */ /* 0x000fc800078e000e */
[----:B------:R-:W-:Y:S02]  /*17c0*/  VIADD R23, R15, UR5 ;  /* 0x000000050f177c36 */ /* 0x000fe40008000000 */
[C-C-:B------:R-:W-:Y:S02]  /*17d0*/  IMAD R25, R21.reuse, 0x8, R2.reuse ;  /* 0x0000000815197824 */ /* 0x140fe400078e0202 */
[----:B------:R-:W-:-:S07]  /*17e0*/  IMAD R27, R21, 0xc, R2 ;  /* 0x0000000c151b7824 */ /* 0x000fce00078e0202 */
.L_x_436:
[----:B------:R-:W-:-:S05]  /*17f0*/  IADD3 R18, P0, PT, R7, R9, RZ ;  /* 0x0000000907127210 */ /* 0x000fca0007f1e0ff */
[----:B------:R-:W-:Y:S01]  /*1800*/  IMAD.X R19, R11, 0x1, R10, P0 ;  /* 0x000000010b137824 */ /* 0x000fe200000e060a */
[----:B------:R-:W-:-:S04]  /*1810*/  IADD3 R16, P0, PT, R7, R20, RZ ;  /* 0x0000001407107210 */ /* 0x000fc80007f1e0ff */
[----:B------:R-:W-:Y:S01]  /*1820*/  @!PT LDS RZ, [RZ] ;  /* 0x00000000fffff984 */ /* 0x000fe20000000800 */
[----:B------:R-:W-:Y:S01]  /*1830*/  @!PT LDS RZ, [RZ] ;  /* 0x00000000fffff984 */ /* 0x000fe20000000800 */
[----:B------:R-:W-:Y:S01]  /*1840*/  @!PT LDS RZ, [RZ] ;  /* 0x00000000fffff984 */ /* 0x000fe20000000800 */
[----:B------:R1:W-:Y:S01]  /*1850*/  LDGSTS.E [R2+0x80], desc[UR22][R18.64] ;  /* 0x0008000012027fae */ /* 0x0003e2000b9a1016 */
[----:B------:R-:W-:-:S05]  /*1860*/  IMAD.X R17, R11, 0x1, R26, P0 ;  /* 0x000000010b117824 */ /* 0x000fca00000e061a */
[----:B------:R2:W-:Y:S01]  /*1870*/  LDGSTS.E [R24+0x80], desc[UR22][R16.64] ;  /* 0x0008000010187fae */ /* 0x0005e2000b9a1016 */
[----:B-1----:R-:W-:Y:S01]  /*1880*/  IMAD R2, R21, 0x10, R2 ;  /* 0x0000001015027824 */ /* 0x002fe200078e0202 */
[----:B--2---:R-:W-:Y:S01]  /*1890*/  IADD3 R16, P0, PT, R7, R22, RZ ;  /* 0x0000001607107210 */ /* 0x004fe20007f1e0ff */
[----:B------:R-:W-:-:S04]  /*18a0*/  IMAD R24, R21, 0x10, R24 ;  /* 0x0000001015187824 */ /* 0x000fc800078e0218 */
[----:B------:R-:W-:Y:S01]  /*18b0*/  IMAD.X R17, R11, 0x1, R28, P0 ;  /* 0x000000010b117824 */ /* 0x000fe200000e061c */
[----:B------:R-:W-:Y:S02]  /*18c0*/  IADD3 R18, P0, PT, R7, R14, RZ ;  /* 0x0000000e07127210 */ /* 0x000fe40007f1e0ff */
[----:B------:R-:W-:Y:S02]  /*18d0*/  LEA R7, P1, R8, R7, 0x4 ;  /* 0x0000000708077211 */ /* 0x000fe400078220ff */
[----:B------:R1:W-:Y:S01]  /*18e0*/  LDGSTS.E [R25+0x80], desc[UR22][R16.64] ;  /* 0x0008000010197fae */ /* 0x0003e2000b9a1016 */
[----:B------:R-:W-:Y:S01]  /*18f0*/  IMAD.X R19, R11, 0x1, R23, P0 ;  /* 0x000000010b137824 */ /* 0x000fe200000e0617 */
[----:B------:R-:W-:Y:S02]  /*1900*/  IADD3 R3, P0, PT, R12, R3, RZ ;  /* 0x000000030c037210 */ /* 0x000fe40007f1e0ff */
[----:B------:R-:W-:Y:S02]  /*1910*/  LEA.HI.X R11, R8, R11, RZ, 0x4, P1 ;  /* 0x0000000b080b7211 */ /* 0x000fe400008f24ff */
[----:B------:R2:W-:Y:S01]  /*1920*/  LDGSTS.E [R27+0x80], desc[UR22][R18.64] ;  /* 0x00080000121b7fae */ /* 0x0005e2000b9a1016 */
[----:B------:R-:W-:Y:S01]  /*1930*/  IMAD.X R6, R13, 0x1, R6, P0 ;  /* 0x000000010d067824 */ /* 0x000fe200000e0606 */
[----:B------:R-:W-:-:S04]  /*1940*/  ISETP.GE.U32.AND P0, PT, R3, R4, PT ;  /* 0x000000040300720c */ /* 0x000fc80003f06070 */
[----:B------:R-:W-:Y:S02]  /*1950*/  ISETP.GE.U32.AND.EX P0, PT, R6, R5, PT, P0 ;  /* 0x000000050600720c */ /* 0x000fe40003f06100 */
[C---:B-1----:R-:W-:Y:S01]  /*1960*/  LEA R25, R21.reuse, R25, 0x4 ;  /* 0x0000001915197211 */ /* 0x042fe200078e20ff */
[----:B--2---:R-:W-:-:S10]  /*1970*/  IMAD R27, R21, 0x10, R27 ;  /* 0x00000010151b7824 */ /* 0x004fd400078e021b */
[----:B------:R-:W-:Y:S05]  /*1980*/  @!P0 BRA `(.L_x_436) ;  /* 0xfffffffc00988947 */ /* 0x000fea000383ffff */
.L_x_429:
[----:B------:R-:W-:Y:S05]  /*1990*/  BSYNC.RECONVERGENT B0 ;  /* 0x0000000000007941 */ /* 0x000fea0003800200 */
.L_x_428:
[----:B------:R-:W0:Y:S01]  /*19a0*/  LDGDEPBAR ;  /* 0x00000000000079af */ /* 0x000e220000000000 */
[----:B------:R-:W-:-:S04]  /*19b0*/  DEPBAR.LE SB0, 0x0 ;  /* 0x000080000000791a */ /* 0x000fc80000000000 */
[----:B------:R-:W-:Y:S06]  /*19c0*/  BAR.SYNC.DEFER_BLOCKING 0x0 ;  /* 0x0000000000007b1d */ /* 0x000fec0000010000 */
.L_x_418:
[----:B------:R-:W-:-:S13]  /*19d0*/  ISETP.NE.AND P0, PT, R0, UR19, PT ;  /* 0x0000001300007c0c */ /* 0x000fda000bf05270 */
[----:B------:R-:W-:Y:S05]  /*19e0*/  @!P0 BRA `(.L_x_437) ;  /* 0x0000000000888947 */ /* 0x000fea0003800000 */
[----:B------:R-:W1:Y:S02]  /*19f0*/  LDC R4, c[0x0][0x388] ;  /* 0x0000e200ff047b82 */ /* 0x000e640000000800 */
[----:B-1----:R-:W-:-:S13]  /*1a00*/  ISETP.GE.AND P0, PT, R4, 0x1, PT ;  /* 0x000000010400780c */ /* 0x002fda0003f06270 */
[----:B------:R-:W-:Y:S05]  /*1a10*/  @!P0 EXIT ;  /* 0x000000000000894d */ /* 0x000fea0003800000 */
[----:B------:R-:W1:Y:S01]  /*1a20*/  S2R R7, SR_CgaCtaId ;  /* 0x0000000000077919 */ /* 0x000e620000008800 */
[----:B------:R-:W2:Y:S01]  /*1a30*/  LDC R3, c[0x0][0x3b0] ;  /* 0x0000ec00ff037b82 */ /* 0x000ea20000000800 */
[----:B------:R-:W3:Y:S01]  /*1a40*/  LDCU UR7, c[0x0][0x3a0] ;  /* 0x00007400ff0777ac */ /* 0x000ee20008000800 */
[----:B------:R-:W-:Y:S01]  /*1a50*/  MOV R2, 0x400 ;  /* 0x0000040000027802 */ /* 0x000fe20000000f00 */
[----:B------:R-:W3:Y:S01]  /*1a60*/  S2R R5, SR_TID.X ;  /* 0x0000000000057919 */ /* 0x000ee20000002100 */
[----:B------:R-:W4:Y:S03]  /*1a70*/  LDCU.64 UR4, c[0x0][0x390] ;  /* 0x00007200ff0477ac */ /* 0x000f260008000a00 */
[----:B------:R-:W-:Y:S01]  /*1a80*/  VIADD R6, R2, 0x80 ;  /* 0x0000008002067836 */ /* 0x000fe20000000000 */
[----:B----4-:R-:W-:Y:S01]  /*1a90*/  ULEA UR4, UP0, UR20, UR4, 0x2 ;  /* 0x0000000414047291 */ /* 0x010fe2000f8010ff */
[----:B--2---:R-:W-:-:S02]  /*1aa0*/  IMAD R2, R4, 0x200, R3 ;  /* 0x0000020004027824 */ /* 0x004fc400078e0203 */
[----:B------:R-:W-:Y:S01]  /*1ab0*/  IMAD.MOV R4, RZ, RZ, -R4 ;  /* 0x000000ffff047224 */ /* 0x000fe200078e0a04 */
[----:B------:R-:W-:Y:S01]  /*1ac0*/  ULEA.HI.X UR5, UR20, UR5, UR6, 0x2, UP0 ;  /* 0x0000000514057291 */ /* 0x000fe200080f1406 */
[----:B-1----:R-:W-:Y:S02]  /*1ad0*/  LEA R6, R7, R6, 0x18 ;  /* 0x0000000607067211 */ /* 0x002fe400078ec0ff */
[C---:B---3--:R-:W-:Y:S01]  /*1ae0*/  LEA R3, R5.reuse, UR7, 0x2 ;  /* 0x0000000705037c11 */ /* 0x048fe2000f8e10ff */
[----:B------:R-:W-:-:S04]  /*1af0*/  IMAD R2, R5, 0x4, R2 ;  /* 0x0000000405027824 */ /* 0x000fc800078e0202 */
[----:B------:R-:W-:Y:S01]  /*1b00*/  IMAD.IADD R7, R6, 0x1, R3 ;  /* 0x0000000106077824 */ /* 0x000fe200078e0203 */
[----:B------:R-:W-:-:S07]  /*1b10*/  IADD3 R6, PT, PT, R2, 0x80, R6 ;  /* 0x0000008002067810 */ /* 0x000fce0007ffe006 */
.L_x_438:
[----:B------:R-:W-:Y:S01]  /*1b20*/  ISETP.GE.AND P0, PT, R5, R0, PT ;  /* 0x000000000500720c */ /* 0x000fe20003f06270 */
[----:B------:R-:W-:Y:S02]  /*1b30*/  IMAD.U32 R2, RZ, RZ, UR4 ;  /* 0x00000004ff027e24 */ /* 0x000fe4000f8e00ff */
[----:B------:R-:W-:Y:S02]  /*1b40*/  IMAD.U32 R3, RZ, RZ, UR5 ;  /* 0x00000005ff037e24 */ /* 0x000fe4000f8e00ff */
[----:B------:R-:W-:-:S08]  /*1b50*/  VIADD R4, R4, 0x1 ;  /* 0x0000000104047836 */ /* 0x000fd00000000000 */
[----:B------:R1:W-:Y:S01]  /*1b60*/  @!P0 LDS R8, [R7] ;  /* 0x0000000007088984 */ /* 0x0003e20000000800 */
[----:B------:R-:W-:-:S03]  /*1b70*/  @!P0 IMAD.WIDE R2, R5, 0x4, R2 ;  /* 0x0000000405028825 */ /* 0x000fc600078e0202 */
[----:B------:R2:W3:Y:S01]  /*1b80*/  @!P0 LDS R9, [R6] ;  /* 0x0000000006098984 */ /* 0x0004e20000000800 */
[----:B------:R-:W-:Y:S01]  /*1b90*/  VIADD R5, R5, 0x80 ;  /* 0x0000008005057836 */ /* 0x000fe20000000000 */
[----:B-1----:R-:W-:Y:S01]  /*1ba0*/  IADD3 R7, PT, PT, R7, 0x200, RZ ;  /* 0x0000020007077810 */ /* 0x002fe20007ffe0ff */
[----:B--2---:R-:W-:Y:S02]  /*1bb0*/  VIADD R6, R6, 0x200 ;  /* 0x0000020006067836 */ /* 0x004fe40000000000 */
[----:B---3--:R-:W-:-:S05]  /*1bc0*/  @!P0 FADD R9, R8, -R9 ;  /* 0x8000000908098221 */ /* 0x008fca0000000000 */
[----:B------:R1:W-:Y:S01]  /*1bd0*/  @!P0 STG.E desc[UR22][R2.64], R9 ;  /* 0x0000000902008986 */ /* 0x0003e2000c101916 */
[----:B------:R-:W-:-:S13]  /*1be0*/  ISETP.NE.AND P0, PT, R4, RZ, PT ;  /* 0x000000ff0400720c */ /* 0x000fda0003f05270 */
[----:B-1----:R-:W-:Y:S05]  /*1bf0*/  @P0 BRA `(.L_x_438) ;  /* 0xfffffffc00c80947 */ /* 0x002fea000383ffff */
[----:B------:R-:W-:Y:S05]  /*1c00*/  EXIT ;  /* 0x000000000000794d */ /* 0x000fea0003800000 */
.L_x_437:
        /* <DEDUP_REMOVED lines=19> */
.L_x_439:
[----:B-1----:R-:W-:Y:S01]  /*1d40*/  LDS R7, [R6] ;  /* 0x0000000006077984 */ /* 0x002fe20000000800 */
[----:B------:R-:W-:Y:S01]  /*1d50*/  IADD3 R0, PT, PT, R0, 0x1, RZ ;  /* 0x0000000100007810 */ /* 0x000fe20007ffe0ff */
[----:B------:R-:W-:Y:S02]  /*1d60*/  IMAD.U32 R2, RZ, RZ, UR4 ;  /* 0x00000004ff027e24 */ /* 0x000fe4000f8e00ff */
[----:B------:R-:W1:Y:S01]  /*1d70*/  LDS R8, [R4] ;  /* 0x0000000004087984 */ /* 0x000e620000000800 */
[----:B------:R-:W-:Y:S01]  /*1d80*/  ISETP.NE.AND P0, PT, R0, RZ, PT ;  /* 0x000000ff0000720c */ /* 0x000fe20003f05270 */
[----:B------:R-:W-:Y:S02]  /*1d90*/  IMAD.U32 R3, RZ, RZ, UR5 ;  /* 0x00000005ff037e24 */ /* 0x000fe4000f8e00ff */
[----:B------:R-:W-:-:S04]  /*1da0*/  IMAD.WIDE R2, R5, 0x4, R2 ;  /* 0x0000000405027825 */ /* 0x000fc800078e0202 */
[----:B-1----:R-:W-:-:S05]  /*1db0*/  FADD R7, R7, -R8 ;  /* 0x8000000807077221 */ /* 0x002fca0000000000 */
[----:B------:R1:W-:Y:S01]  /*1dc0*/  STG.E desc[UR22][R2.64], R7 ;  /* 0x0000000702007986 */ /* 0x0003e2000c101916 */
[----:B------:R-:W-:Y:S05]  /*1dd0*/  @!P0 EXIT ;  /* 0x000000000000894d */ /* 0x000fea0003800000 */
[----:B------:R-:W-:Y:S02]  /*1de0*/  VIADD R4, R4, 0x200 ;  /* 0x0000020004047836 */ /* 0x000fe40000000000 */
[----:B------:R-:W-:Y:S02]  /*1df0*/  VIADD R6, R6, 0x200 ;  /* 0x0000020006067836 */ /* 0x000fe40000000000 */
[----:B------:R-:W-:Y:S01]  /*1e00*/  VIADD R5, R5, 0x80 ;  /* 0x0000008005057836 */ /* 0x000fe20000000000 */
[----:B------:R-:W-:Y:S06]  /*1e10*/  BRA `(.L_x_439) ;  /* 0xfffffffc00c87947 */ /* 0x000fec000383ffff */
        .weak           $__internal_0_$__cuda_sm20_div_u64
        .type           $__internal_0_$__cuda_sm20_div_u64,@function
        .size           $__internal_0_$__cuda_sm20_div_u64,(.L_x_473 - $__internal_0_$__cuda_sm20_div_u64)
$__internal_0_$__cuda_sm20_div_u64:
[----:B------:R-:W-:Y:S02]  /*1e20*/  IMAD.MOV.U32 R16, RZ, RZ, R8 ;  /* 0x000000ffff107224 */ /* 0x000fe400078e0008 */
[----:B------:R-:W-:-:S04]  /*1e30*/  IMAD.U32 R17, RZ, RZ, UR4 ;  /* 0x00000004ff117e24 */ /* 0x000fc8000f8e00ff */
[----:B------:R-:W1:Y:S08]  /*1e40*/  I2F.U64.RP R16, R16 ;  /* 0x0000001000107312 */ /* 0x000e700000309000 */
[----:B-1----:R-:W1:Y:S02]  /*1e50*/  MUFU.RCP R10, R16 ;  /* 0x00000010000a7308 */ /* 0x002e640000001000 */
[----:B-1----:R-:W-:-:S06]  /*1e60*/  VIADD R10, R10, 0x1ffffffe ;  /* 0x1ffffffe0a0a7836 */ /* 0x002fcc0000000000 */
[----:B------:R-:W1:Y:S02]  /*1e70*/  F2I.U64.TRUNC R10, R10 ;  /* 0x0000000a000a7311 */ /* 0x000e64000020d800 */
[----:B-1----:R-:W-:-:S04]  /*1e80*/  IMAD.WIDE.U32 R12, R10, R8, RZ ;  /* 0x000000080a0c7225 */ /* 0x002fc800078e00ff */
[----:B------:R-:W-:Y:S01]  /*1e90*/  IMAD R13, R10, UR4, R13 ;  /* 0x000000040a0d7c24 */ /* 0x000fe2000f8e020d */
[----:B------:R-:W-:-:S03]  /*1ea0*/  IADD3 R19, P0, PT, RZ, -R12, RZ ;  /* 0x8000000cff137210 */ /* 0x000fc60007f1e0ff */
[----:B------:R-:W-:Y:S02]  /*1eb0*/  IMAD R13, R11, R8, R13 ;  /* 0x000000080b0d7224 */ /* 0x000fe400078e020d */
[----:B------:R-:W-:-:S04]  /*1ec0*/  IMAD.HI.U32 R12, R10, R19, RZ ;  /* 0x000000130a0c7227 */ /* 0x000fc800078e00ff */
[----:B------:R-:W-:Y:S02]  /*1ed0*/  IMAD.X R21, RZ, RZ, ~R13, P0 ;  /* 0x000000ffff157224 */ /* 0x000fe400000e0e0d */
[----:B------:R-:W-:Y:S02]  /*1ee0*/  IMAD.MOV.U32 R13, RZ, RZ, R10 ;  /* 0x000000ffff0d7224 */ /* 0x000fe400078e000a */
[-C--:B------:R-:W-:Y:S02]  /*1ef0*/  IMAD R17, R11, R21.reuse, RZ ;  /* 0x000000150b117224 */ /* 0x080fe400078e02ff */
[----:B------:R-:W-:-:S04]  /*1f00*/  IMAD.WIDE.U32 R12, P0, R10, R21, R12 ;  /* 0x000000150a0c7225 */ /* 0x000fc8000780000c */
[----:B------:R-:W-:-:S04]  /*1f10*/  IMAD.HI.U32 R21, R11, R21, RZ ;  /* 0x000000150b157227 */ /* 0x000fc800078e00ff */
[----:B------:R-:W-:-:S05]  /*1f20*/  IMAD.HI.U32 R12, P1, R11, R19, R12 ;  /* 0x000000130b0c7227 */ /* 0x000fca000782000c */
[----:B------:R-:W-:Y:S01]  /*1f30*/  IADD3 R13, P2, PT, R17, R12, RZ ;  /* 0x0000000c110d7210 */ /* 0x000fe20007f5e0ff */
[----:B------:R-:W-:-:S04]  /*1f40*/  IMAD.X R12, R21, 0x1, R11, P0 ;  /* 0x00000001150c7824 */ /* 0x000fc800000e060b */
[----:B------:R-:W-:Y:S01]  /*1f50*/  IMAD.WIDE.U32 R10, R13, R8, RZ ;  /* 0x000000080d0a7225 */ /* 0x000fe200078e00ff */
[----:B------:R-:W-:-:S03]  /*1f60*/  IADD3.X R17, PT, PT, RZ, RZ, R12, P2, P1 ;  /* 0x000000ffff117210 */ /* 0x000fc600017e240c */
[----:B------:R-:W-:Y:S01]  /*1f70*/  IMAD R11, R13, UR4, R11 ;  /* 0x000000040d0b7c24 */ /* 0x000fe2000f8e020b */
[----:B------:R-:W-:-:S03]  /*1f80*/  IADD3 R19, P0, PT, RZ, -R10, RZ ;  /* 0x8000000aff137210 */ /* 0x000fc60007f1e0ff */
[----:B------:R-:W-:Y:S02]  /*1f90*/  IMAD R11, R17, R8, R11 ;  /* 0x00000008110b7224 */ /* 0x000fe400078e020b */
[----:B------:R-:W-:-:S03]  /*1fa0*/  IMAD.HI.U32 R12, R13, R19, RZ ;  /* 0x000000130d0c7227 */ /* 0x000fc600078e00ff */
[----:B------:R-:W-:-:S05]  /*1fb0*/  IADD3.X R10, PT, PT, RZ, ~R11, RZ, P0, !PT ;  /* 0x8000000bff0a7210 */ /* 0x000fca00007fe4ff */
[----:B------:R-:W-:-:S04]  /*1fc0*/  IMAD.WIDE.U32 R12, P0, R13, R10, R12 ;  /* 0x0000000a0d0c7225 */ /* 0x000fc8000780000c */
[C---:B------:R-:W-:Y:S02]  /*1fd0*/  IMAD R11, R17.reuse, R10, RZ ;  /* 0x0000000a110b7224 */ /* 0x040fe400078e02ff */
[----:B------:R-:W-:-:S04]  /*1fe0*/  IMAD.HI.U32 R12, P1, R17, R19, R12 ;  /* 0x00000013110c7227 */ /* 0x000fc8000782000c */
[----:B------:R-:W-:Y:S01]  /*1ff0*/  IMAD.HI.U32 R10, R17, R10, RZ ;  /* 0x0000000a110a7227 */ /* 0x000fe200078e00ff */
[----:B------:R-:W-:-:S03]  /*2000*/  IADD3 R12, P2, PT, R11, R12, RZ ;  /* 0x0000000c0b0c7210 */ /* 0x000fc60007f5e0ff */
[----:B------:R-:W-:Y:S02]  /*2010*/  IMAD.X R17, R10, 0x1, R17, P0 ;  /* 0x000000010a117824 */ /* 0x000fe400000e0611 */
[----:B------:R-:W-:-:S03]  /*2020*/  IMAD.HI.U32 R10, R12, R9, RZ ;  /* 0x000000090c0a7227 */ /* 0x000fc600078e00ff */
[----:B------:R-:W-:Y:S01]  /*2030*/  IADD3.X R16, PT, PT, RZ, RZ, R17, P2, P1 ;  /* 0x000000ffff107210 */ /* 0x000fe200017e2411 */
[----:B------:R-:W-:Y:S02]  /*2040*/  IMAD.MOV.U32 R11, RZ, RZ, RZ ;  /* 0x000000ffff0b7224 */ /* 0x000fe400078e00ff */
[----:B------:R-:W-:-:S04]  /*2050*/  IMAD.WIDE.U32 R10, R12, R15, R10 ;  /* 0x0000000f0c0a7225 */ /* 0x000fc800078e000a */
[C---:B------:R-:W-:Y:S02]  /*2060*/  IMAD R13, R16.reuse, R15, RZ ;  /* 0x0000000f100d7224 */ /* 0x040fe400078e02ff */
[----:B------:R-:W-:-:S04]  /*2070*/  IMAD.HI.U32 R10, P0, R16, R9, R10 ;  /* 0x00000009100a7227 */ /* 0x000fc8000780000a */
[----:B------:R-:W-:Y:S01]  /*2080*/  IMAD.HI.U32 R12, R16, R15, RZ ;  /* 0x0000000f100c7227 */ /* 0x000fe200078e00ff */
[----:B------:R-:W-:-:S03]  /*2090*/  IADD3 R13, P1, PT, R13, R10, RZ ;  /* 0x0000000a0d0d7210 */ /* 0x000fc60007f3e0ff */
[----:B------:R-:W-:Y:S02]  /*20a0*/  IMAD.X R12, RZ, RZ, R12, P0 ;  /* 0x000000ffff0c7224 */ /* 0x000fe400000e060c */
[----:B------:R-:W-:-:S04]  /*20b0*/  IMAD.WIDE.U32 R10, R13, R8, RZ ;  /* 0x000000080d0a7225 */ /* 0x000fc800078e00ff */
[----:B------:R-:W-:Y:S01]  /*20c0*/  IMAD.X R17, RZ, RZ, R12, P1 ;  /* 0x000000ffff117224 */ /* 0x000fe200008e060c */
[----:B------:R-:W-:Y:S01]  /*20d0*/  IADD3 R19, P1, PT, -R10, R9, RZ ;  /* 0x000000090a137210 */ /* 0x000fe20007f3e1ff */
[----:B------:R-:W-:-:S03]  /*20e0*/  IMAD R11, R13, UR4, R11 ;  /* 0x000000040d0b7c24 */ /* 0x000fc6000f8e020b */
[-C--:B------:R-:W-:Y:S01]  /*20f0*/  ISETP.GE.U32.AND P0, PT, R19, R8.reuse, PT ;  /* 0x000000081300720c */ /* 0x080fe20003f06070 */
[----:B------:R-:W-:-:S04]  /*2100*/  IMAD R10, R17, R8, R11 ;  /* 0x00000008110a7224 */ /* 0x000fc800078e020b */
[----:B------:R-:W-:Y:S01]  /*2110*/  IMAD.X R16, R15, 0x1, ~R10, P1 ;  /* 0x000000010f107824 */ /* 0x000fe200008e0e0a */
[----:B------:R-:W-:Y:S01]  /*2120*/  IADD3 R10, P2, PT, R13, 0x1, RZ ;  /* 0x000000010d0a7810 */ /* 0x000fe20007f5e0ff */
[----:B------:R-:W-:Y:S01]  /*2130*/  IMAD.MOV.U32 R15, RZ, RZ, 0x0 ;  /* 0x00000000ff0f7424 */ /* 0x000fe200078e00ff */
[-C--:B------:R-:W-:Y:S02]  /*2140*/  IADD3 R9, P1, PT, -R8, R19.reuse, RZ ;  /* 0x0000001308097210 */ /* 0x080fe40007f3e1ff */
[C---:B------:R-:W-:Y:S01]  /*2150*/  ISETP.GE.U32.AND.EX P0, PT, R16.reuse, UR4, PT, P0 ;  /* 0x0000000410007c0c */ /* 0x040fe2000bf06100 */
[----:B------:R-:W-:Y:S01]  /*2160*/  IMAD.X R12, RZ, RZ, R17, P2 ;  /* 0x000000ffff0c7224 */ /* 0x000fe200010e0611 */
[----:B------:R-:W-:Y:S02]  /*2170*/  IADD3.X R11, PT, PT, R16, ~UR4, RZ, P1, !PT ;  /* 0x80000004100b7c10 */ /* 0x000fe40008ffe4ff */
[----:B------:R-:W-:Y:S02]  /*2180*/  SEL R9, R9, R19, P0 ;  /* 0x0000001309097207 */ /* 0x000fe40000000000 */
[----:B------:R-:W-:-:S02]  /*2190*/  SEL R13, R10, R13, P0 ;  /* 0x0000000d0a0d7207 */ /* 0x000fc40000000000 */
[----:B------:R-:W-:Y:S02]  /*21a0*/  SEL R11, R11, R16, P0 ;  /* 0x000000100b0b7207 */ /* 0x000fe40000000000 */
[----:B------:R-:W-:Y:S02]  /*21b0*/  SEL R12, R12, R17, P0 ;  /* 0x000000110c0c7207 */ /* 0x000fe40000000000 */
[----:B------:R-:W-:Y:S02]  /*21c0*/  ISETP.GE.U32.AND P0, PT, R9, R8, PT ;  /* 0x000000080900720c */ /* 0x000fe40003f06070 */
[----:B------:R-:W-:Y:S02]  /*21d0*/  IADD3 R10, P2, PT, R13, 0x1, RZ ;  /* 0x000000010d0a7810 */ /* 0x000fe40007f5e0ff */
[----:B------:R-:W-:Y:S02]  /*21e0*/  ISETP.GE.U32.AND.EX P0, PT, R11, UR4, PT, P0 ;  /* 0x000000040b007c0c */ /* 0x000fe4000bf06100 */
[----:B------:R-:W-:Y:S01]  /*21f0*/  ISETP.NE.U32.AND P1, PT, R8, RZ, PT ;  /* 0x000000ff0800720c */ /* 0x000fe20003f25070 */
[----:B------:R-:W-:Y:S01]  /*2200*/  IMAD.X R11, RZ, RZ, R12, P2 ;  /* 0x000000ffff0b7224 */ /* 0x000fe200010e060c */
[----:B------:R-:W-:-:S02]  /*2210*/  SEL R10, R10, R13, P0 ;  /* 0x0000000d0a0a7207 */ /* 0x000fc40000000000 */
[----:B------:R-:W-:Y:S02]  /*2220*/  ISETP.NE.AND.EX P1, PT, RZ, UR4, PT, P1 ;  /* 0x00000004ff007c0c */ /* 0x000fe4000bf25310 */
[----:B------:R-:W-:Y:S02]  /*2230*/  SEL R11, R11, R12, P0 ;  /* 0x0000000c0b0b7207 */ /* 0x000fe40000000000 */
[----:B------:R-:W-:Y:S02]  /*2240*/  SEL R10, R10, 0xffffffff, P1 ;  /* 0xffffffff0a0a7807 */ /* 0x000fe40000800000 */
[----:B------:R-:W-:Y:S01]  /*2250*/  SEL R11, R11, 0xffffffff, P1 ;  /* 0xffffffff0b0b7807 */ /* 0x000fe20000800000 */
[----:B------:R-:W-:Y:S06]  /*2260*/  RET.REL.NODEC R14 `(_ZN3cub18CUB_300001_SM_10006detail9transform16transform_kernelINS2_10policy_hubILb0EN4cuda3std3__45tupleIJN6thrust24THRUST_300001_SM_1000_NS10device_ptrIfEESC_EEEE10policy1000ElNS7_5minusIfEESC_JPfSI_EEEvT0_iT1_T2_DpNS2_10kernel_argIT3_EE) ;  /* 0xffffffdc0e647950 */ /* 0x000fec0003c3ffff */
.L_x_440:
        /* <DEDUP_REMOVED lines=9> */
.L_x_473:


//--------------------- .text._ZN3cub18CUB_300001_SM_10006detail9transform16transform_kernelINS2_10policy_hubILb0EN4cuda3std3__45tupleIJN6thrust24THRUST_300001_SM_1000_NS10device_ptrIfEESC_EEEE10policy1000EiNS7_5minusIfEESC_JPfSI_EEEvT0_iT1_T2_DpNS2_10kernel_argIT3_EE --------------------------
	.section	.text._ZN3cub18CUB_300001_SM_10006detail9transform16transform_kernelINS2_10policy_hubILb0EN4cuda3std3__45tupleIJN6thrust24THRUST_300001_SM_1000_NS10device_ptrIfEESC_EEEE10policy1000EiNS7_5minusIfEESC_JPfSI_EEEvT0_iT1_T2_DpNS2_10kernel_argIT3_EE,"ax",@progbits
	.align	128
        .global         _ZN3cub18CUB_300001_SM_10006detail9transform16transform_kernelINS2_10policy_hubILb0EN4cuda3std3__45tupleIJN6thrust24THRUST_300001_SM_1000_NS10device_ptrIfEESC_EEEE10policy1000EiNS7_5minusIfEESC_JPfSI_EEEvT0_iT1_T2_DpNS2_10kernel_argIT3_EE
        .type           _ZN3cub18CUB_300001_SM_10006detail9transform16transform_kernelINS2_10policy_hubILb0EN4cuda3std3__45tupleIJN6thrust24THRUST_300001_SM_1000_NS10device_ptrIfEESC_EEEE10policy1000EiNS7_5minusIfEESC_JPfSI_EEEvT0_iT1_T2_DpNS2_10kernel_argIT3_EE,@function
        .size           _ZN3cub18CUB_300001_SM_10006detail9transform16transform_kernelINS2_10policy_hubILb0EN4cuda3std3__45tupleIJN6thrust24THRUST_300001_SM_1000_NS10device_ptrIfEESC_EEEE10policy1000EiNS7_5minusIfEESC_JPfSI_EEEvT0_iT1_T2_DpNS2_10kernel_argIT3_EE,(.L_x_474 - _ZN3cub18CUB_300001_SM_10006detail9transform16transform_kernelINS2_10policy_hubILb0EN4cuda3std3__45tupleIJN6thrust24THRUST_300001_SM_1000_NS10device_ptrIfEESC_EEEE10policy1000EiNS7_5minusIfEESC_JPfSI_EEEvT0_iT1_T2_DpNS2_10kernel_argIT3_EE)
        .other          _ZN3cub18CUB_300001_SM_10006detail9transform16transform_kernelINS2_10policy_hubILb0EN4cuda3std3__45tupleIJN6thrust24THRUST_300001_SM_1000_NS10device_ptrIfEESC_EEEE10policy1000EiNS7_5minusIfEESC_JPfSI_EEEvT0_iT1_T2_DpNS2_10kernel_argIT3_EE,@"STO_CUDA_ENTRY STV_DEFAULT"
_ZN3cub18CUB_300001_SM_10006detail9transform16transform_kernelINS2_10policy_hubILb0EN4cuda3std3__45tupleIJN6thrust24THRUST_300001_SM_1000_NS10device_ptrIfEESC_EEEE10policy1000EiNS7_5minusIfEESC_JPfSI_EEEvT0_iT1_T2_DpNS2_10kernel_argIT3_EE:
.text._ZN3cub18CUB_300001_SM_10006detail9transform16transform_kernelINS2_10policy_hubILb0EN4cuda3std3__45tupleIJN6thrust24THRUST_300001_SM_1000_NS10device_ptrIfEESC_EEEE10policy1000EiNS7_5minusIfEESC_JPfSI_EEEvT0_iT1_T2_DpNS2_10kernel_argIT3_EE:
[----:B------:R-:W-:Y:S08]  /*0000*/  LDC R1, c[0x0][0x37c] ;  /* 0x0000df00ff017b82 */ /* 0x000ff00000000800 */
[----:B------:R-:W1:Y:S01]  /*0010*/  S2UR UR5, SR_CTAID.X ;  /* 0x00000000000579c3 */ /* 0x000e620000002500 */
[----:B------:R-:W2:Y:S01]  /*0020*/  LDCU UR7, c[0x0][0x370] ;  /* 0x00006e00ff0777ac */ /* 0x000ea20008000800 */
[----:B------:R-:W3:Y:S01]  /*0030*/  LDCU.64 UR16, c[0x0][0x380] ;  /* 0x00007000ff1077ac */ /* 0x000ee20008000a00 */
[----:B------:R-:W4:Y:S01]  /*0040*/  LDCU.64 UR20, c[0x0][0x358] ;  /* 0x00006b00ff1477ac */ /* 0x000f220008000a00 */
[----:B---3--:R-:W-:-:S02]  /*0050*/  USHF.L.U32 UR24, UR17, 0x7, URZ ;  /* 0x0000000711187899 */ /* 0x008fc400080006ff */
[----:B-1----:R-:W-:Y:S02]  /*0060*/  UIADD3 UR4, UPT, UPT, UR5, 0x2, URZ ;  /* 0x0000000205047890 */ /* 0x002fe4000fffe0ff */
[----:B------:R-:W-:Y:S02]  /*0070*/  UIMAD UR22, UR24, UR5, URZ ;  /* 0x00000005181672a4 */ /* 0x000fe4000f8e02ff */
[----:B--2---:R-:W-:Y:S02]  /*0080*/  UISETP.GE.U32.AND UP0, UPT, UR4, UR7, UPT ;  /* 0x000000070400728c */ /* 0x004fe4000bf06070 */
[----:B------:R-:W-:Y:S02]  /*0090*/  UIADD3 UR6, UPT, UPT, -UR22, UR16, URZ ;  /* 0x0000001016067290 */ /* 0x000fe4000fffe1ff */
[----:B------:R-:W-:Y:S02]  /*00a0*/  UISETP.EQ.OR UP0, UPT, UR5, URZ, UP0 ;  /* 0x000000ff0500728c */ /* 0x000fe40008702670 */
[----:B------:R-:W-:-:S04]  /*00b0*/  UISETP.LT.AND UP1, UPT, UR24, UR6, UPT ;  /* 0x000000061800728c */ /* 0x000fc8000bf21270 */
[----:B------:R-:W-:-:S03]  /*00c0*/  USEL UR23, UR24, UR6, UP1 ;  /* 0x0000000618177287 */ /* 0x000fc60008800000 */
[----:B----4-:R-:W-:Y:S09]  /*00d0*/  BRA.U UP0, `(.L_x_441) ;  /* 0x0000000100dc7547 */ /* 0x010ff2000b800000 */
        /* <DEDUP_REMOVED lines=20> */
[----:B------:R-:W-:Y:S02]  /*0220*/  ULOP3.LUT UR13, UR13, 0xfffffff0, URZ, 0xc0, !UPT ;  /* 0xfffffff00d0d7892 */ /* 0x000fe4000f8ec0ff */
[----:B------:R-:W-:Y:S02]  /*0230*/  ULOP3.LUT UR12, UR12, 0xfffffff0, URZ, 0xc0, !UPT ;  /* 0xfffffff00c0c7892 */ /* 0x000fe4000f8ec0ff */
[----:B------:R-:W-:Y:S02]  /*0240*/  ULEA UR14, UR16, UR14, 0x18 ;  /* 0x0000000e100e7291 */ /* 0x000fe4000f8ec0ff */
[----:B------:R-:W-:Y:S01]  /*0250*/  USHF.R.U32.HI UR7, URZ, 0x4, UR13 ;  /* 0x00000004ff077899 */ /* 0x000fe2000801160d */
        /* <DEDUP_REMOVED lines=8> */
[----:B------:R-:W-:-:S02]  /*02e0*/  UIADD3 UR13, UPT, UPT, UR13, UR12, URZ ;  /* 0x0000000c0d0d7290 */ /* 0x000fc4000fffe0ff */
[----:B------:R-:W-:Y:S02]  /*02f0*/  ULEA UR16, UR17, UR14, 0x9 ;  /* 0x0000000e11107291 */ /* 0x000fe4000f8e48ff */
[----:B------:R-:W-:Y:S02]  /*0300*/  USHF.R.U32.HI UR12, URZ, 0x4, UR12 ;  /* 0x00000004ff0c7899 */ /* 0x000fe4000801160c */
[----:B----4-:R-:W-:Y:S01]  /*0310*/  UIMAD.WIDE UR4, UR22, 0x4, UR4 ;  /* 0x00000004160478a5 */ /* 0x010fe2000f8e0204 */
[----:B------:R-:W-:Y:S01]  /*0320*/  IMAD.U32 R0, RZ, RZ, UR13 ;  /* 0x0000000dff007e24 */ /* 0x000fe2000f8e00ff */
[----:B------:R-:W-:Y:S02]  /*0330*/  UPRMT UR7, UR7, 0x5410, URZ ;  /* 0x0000541007077896 */ /* 0x000fe400080000ff */
[----:B--2---:R-:W-:Y:S02]  /*0340*/  UIMAD.WIDE UR8, UR22, 0x4, UR8 ;  /* 0x00000004160878a5 */ /* 0x004fe4000f8e0208 */
[----:B------:R-:W-:-:S02]  /*0350*/  UIADD3 UR18, UPT, UPT, UR16, 0x80, URZ ;  /* 0x0000008010127890 */ /* 0x000fc4000fffe0ff */
[----:B------:R-:W-:Y:S01]  /*0360*/  UPRMT UR12, UR12, 0x5410, URZ ;  /* 0x000054100c0c7896 */ /* 0x000fe200080000ff */
[----:B------:R-:W-:Y:S02]  /*0370*/  UMOV UR19, UR15 ;  /* 0x0000000f00137c82 */ /* 0x000fe40008000000 */
[----:B---3--:R1:W-:Y:S06]  /*0380*/  UBLKCP.S.G [UR14], [UR4], UR7 ;  /* 0x0000000e040073ba */ /* 0x0083ec0008000207 */
[----:B------:R1:W-:Y:S01]  /*0390*/  UBLKCP.S.G [UR18], [UR8], UR12 ;  /* 0x00000012080073ba */ /* 0x0003e2000800020c */
[----:B------:R1:W-:Y:S01]  /*03a0*/  SYNCS.ARRIVE.TRANS64 RZ, [UR15], R0 ;  /* 0x00000000ffff79a7 */ /* 0x0003e2000800000f */
[----:B------:R-:W-:Y:S01]  /*03b0*/  NOP ;  /* 0x0000000000007918 */ /* 0x000fe20000000000 */
.L_x_443:
[----:B-1----:R-:W-:Y:S05]  /*03c0*/  BSYNC.RECONVERGENT B0 ;  /* 0x0000000000007941 */ /* 0x002fea0003800200 */
.L_x_442:
[----:B------:R-:W1:Y:S08]  /*03d0*/  S2UR UR5, SR_CgaCtaId ;  /* 0x00000000000579c3 */ /* 0x000e700000008800 */
[----:B------:R-:W-:Y:S01]  /*03e0*/  BAR.SYNC.DEFER_BLOCKING 0x0 ;  /* 0x0000000000007b1d */ /* 0x000fe20000010000 */
[----:B------:R-:W-:-:S05]  /*03f0*/  SHF.L.U32 R0, RZ, 0x1f, RZ ;  /* 0x0000001fff007819 */ /* 0x000fca00000006ff */
[----:B------:R-:W-:Y:S02]  /*0400*/  UMOV UR4, 0x400 ;  /* 0x0000040000047882 */ /* 0x000fe40000000000 */
[----:B-1----:R-:W-:-:S12]  /*0410*/  ULEA UR4, UR5, UR4, 0x18 ;  /* 0x0000000405047291 */ /* 0x002fd8000f8ec0ff */
.L_x_444:
[----:B------:R-:W1:Y:S02]  /*0420*/  SYNCS.PHASECHK.TRANS64.TRYWAIT P0, [UR4], R0 ;  /* 0x00000000ff0075a7 */ /* 0x000e640008001104 */
[----:B-1----:R-:W-:Y:S05]  /*0430*/  @!P0 BRA `(.L_x_444) ;  /* 0xfffffffc00f88947 */ /* 0x002fea000383ffff */
[----:B------:R-:W-:Y:S05]  /*0440*/  BRA `(.L_x_445) ;  /* 0x0000001400687947 */ /* 0x000fea0003800000 */
.L_x_441:
[----:B------:R-:W1:Y:S01]  /*0450*/  S2R R2, SR_TID.Y ;  /* 0x0000000000027919 */ /* 0x000e620000002200 */
[----:B------:R-:W2:Y:S01]  /*0460*/  LDCU UR10, c[0x0][0x360] ;  /* 0x00006c00ff0a77ac */ /* 0x000ea20008000800 */
[----:B------:R-:W-:Y:S01]  /*0470*/  BSSY.RECONVERGENT B0, `(.L_x_446) ;  /* 0x00000b1000007945 */ /* 0x000fe20003800200 */
[----:B------:R-:W1:Y:S01]  /*0480*/  S2R R3, SR_TID.Z ;  /* 0x0000000000037919 */ /* 0x000e620000002300 */
[----:B------:R-:W2:Y:S01]  /*0490*/  LDCU UR11, c[0x0][0x364] ;  /* 0x00006c80ff0b77ac */ /* 0x000ea20008000800 */
[----:B------:R-:W3:Y:S01]  /*04a0*/  LDC R0, c[0x0][0x368] ;  /* 0x0000da00ff007b82 */ /* 0x000ee20000000800 */
[----:B------:R-:W4:Y:S01]  /*04b0*/  S2R R5, SR_TID.X ;  /* 0x0000000000057919 */ /* 0x000f220000002100 */
[----:B------:R-:W-:Y:S02]  /*04c0*/  USHF.L.U32 UR4, UR23, 0x2, URZ ;  /* 0x0000000217047899 */ /* 0x000fe400080006ff */
[----:B------:R-:W-:Y:S02]  /*04d0*/  USHF.R.S32.HI UR12, URZ, 0x1f, UR22 ;  /* 0x0000001fff0c7899 */ /* 0x000fe40008011416 */
[----:B------:R-:W-:-:S04]  /*04e0*/  USHF.R.S32.HI UR5, URZ, 0x1f, UR4 ;  /* 0x0000001fff057899 */ /* 0x000fc80008011404 */
[----:B------:R-:W-:Y:S02]  /*04f0*/  USHF.R.U32.HI UR13, URZ, 0x2, UR5 ;  /* 0x00000002ff0d7899 */ /* 0x000fe40008011605 */
[----:B------:R-:W-:Y:S02]  /*0500*/  USHF.R.U64 UR7, UR4, 0x2, UR5 ;  /* 0x0000000204077899 */ /* 0x000fe40008001205 */
[----:B--2---:R-:W-:Y:S02]  /*0510*/  UIMAD UR4, UR10, UR11, URZ ;  /* 0x0000000b0a0472a4 */ /* 0x004fe4000f8e02ff */
[----:B-1----:R-:W-:Y:S02]  /*0520*/  IMAD R2, R3, UR11, R2 ;  /* 0x0000000b03027c24 */ /* 0x002fe4000f8e0202 */
[----:B------:R-:W-:Y:S02]  /*0530*/  IMAD.U32 R3, RZ, RZ, UR13 ;  /* 0x0000000dff037e24 */ /* 0x000fe4000f8e00ff */
[----:B----4-:R-:W-:-:S02]  /*0540*/  IMAD R2, R2, UR10, R5 ;  /* 0x0000000a02027c24 */ /* 0x010fc4000f8e0205 */
[----:B---3--:R-:W-:Y:S01]  /*0550*/  IMAD R5, R0, UR4, RZ ;  /* 0x0000000400057c24 */ /* 0x008fe2000f8e02ff */
[----:B------:R-:W-:Y:S02]  /*0560*/  UMOV UR4, URZ ;  /* 0x000000ff00047c82 */ /* 0x000fe40008000000 */
[----:B------:R-:W-:-:S04]  /*0570*/  ISETP.LT.U32.AND P0, PT, R2, UR7, PT ;  /* 0x0000000702007c0c */ /* 0x000fc8000bf01070 */
[----:B------:R-:W-:Y:S01]  /*0580*/  ISETP.GT.U32.AND.EX P0, PT, R3, RZ, PT, P0 ;  /* 0x000000ff0300720c */ /* 0x000fe20003f04100 */
[----:B------:R-:W-:-:S12]  /*0590*/  IMAD.MOV.U32 R3, RZ, RZ, RZ ;  /* 0x000000ffff037224 */ /* 0x000fd800078e00ff */
[----:B------:R-:W-:Y:S05]  /*05a0*/  @!P0 BRA `(.L_x_447) ;  /* 0x0000000800748947 */ /* 0x000fea0003800000 */
[----:B------:R-:W-:Y:S01]  /*05b0*/  IMAD.IADD R7, R5, 0x1, R2 ;  /* 0x0000000105077824 */ /* 0x000fe200078e0202 */
[----:B------:R-:W-:Y:S01]  /*05c0*/  MOV R6, UR7 ;  /* 0x0000000700067c02 */ /* 0x000fe20008000f00 */
[----:B------:R-:W-:Y:S01]  /*05d0*/  IMAD.U32 R4, RZ, RZ, UR13 ;  /* 0x0000000dff047e24 */ /* 0x000fe2000f8e00ff */
[----:B------:R-:W-:Y:S01]  /*05e0*/  BSSY.RECONVERGENT B1, `(.L_x_448) ;  /* 0x0000029000017945 */ /* 0x000fe20003800200 */
[----:B------:R-:W-:Y:S01]  /*05f0*/  IMAD.U32 R8, RZ, RZ, UR13 ;  /* 0x0000000dff087e24 */ /* 0x000fe2000f8e00ff */
[C---:B------:R-:W-:Y:S01]  /*0600*/  ISETP.LT.U32.AND P1, PT, R7.reuse, UR7, PT ;  /* 0x0000000707007c0c */ /* 0x040fe2000bf21070 */
[----:B------:R-:W-:Y:S01]  /*0610*/  IMAD.MOV.U32 R9, RZ, RZ, -0x1 ;  /* 0xffffffffff097424 */ /* 0x000fe200078e00ff */
[----:B------:R-:W-:Y:S02]  /*0620*/  ISETP.LT.U32.AND P0, PT, R7, UR7, PT ;  /* 0x0000000707007c0c */ /* 0x000fe4000bf01070 */
[----:B------:R-:W-:Y:S02]  /*0630*/  ISETP.GT.U32.AND.EX P1, PT, R4, RZ, PT, P1 ;  /* 0x000000ff0400720c */ /* 0x000fe40003f24110 */
[----:B------:R-:W-:Y:S01]  /*0640*/  ISETP.GT.U32.AND.EX P0, PT, R8, RZ, PT, P0 ;  /* 0x000000ff0800720c */ /* 0x000fe20003f04100 */
[----:B------:R-:W-:Y:S01]  /*0650*/  IMAD.U32 R8, RZ, RZ, UR13 ;  /* 0x0000000dff087e24 */ /* 0x000fe2000f8e00ff */
[----:B------:R-:W-:-:S02]  /*0660*/  SEL R6, R6, R7, P1 ;  /* 0x0000000706067207 */ /* 0x000fc40000800000 */
[----:B------:R-:W-:Y:S02]  /*0670*/  SEL R4, RZ, 0x1, !P0 ;  /* 0x00000001ff047807 */ /* 0x000fe40004000000 */
        /* <DEDUP_REMOVED lines=13> */
[----:B------:R-:W-:-:S04]  /*0750*/  IMAD.HI.U32 R7, R7, R9, R6 ;  /* 0x0000000907077227 */ /* 0x000fc800078e0006 */
[----:B------:R-:W-:Y:S02]  /*0760*/  IMAD.MOV.U32 R9, RZ, RZ, RZ ;  /* 0x000000ffff097224 */ /* 0x000fe400078e00ff */
[----:B------:R-:W-:-:S04]  /*0770*/  IMAD.HI.U32 R7, R7, R12, RZ ;  /* 0x0000000c07077227 */ /* 0x000fc800078e00ff */
[----:B------:R-:W-:-:S04]  /*0780*/  IMAD.MOV R10, RZ, RZ, -R7 ;  /* 0x000000ffff0a7224 */ /* 0x000fc800078e0a07 */
[----:B------:R-:W-:-:S05]  /*0790*/  IMAD R10, R5, R10, R12 ;  /* 0x0000000a050a7224 */ /* 0x000fca00078e020c */
[----:B------:R-:W-:-:S13]  /*07a0*/  ISETP.GE.U32.AND P0, PT, R10, R5, PT ;  /* 0x000000050a00720c */ /* 0x000fda0003f06070 */
[----:B------:R-:W-:Y:S01]  /*07b0*/  @P0 IADD3 R10, PT, PT, -R5, R10, RZ ;  /* 0x0000000a050a0210 */ /* 0x000fe20007ffe1ff */
[----:B------:R-:W-:-:S03]  /*07c0*/  @P0 VIADD R7, R7, 0x1 ;  /* 0x0000000107070836 */ /* 0x000fc60000000000 */
[----:B------:R-:W-:-:S13]  /*07d0*/  ISETP.GE.U32.AND P1, PT, R10, R5, PT ;  /* 0x000000050a00720c */ /* 0x000fda0003f26070 */
[----:B------:R-:W-:Y:S01]  /*07e0*/  @P1 VIADD R7, R7, 0x1 ;  /* 0x0000000107071836 */ /* 0x000fe20000000000 */
[----:B------:R-:W-:-:S05]  /*07f0*/  @!P2 LOP3.LUT R7, RZ, R5, RZ, 0x33, !PT ;  /* 0x00000005ff07a212 */ /* 0x000fca00078e33ff */
[----:B------:R-:W-:Y:S01]  /*0800*/  IMAD.MOV.U32 R8, RZ, RZ, R7 ;  /* 0x000000ffff087224 */ /* 0x000fe200078e0007 */
[----:B------:R-:W-:Y:S06]  /*0810*/  BRA `(.L_x_450) ;  /* 0x0000000000147947 */ /* 0x000fec0003800000 */
.L_x_449:
[----:B------:R-:W-:Y:S01]  /*0820*/  IMAD.MOV.U32 R9, RZ, RZ, R12 ;  /* 0x000000ffff097224 */ /* 0x000fe200078e000c */
[----:B------:R-:W-:-:S07]  /*0830*/  MOV R8, 0x850 ;  /* 0x0000085000087802 */ /* 0x000fce0000000f00 */
[----:B------:R-:W-:Y:S05]  /*0840*/  CALL.REL.NOINC `($__internal_1_$__cuda_sm20_div_u64) ;  /* 0x0000001400747944 */ /* 0x000fea0003c00000 */
[----:B------:R-:W-:Y:S01]  /*0850*/  IMAD.MOV.U32 R8, RZ, RZ, R6 ;  /* 0x000000ffff087224 */ /* 0x000fe200078e0006 */
[----:B------:R-:W-:-:S07]  /*0860*/  MOV R9, R7 ;  /* 0x0000000700097202 */ /* 0x000fce0000000f00 */
.L_x_450:
[----:B------:R-:W-:Y:S05]  /*0870*/  BSYNC.RECONVERGENT B1 ;  /* 0x0000000000017941 */ /* 0x000fea0003800200 */
.L_x_448:
[----:B------:R-:W-:Y:S01]  /*0880*/  IADD3 R12, P0, PT, R8, R4, RZ ;  /* 0x00000004080c7210 */ /* 0x000fe20007f1e0ff */
[----:B------:R-:W1:Y:S01]  /*0890*/  LDC R6, c[0x0][0x3a0] ;  /* 0x0000e800ff067b82 */ /* 0x000e620000000800 */
[----:B------:R-:W-:Y:S01]  /*08a0*/  BSSY.RECONVERGENT B1, `(.L_x_451) ;  /* 0x0000030000017945 */ /* 0x000fe20003800200 */
[----:B------:R-:W-:Y:S01]  /*08b0*/  IMAD.MOV.U32 R27, RZ, RZ, R2 ;  /* 0x000000ffff1b7224 */ /* 0x000fe200078e0002 */
[C---:B------:R-:W-:Y:S01]  /*08c0*/  LOP3.LUT R4, R12.reuse, 0x3, RZ, 0xc0, !PT ;  /* 0x000000030c047812 */ /* 0x040fe200078ec0ff */
[----:B------:R-:W-:Y:S01]  /*08d0*/  IMAD.X R8, RZ, RZ, R9, P0 ;  /* 0x000000ffff087224 */ /* 0x000fe200000e0609 */
[----:B------:R-:W-:Y:S02]  /*08e0*/  ISETP.GE.U32.AND P0, PT, R12, 0x3, PT ;  /* 0x000000030c00780c */ /* 0x000fe40003f06070 */
[----:B------:R-:W-:Y:S01]  /*08f0*/  ISETP.NE.U32.AND P1, PT, R4, 0x3, PT ;  /* 0x000000030400780c */ /* 0x000fe20003f25070 */
[----:B------:R-:W-:Y:S01]  /*0900*/  IMAD.MOV.U32 R4, RZ, RZ, R3 ;  /* 0x000000ffff047224 */ /* 0x000fe200078e0003 */
[----:B------:R-:W-:-:S02]  /*0910*/  ISETP.GE.U32.AND.EX P0, PT, R8, RZ, PT, P0 ;  /* 0x000000ff0800720c */ /* 0x000fc40003f06100 */
[----:B------:R-:W-:Y:S02]  /*0920*/  ISETP.NE.AND.EX P1, PT, RZ, RZ, PT, P1 ;  /* 0x000000ffff00720c */ /* 0x000fe40003f25310 */
[----:B-1----:R-:W-:-:S11]  /*0930*/  SHF.R.S32.HI R11, RZ, 0x1f, R6 ;  /* 0x0000001fff0b7819 */ /* 0x002fd60000011406 */
[----:B------:R-:W-:Y:S05]  /*0940*/  @!P1 BRA `(.L_x_452) ;  /* 0x0000000000949947 */ /* 0x000fea0003800000 */
[----:B------:R-:W1:Y:S01]  /*0950*/  S2UR UR8, SR_CgaCtaId ;  /* 0x00000000000879c3 */ /* 0x000e620000008800 */
[----:B------:R-:W2:Y:S01]  /*0960*/  LDCU.64 UR14, c[0x0][0x398] ;  /* 0x00007300ff0e77ac */ /* 0x000ea20008000a00 */
[----:B------:R-:W-:Y:S02]  /*0970*/  VIADD R12, R12, 0x1 ;  /* 0x000000010c0c7836 */ /* 0x000fe40000000000 */
[----:B------:R-:W-:Y:S01]  /*0980*/  IMAD R8, R0, UR11, RZ ;  /* 0x0000000b00087c24 */ /* 0x000fe2000f8e02ff */
[----:B------:R-:W-:Y:S01]  /*0990*/  USHF.L.U32 UR5, UR22, 0x2, URZ ;  /* 0x0000000216057899 */ /* 0x000fe200080006ff */
[----:B------:R-:W-:Y:S01]  /*09a0*/  IMAD.MOV.U32 R27, RZ, RZ, R2 ;  /* 0x000000ffff1b7224 */ /* 0x000fe200078e0002 */
[----:B------:R-:W-:Y:S01]  /*09b0*/  USHF.L.U64.HI UR9, UR22, 0x2, UR12 ;  /* 0x0000000216097899 */ /* 0x000fe2000801020c */
[----:B------:R-:W-:Y:S01]  /*09c0*/  LOP3.LUT R12, R12, 0x3, RZ, 0xc0, !PT ;  /* 0x000000030c0c7812 */ /* 0x000fe200078ec0ff */
[----:B------:R-:W-:Y:S02]  /*09d0*/  IMAD R10, R8, UR10, RZ ;  /* 0x0000000a080a7c24 */ /* 0x000fe4000f8e02ff */
[----:B------:R-:W-:Y:S01]  /*09e0*/  LEA R7, P1, R2, UR5, 0x2 ;  /* 0x0000000502077c11 */ /* 0x000fe2000f8210ff */
[----:B------:R-:W-:-:S02]  /*09f0*/  UMOV UR5, 0x400 ;  /* 0x0000040000057882 */ /* 0x000fc40000000000 */
[----:B------:R-:W-:Y:S01]  /*0a00*/  UIADD3 UR5, UPT, UPT, UR5, 0x80, URZ ;  /* 0x0000008005057890 */ /* 0x000fe2000fffe0ff */
[----:B------:R-:W-:Y:S02]  /*0a10*/  LEA.HI.X R4, R2, UR9, R3, 0x2, P1 ;  /* 0x0000000902047c11 */ /* 0x000fe400088f1403 */
[----:B------:R-:W-:Y:S02]  /*0a20*/  IADD3 R12, P1, PT, RZ, -R12, RZ ;  /* 0x8000000cff0c7210 */ /* 0x000fe40007f3e0ff */
[----:B--2---:R-:W-:-:S03]  /*0a30*/  IADD3 R14, P2, P3, R7, UR14, R6 ;  /* 0x0000000e070e7c10 */ /* 0x004fc6000fb5e006 */
[----:B------:R-:W-:Y:S01]  /*0a40*/  IMAD.X R13, RZ, RZ, -0x1, P1 ;  /* 0xffffffffff0d7424 */ /* 0x000fe200008e06ff */
[----:B------:R-:W-:Y:S01]  /*0a50*/  IADD3.X R15, PT, PT, R4, UR15, R11, P2, P3 ;  /* 0x0000000f040f7c10 */ /* 0x000fe200097e640b */
[----:B-1----:R-:W-:Y:S01]  /*0a60*/  ULEA UR5, UR8, UR5, 0x18 ;  /* 0x0000000508057291 */ /* 0x002fe2000f8ec0ff */
[----:B------:R-:W-:-:S05]  /*0a70*/  MOV R4, R3 ;  /* 0x0000000300047202 */ /* 0x000fca0000000f00 */
[----:B------:R-:W-:-:S04]  /*0a80*/  VIADD R7, R6, UR5 ;  /* 0x0000000506077c36 */ /* 0x000fc80008000000 */
[----:B------:R-:W-:-:S07]  /*0a90*/  IMAD R7, R2, 0x4, R7 ;  /* 0x0000000402077824 */ /* 0x000fce00078e0207 */
.L_x_453:
        /* <DEDUP_REMOVED lines=13> */
[----:B------:R-:W-:-:S02]  /*0b70*/  ISETP.NE.AND.EX P1, PT, R13, RZ, PT, P1 ;  /* 0x000000ff0d00720c */ /* 0x000fc40003f25310 */
[----:B-1----:R-:W-:-:S11]  /*0b80*/  LEA R7, R10, R7, 0x2 ;  /* 0x000000070a077211 */ /* 0x002fd600078e10ff */
[----:B------:R-:W-:Y:S05]  /*0b90*/  @P1 BRA `(.L_x_453) ;  /* 0xfffffffc00c01947 */ /* 0x000fea000383ffff */
.L_x_452:
[----:B------:R-:W-:Y:S05]  /*0ba0*/  BSYNC.RECONVERGENT B1 ;  /* 0x0000000000017941 */ /* 0x000fea0003800200 */
.L_x_451:
[----:B------:R-:W-:Y:S05]  /*0bb0*/  @!P0 BRA `(.L_x_447) ;  /* 0x0000000000f08947 */ /* 0x000fea0003800000 */
[----:B------:R-:W1:Y:S01]  /*0bc0*/  LDCU.64 UR14, c[0x0][0x398] ;  /* 0x00007300ff0e77ac */ /* 0x000e620008000a00 */
[----:B------:R-:W2:Y:S01]  /*0bd0*/  S2UR UR9, SR_CgaCtaId ;  /* 0x00000000000979c3 */ /* 0x000ea20000008800 */
[----:B------:R-:W-:Y:S01]  /*0be0*/  IMAD.SHL.U32 R9, R5, 0x4, RZ ;  /* 0x0000000405097824 */ /* 0x000fe200078e00ff */
[----:B------:R-:W-:Y:S01]  /*0bf0*/  UMOV UR8, 0x400 ;  /* 0x0000040000087882 */ /* 0x000fe20000000000 */
[----:B------:R-:W-:Y:S01]  /*0c00*/  IMAD R21, R0, UR11, RZ ;  /* 0x0000000b00157c24 */ /* 0x000fe2000f8e02ff */
[----:B------:R-:W-:Y:S01]  /*0c10*/  UIADD3 UR8, UPT, UPT, UR8, 0x80, URZ ;  /* 0x0000008008087890 */ /* 0x000fe2000fffe0ff */
[----:B------:R-:W-:Y:S02]  /*0c20*/  UMOV UR5, URZ ;  /* 0x000000ff00057c82 */ /* 0x000fe40008000000 */
[----:B------:R-:W-:Y:S01]  /*0c30*/  IMAD R21, R21, UR10, RZ ;  /* 0x0000000a15157c24 */ /* 0x000fe2000f8e02ff */
[----:B-1----:R-:W-:Y:S01]  /*0c40*/  IADD3 R25, P0, PT, R6, UR14, RZ ;  /* 0x0000000e06197c10 */ /* 0x002fe2000ff1e0ff */
[----:B------:R-:W-:-:S03]  /*0c50*/  USHF.L.U64.HI UR14, UR22, 0x2, UR12 ;  /* 0x00000002160e7899 */ /* 0x000fc6000801020c */
[----:B------:R-:W-:Y:S01]  /*0c60*/  IADD3.X R7, PT, PT, R11, UR15, RZ, P0, !PT ;  /* 0x0000000f0b077c10 */ /* 0x000fe200087fe4ff */
[----:B------:R-:W-:Y:S02]  /*0c70*/  USHF.L.U32 UR15, UR22, 0x2, URZ ;  /* 0x00000002160f7899 */ /* 0x000fe400080006ff */
[C---:B------:R-:W-:Y:S01]  /*0c80*/  IADD3 R8, P0, PT, R27.reuse, UR22, RZ ;  /* 0x000000161b087c10 */ /* 0x040fe2000ff1e0ff */
[----:B--2---:R-:W-:Y:S01]  /*0c90*/  ULEA UR8, UR9, UR8, 0x18 ;  /* 0x0000000809087291 */ /* 0x004fe2000f8ec0ff */
[----:B------:R-:W-:Y:S02]  /*0ca0*/  SHF.R.U32.HI R11, RZ, 0x1e, R5 ;  /* 0x0000001eff0b7819 */ /* 0x000fe40000011605 */
[----:B------:R-:W-:Y:S01]  /*0cb0*/  IADD3.X R15, PT, PT, R4, UR12, RZ, P0, !PT ;  /* 0x0000000c040f7c10 */ /* 0x000fe200087fe4ff */
[----:B------:R-:W-:Y:S01]  /*0cc0*/  IMAD.SHL.U32 R14, R8, 0x4, RZ ;  /* 0x00000004080e7824 */ /* 0x000fe200078e00ff */
[----:B------:R-:W-:Y:S01]  /*0cd0*/  LEA R10, P0, R27, UR15, 0x2 ;  /* 0x0000000f1b0a7c11 */ /* 0x000fe2000f8010ff */
[----:B------:R-:W-:Y:S01]  /*0ce0*/  VIADD R6, R6, UR8 ;  /* 0x0000000806067c36 */ /* 0x000fe20008000000 */
[----:B------:R-:W-:-:S02]  /*0cf0*/  SHF.L.U64.HI R15, R8, 0x2, R15 ;  /* 0x00000002080f7819 */ /* 0x000fc4000001020f */
[C---:B------:R-:W-:Y:S01]  /*0d00*/  LEA.HI.X R12, R27.reuse, UR14, R4, 0x2, P0 ;  /* 0x0000000e1b0c7c11 */ /* 0x040fe200080f1404 */
[----:B------:R-:W-:Y:S01]  /*0d10*/  IMAD R8, R27, 0x4, R6 ;  /* 0x000000041b087824 */ /* 0x000fe200078e0206 */
[-C--:B------:R-:W-:Y:S01]  /*0d20*/  IADD3 R20, P1, PT, R9, R10.reuse, RZ ;  /* 0x0000000a09147210 */ /* 0x080fe20007f3e0ff */
[C---:B------:R-:W-:Y:S01]  /*0d30*/  IMAD.WIDE.U32 R14, R5.reuse, 0xc, R14 ;  /* 0x0000000c050e7825 */ /* 0x040fe200078e000e */
[----:B------:R-:W-:Y:S02]  /*0d40*/  LEA R13, P0, R5, R10, 0x3 ;  /* 0x0000000a050d7211 */ /* 0x000fe400078018ff */
[----:B------:R-:W-:Y:S01]  /*0d50*/  LEA R22, R21, R8, 0x2 ;  /* 0x0000000815167211 */ /* 0x000fe200078e10ff */
[----:B------:R-:W-:Y:S01]  /*0d60*/  IMAD.X R26, R11, 0x1, R12, P1 ;  /* 0x000000010b1a7824 */ /* 0x000fe200008e060c */
[----:B------:R-:W-:Y:S01]  /*0d70*/  LEA.HI.X R24, R5, R12, RZ, 0x3, P0 ;  /* 0x0000000c05187211 */ /* 0x000fe200000f1cff */
[----:B------:R-:W-:Y:S02]  /*0d80*/  VIADD R28, R15, UR5 ;  /* 0x000000050f1c7c36 */ /* 0x000fe40008000000 */
[----:B------:R-:W-:-:S02]  /*0d90*/  IMAD R23, R21, 0x8, R8 ;  /* 0x0000000815177824 */ /* 0x000fc400078e0208 */
[----:B------:R-:W-:-:S07]  /*0da0*/  IMAD R6, R21, 0xc, R8 ;  /* 0x0000000c15067824 */ /* 0x000fce00078e0208 */
.L_x_454:
[----:B------:R-:W-:-:S05]  /*0db0*/  IADD3 R18, P0, PT, R25, R10, RZ ;  /* 0x0000000a19127210 */ /* 0x000fca0007f1e0ff */
[----:B------:R-:W-:Y:S01]  /*0dc0*/  IMAD.X R19, R7, 0x1, R12, P0 ;  /* 0x0000000107137824 */ /* 0x000fe200000e060c */
[----:B------:R-:W-:-:S04]  /*0dd0*/  IADD3 R16, P0, PT, R25, R20, RZ ;  /* 0x0000001419107210 */ /* 0x000fc80007f1e0ff */
[----:B------:R-:W-:Y:S01]  /*0de0*/  @!PT LDS RZ, [RZ] ;  /* 0x00000000fffff984 */ /* 0x000fe20000000800 */
[----:B------:R-:W-:Y:S01]  /*0df0*/  @!PT LDS RZ, [RZ] ;  /* 0x00000000fffff984 */ /* 0x000fe20000000800 */
[----:B------:R-:W-:Y:S01]  /*0e00*/  @!PT LDS RZ, [RZ] ;  /* 0x00000000fffff984 */ /* 0x000fe20000000800 */
[----:B------:R1:W-:Y:S01]  /*0e10*/  LDGSTS.E [R8], desc[UR20][R18.64] ;  /* 0x0000000012087fae */ /* 0x0003e2000b9a1014 */
[----:B------:R-:W-:-:S05]  /*0e20*/  IMAD.X R17, R7, 0x1, R26, P0 ;  /* 0x0000000107117824 */ /* 0x000fca00000e061a */
[----:B------:R2:W-:Y:S01]  /*0e30*/  LDGSTS.E [R22], desc[UR20][R16.64] ;  /* 0x0000000010167fae */ /* 0x0005e2000b9a1014 */
[----:B-1----:R-:W-:Y:S01]  /*0e40*/  IMAD R8, R21, 0x10, R8 ;  /* 0x0000001015087824 */ /* 0x002fe200078e0208 */
[----:B--2---:R-:W-:Y:S01]  /*0e50*/  IADD3 R16, P0, PT, R25, R13, RZ ;  /* 0x0000000d19107210 */ /* 0x004fe20007f1e0ff */
[----:B------:R-:W-:-:S04]  /*0e60*/  IMAD R22, R21, 0x10, R22 ;  /* 0x0000001015167824 */ /* 0x000fc800078e0216 */
[----:B------:R-:W-:Y:S01]  /*0e70*/  IMAD.X R17, R7, 0x1, R24, P0 ;  /* 0x0000000107117824 */ /* 0x000fe200000e0618 */
[----:B------:R-:W-:-:S04]  /*0e80*/  IADD3 R18, P0, PT, R25, R14, RZ ;  /* 0x0000000e19127210 */ /* 0x000fc80007f1e0ff */
[----:B------:R1:W-:Y:S01]  /*0e90*/  LDGSTS.E [R23], desc[UR20][R16.64] ;  /* 0x0000000010177fae */ /* 0x0003e2000b9a1014 */
[----:B------:R-:W-:Y:S01]  /*0ea0*/  IMAD.X R19, R7, 0x1, R28, P0 ;  /* 0x0000000107137824 */ /* 0x000fe200000e061c */
[----:B------:R-:W-:-:S04]  /*0eb0*/  IADD3 R27, P0, PT, R9, R27, RZ ;  /* 0x0000001b091b7210 */ /* 0x000fc80007f1e0ff */
[----:B------:R2:W-:Y:S01]  /*0ec0*/  LDGSTS.E [R6], desc[UR20][R18.64] ;  /* 0x0000000012067fae */ /* 0x0005e2000b9a1014 */
[----:B------:R-:W-:Y:S01]  /*0ed0*/  IMAD.X R4, R11, 0x1, R4, P0 ;  /* 0x000000010b047824 */ /* 0x000fe200000e0604 */
[----:B------:R-:W-:-:S04]  /*0ee0*/  ISETP.GE.U32.AND P0, PT, R27, UR7, PT ;  /* 0x000000071b007c0c */ /* 0x000fc8000bf06070 */
[----:B------:R-:W-:Y:S01]  /*0ef0*/  ISETP.GE.U32.AND.EX P0, PT, R4, UR13, PT, P0 ;  /* 0x0000000d04007c0c */ /* 0x000fe2000bf06100 */
[----:B-1----:R-:W-:Y:S01]  /*0f00*/  IMAD.MOV.U32 R16, RZ, RZ, R25 ;  /* 0x000000ffff107224 */ /* 0x002fe200078e0019 */
[----:B------:R-:W-:Y:S02]  /*0f10*/  MOV R17, R7 ;  /* 0x0000000700117202 */ /* 0x000fe40000000f00 */
[C---:B------:R-:W-:Y:S01]  /*0f20*/  LEA R23, R21.reuse, R23, 0x4 ;  /* 0x0000001715177211 */ /* 0x040fe200078e20ff */
[----:B--2---:R-:W-:Y:S02]  /*0f30*/  IMAD R6, R21, 0x10, R6 ;  /* 0x0000001015067824 */ /* 0x004fe400078e0206 */
[----:B------:R-:W-:-:S04]  /*0f40*/  IMAD.WIDE.U32 R16, R5, 0x10, R16 ;  /* 0x0000001005107825 */ /* 0x000fc800078e0010 */
[----:B------:R-:W-:Y:S02]  /*0f50*/  IMAD.MOV.U32 R25, RZ, RZ, R16 ;  /* 0x000000ffff197224 */ /* 0x000fe400078e0010 */
[----:B------:R-:W-:Y:S01]  /*0f60*/  IMAD.MOV.U32 R7, RZ, RZ, R17 ;  /* 0x000000ffff077224 */ /* 0x000fe200078e0011 */
[----:B------:R-:W-:Y:S06]  /*0f70*/  @!P0 BRA `(.L_x_454) ;  /* 0xfffffffc008c8947 */ /* 0x000fec000383ffff */
.L_x_447:
[----:B------:R-:W-:Y:S05]  /*0f80*/  BSYNC.RECONVERGENT B0 ;  /* 0x0000000000007941 */ /* 0x000fea0003800200 */
.L_x_446:
[----:B------:R-:W-:Y:S01]  /*0f90*/  IMAD.U32 R4, RZ, RZ, UR13 ;  /* 0x0000000dff047e24 */ /* 0x000fe2000f8e00ff */
[----:B------:R-:W-:Y:S01]  /*0fa0*/  ISETP.LT.U32.AND P0, PT, R2, UR7, PT ;  /* 0x0000000702007c0c */ /* 0x000fe2000bf01070 */
[----:B------:R-:W0:Y:S01]  /*0fb0*/  LDGDEPBAR ;  /* 0x00000000000079af */ /* 0x000e220000000000 */
[----:B------:R-:W-:Y:S02]  /*0fc0*/  BSSY.RECONVERGENT B0, `(.L_x_455) ;  /* 0x000009f000007945 */ /* 0x000fe40003800200 */
[----:B------:R-:W-:-:S13]  /*0fd0*/  ISETP.GT.U32.AND.EX P0, PT, R4, R3, PT, P0 ;  /* 0x000000030400720c */ /* 0x000fda0003f04100 */
[----:B------:R-:W-:Y:S05]  /*0fe0*/  @!P0 BRA `(.L_x_456) ;  /* 0x0000000800708947 */ /* 0x000fea0003800000 */
[----:B------:R-:W-:Y:S01]  /*0ff0*/  IMAD.IADD R9, R5, 0x1, R2 ;  /* 0x0000000105097824 */ /* 0x000fe200078e0202 */
[----:B------:R-:W-:Y:S01]  /*1000*/  MOV R6, UR7 ;  /* 0x0000000700067c02 */ /* 0x000fe20008000f00 */
[----:B------:R-:W-:Y:S01]  /*1010*/  IMAD.U32 R4, RZ, RZ, UR13 ;  /* 0x0000000dff047e24 */ /* 0x000fe2000f8e00ff */
[----:B------:R-:W-:Y:S01]  /*1020*/  BSSY.RECONVERGENT B1, `(.L_x_457) ;  /* 0x0000027000017945 */ /* 0x000fe20003800200 */
[----:B------:R-:W-:Y:S01]  /*1030*/  IMAD.U32 R7, RZ, RZ, UR13 ;  /* 0x0000000dff077e24 */ /* 0x000fe2000f8e00ff */
[C---:B------:R-:W-:Y:S01]  /*1040*/  ISETP.LT.U32.AND P0, PT, R9.reuse, UR7, PT ;  /* 0x0000000709007c0c */ /* 0x040fe2000bf01070 */
[----:B------:R-:W-:Y:S01]  /*1050*/  IMAD.U32 R10, RZ, RZ, UR13 ;  /* 0x0000000dff0a7e24 */ /* 0x000fe2000f8e00ff */
[----:B------:R-:W-:Y:S02]  /*1060*/  ISETP.LT.U32.AND P1, PT, R9, UR7, PT ;  /* 0x0000000709007c0c */ /* 0x000fe4000bf21070 */
[----:B------:R-:W-:Y:S02]  /*1070*/  ISETP.GT.U32.AND.EX P0, PT, R4, RZ, PT, P0 ;  /* 0x000000ff0400720c */ /* 0x000fe40003f04100 */
[----:B------:R-:W-:Y:S01]  /*1080*/  ISETP.GT.U32.AND.EX P1, PT, R7, RZ, PT, P1 ;  /* 0x000000ff0700720c */ /* 0x000fe20003f24110 */
[----:B------:R-:W-:Y:S01]  /*1090*/  IMAD.MOV.U32 R7, RZ, RZ, -0x1 ;  /* 0xffffffffff077424 */ /* 0x000fe200078e00ff */
        /* <DEDUP_REMOVED lines=12> */
[----:B-1----:R-:W-:-:S06]  /*1160*/  VIADD R7, R10, 0xffffffe ;  /* 0x0ffffffe0a077836 */ /* 0x002fcc0000000000 */
[----:B------:R-:W1:Y:S02]  /*1170*/  F2I.FTZ.U32.TRUNC.NTZ R7, R7 ;  /* 0x0000000700077305 */ /* 0x000e64000021f000 */
[----:B-1----:R-:W-:-:S04]  /*1180*/  IMAD R11, R11, R7, RZ ;  /* 0x000000070b0b7224 */ /* 0x002fc800078e02ff */
[----:B------:R-:W-:-:S06]  /*1190*/  IMAD.HI.U32 R6, R7, R11, R6 ;  /* 0x0000000b07067227 */ /* 0x000fcc00078e0006 */
[----:B------:R-:W-:-:S05]  /*11a0*/  IMAD.HI.U32 R8, R6, R9, RZ ;  /* 0x0000000906087227 */ /* 0x000fca00078e00ff */
[----:B------:R-:W-:-:S05]  /*11b0*/  IADD3 R6, PT, PT, -R8, RZ, RZ ;  /* 0x000000ff08067210 */ /* 0x000fca0007ffe1ff */
[----:B------:R-:W-:Y:S02]  /*11c0*/  IMAD R6, R5, R6, R9 ;  /* 0x0000000605067224 */ /* 0x000fe400078e0209 */
[----:B------:R-:W-:-:S03]  /*11d0*/  IMAD.MOV.U32 R9, RZ, RZ, RZ ;  /* 0x000000ffff097224 */ /* 0x000fc600078e00ff */
[----:B------:R-:W-:-:S13]  /*11e0*/  ISETP.GE.U32.AND P0, PT, R6, R5, PT ;  /* 0x000000050600720c */ /* 0x000fda0003f06070 */
[----:B------:R-:W-:Y:S02]  /*11f0*/  @P0 IMAD.IADD R6, R6, 0x1, -R5 ;  /* 0x0000000106060824 */ /* 0x000fe400078e0a05 */
[----:B------:R-:W-:-:S03]  /*1200*/  @P0 VIADD R8, R8, 0x1 ;  /* 0x0000000108080836 */ /* 0x000fc60000000000 */
[----:B------:R-:W-:-:S13]  /*1210*/  ISETP.GE.U32.AND P1, PT, R6, R5, PT ;  /* 0x000000050600720c */ /* 0x000fda0003f26070 */
[----:B------:R-:W-:Y:S01]  /*1220*/  @P1 VIADD R8, R8, 0x1 ;  /* 0x0000000108081836 */ /* 0x000fe20000000000 */
[----:B------:R-:W-:Y:S01]  /*1230*/  @!P2 LOP3.LUT R8, RZ, R5, RZ, 0x33, !PT ;  /* 0x00000005ff08a212 */ /* 0x000fe200078e33ff */
[----:B------:R-:W-:Y:S06]  /*1240*/  BRA `(.L_x_459) ;  /* 0x0000000000107947 */ /* 0x000fec0003800000 */
.L_x_458:
[----:B------:R-:W-:-:S07]  /*1250*/  MOV R8, 0x1270 ;  /* 0x0000127000087802 */ /* 0x000fce0000000f00 */
[----:B------:R-:W-:Y:S05]  /*1260*/  CALL.REL.NOINC `($__internal_1_$__cuda_sm20_div_u64) ;  /* 0x0000000800ec7944 */ /* 0x000fea0003c00000 */
[----:B------:R-:W-:Y:S01]  /*1270*/  IMAD.MOV.U32 R8, RZ, RZ, R6 ;  /* 0x000000ffff087224 */ /* 0x000fe200078e0006 */
[----:B------:R-:W-:-:S07]  /*1280*/  MOV R9, R7 ;  /* 0x0000000700097202 */ /* 0x000fce0000000f00 */
.L_x_459:
[----:B------:R-:W-:Y:S05]  /*1290*/  BSYNC.RECONVERGENT B1 ;  /* 0x0000000000017941 */ /* 0x000fea0003800200 */
.L_x_457:
[----:B------:R-:W-:Y:S01]  /*12a0*/  IADD3 R4, P0, PT, R8, R4, RZ ;  /* 0x0000000408047210 */ /* 0x000fe20007f1e0ff */
[----:B------:R-:W1:Y:S01]  /*12b0*/  LDC R6, c[0x0][0x3b0] ;  /* 0x0000ec00ff067b82 */ /* 0x000e620000000800 */
[----:B------:R-:W-:Y:S02]  /*12c0*/  BSSY.RECONVERGENT B1, `(.L_x_460) ;  /* 0x0000031000017945 */ /* 0x000fe40003800200 */
[C---:B------:R-:W-:Y:S01]  /*12d0*/  LOP3.LUT R7, R4.reuse, 0x3, RZ, 0xc0, !PT ;  /* 0x0000000304077812 */ /* 0x040fe200078ec0ff */
[----:B------:R-:W-:Y:S01]  /*12e0*/  IMAD.X R8, RZ, RZ, R9, P0 ;  /* 0x000000ffff087224 */ /* 0x000fe200000e0609 */
[----:B------:R-:W-:Y:S02]  /*12f0*/  ISETP.GE.U32.AND P0, PT, R4, 0x3, PT ;  /* 0x000000030400780c */ /* 0x000fe40003f06070 */
[----:B------:R-:W-:Y:S02]  /*1300*/  ISETP.NE.U32.AND P1, PT, R7, 0x3, PT ;  /* 0x000000030700780c */ /* 0x000fe40003f25070 */
[----:B------:R-:W-:Y:S01]  /*1310*/  ISETP.GE.U32.AND.EX P0, PT, R8, RZ, PT, P0 ;  /* 0x000000ff0800720c */ /* 0x000fe20003f06100 */
[----:B------:R-:W-:Y:S01]  /*1320*/  IMAD.U32 R8, RZ, RZ, UR22 ;  /* 0x00000016ff087e24 */ /* 0x000fe2000f8e00ff */
[----:B------:R-:W-:-:S04]  /*1330*/  ISETP.NE.AND.EX P1, PT, RZ, RZ, PT, P1 ;  /* 0x000000ffff00720c */ /* 0x000fc80003f25310 */
[----:B------:R-:W-:Y:S02]  /*1340*/  SHF.R.S32.HI R8, RZ, 0x1f, R8 ;  /* 0x0000001fff087819 */ /* 0x000fe40000011408 */
[----:B-1----:R-:W-:-:S07]  /*1350*/  SHF.R.S32.HI R16, RZ, 0x1f, R6 ;  /* 0x0000001fff107819 */ /* 0x002fce0000011406 */
[----:B------:R-:W-:Y:S05]  /*1360*/  @!P1 BRA `(.L_x_461) ;  /* 0x0000000000989947 */ /* 0x000fea0003800000 */
[----:B------:R-:W1:Y:S01]  /*1370*/  S2UR UR8, SR_CgaCtaId ;  /* 0x00000000000879c3 */ /* 0x000e620000008800 */
[----:B------:R-:W2:Y:S01]  /*1380*/  LDCU.64 UR14, c[0x0][0x3a8] ;  /* 0x00007500ff0e77ac */ /* 0x000ea20008000a00 */
[----:B------:R-:W-:Y:S02]  /*1390*/  IMAD.U32 R7, RZ, RZ, UR22 ;  /* 0x00000016ff077e24 */ /* 0x000fe4000f8e00ff */
[----:B------:R-:W-:Y:S01]  /*13a0*/  VIADD R9, R4, 0x1 ;  /* 0x0000000104097836 */ /* 0x000fe20000000000 */
[----:B------:R-:W-:Y:S01]  /*13b0*/  UMOV UR5, 0x400 ;  /* 0x0000040000057882 */ /* 0x000fe20000000000 */
[----:B------:R-:W-:Y:S01]  /*13c0*/  USHF.L.U32 UR9, UR22, 0x2, URZ ;  /* 0x0000000216097899 */ /* 0x000fe200080006ff */
[----:B------:R-:W-:Y:S01]  /*13d0*/  SHF.L.U64.HI R4, R7, 0x2, R8 ;  /* 0x0000000207047819 */ /* 0x000fe20000010208 */
[----:B------:R-:W3:Y:S01]  /*13e0*/  LDC R11, c[0x0][0x384] ;  /* 0x0000e100ff0b7b82 */ /* 0x000ee20000000800 */
[----:B------:R-:W-:Y:S01]  /*13f0*/  UIADD3 UR5, UPT, UPT, UR5, 0x80, URZ ;  /* 0x0000008005057890 */ /* 0x000fe2000fffe0ff */
[----:B------:R-:W-:Y:S01]  /*1400*/  LOP3.LUT R9, R9, 0x3, RZ, 0xc0, !PT ;  /* 0x0000000309097812 */ /* 0x000fe200078ec0ff */
[----:B------:R-:W-:Y:S01]  /*1410*/  IMAD R10, R0, UR11, RZ ;  /* 0x0000000b000a7c24 */ /* 0x000fe2000f8e02ff */
[----:B------:R-:W-:-:S02]  /*1420*/  LEA R7, P1, R2, UR9, 0x2 ;  /* 0x0000000902077c11 */ /* 0x000fc4000f8210ff */
[----:B------:R-:W-:Y:S01]  /*1430*/  IADD3 R9, P3, PT, RZ, -R9, RZ ;  /* 0x80000009ff097210 */ /* 0x000fe20007f7e0ff */
[----:B------:R-:W-:Y:S01]  /*1440*/  IMAD R14, R10, UR10, RZ ;  /* 0x0000000a0a0e7c24 */ /* 0x000fe2000f8e02ff */
[----:B------:R-:W-:Y:S02]  /*1450*/  LEA.HI.X R13, R2, R4, R3, 0x2, P1 ;  /* 0x00000004020d7211 */ /* 0x000fe400008f1403 */
[----:B--2---:R-:W-:-:S04]  /*1460*/  IADD3 R12, P1, P2, R7, UR14, R6 ;  /* 0x0000000e070c7c10 */ /* 0x004fc8000fa3e006 */
[----:B------:R-:W-:Y:S01]  /*1470*/  IADD3.X R13, PT, PT, R13, UR15, R16, P1, P2 ;  /* 0x0000000f0d0d7c10 */ /* 0x000fe20008fe4410 */
[----:B-1----:R-:W-:-:S06]  /*1480*/  ULEA UR5, UR8, UR5, 0x18 ;  /* 0x0000000508057291 */ /* 0x002fcc000f8ec0ff */
[----:B------:R-:W-:-:S05]  /*1490*/  VIADD R4, R6, UR5 ;  /* 0x0000000506047c36 */ /* 0x000fca0008000000 */
[----:B---3--:R-:W-:Y:S01]  /*14a0*/  LEA R7, R11, R4, 0x9 ;  /* 0x000000040b077211 */ /* 0x008fe200078e48ff */
[----:B------:R-:W-:-:S04]  /*14b0*/  IMAD.X R4, RZ, RZ, -0x1, P3 ;  /* 0xffffffffff047424 */ /* 0x000fc800018e06ff */
[----:B------:R-:W-:-:S07]  /*14c0*/  IMAD R7, R2, 0x4, R7 ;  /* 0x0000000402077824 */ /* 0x000fce00078e0207 */
.L_x_462:
        /* <DEDUP_REMOVED lines=16> */
.L_x_461:
[----:B------:R-:W-:Y:S05]  /*15d0*/  BSYNC.RECONVERGENT B1 ;  /* 0x0000000000017941 */ /* 0x000fea0003800200 */
.L_x_460:
[----:B------:R-:W-:Y:S05]  /*15e0*/  @!P0 BRA `(.L_x_456) ;  /* 0x0000000000f08947 */ /* 0x000fea0003800000 */
[----:B------:R-:W1:Y:S01]  /*15f0*/  S2UR UR8, SR_CgaCtaId ;  /* 0x00000000000879c3 */ /* 0x000e620000008800 */
[----:B------:R-:W2:Y:S01]  /*1600*/  LDCU.64 UR14, c[0x0][0x3a8] ;  /* 0x00007500ff0e77ac */ /* 0x000ea20008000a00 */
[----:B------:R-:W-:Y:S01]  /*1610*/  IMAD.U32 R9, RZ, RZ, UR22 ;  /* 0x00000016ff097e24 */ /* 0x000fe2000f8e00ff */
[----:B------:R-:W-:Y:S01]  /*1620*/  SHF.L.U32 R17, R5, 0x2, RZ ;  /* 0x0000000205117819 */ /* 0x000fe200000006ff */
[----:B------:R-:W-:Y:S01]  /*1630*/  IMAD R22, R0, UR11, RZ ;  /* 0x0000000b00167c24 */ /* 0x000fe2000f8e02ff */
[----:B------:R-:W-:Y:S01]  /*1640*/  UMOV UR5, 0x400 ;  /* 0x0000040000057882 */ /* 0x000fe20000000000 */
[----:B------:R-:W-:Y:S01]  /*1650*/  SHF.R.U32.HI R20, RZ, 0x1e, R5 ;  /* 0x0000001eff147819 */ /* 0x000fe20000011605 */
[----:B------:R-:W-:Y:S01]  /*1660*/  UIADD3 UR5, UPT, UPT, UR5, 0x80, URZ ;  /* 0x0000008005057890 */ /* 0x000fe2000fffe0ff */
[----:B------:R-:W3:Y:S01]  /*1670*/  LDC R7, c[0x0][0x384] ;  /* 0x0000e100ff077b82 */ /* 0x000ee20000000800 */
[----:B------:R-:W-:Y:S01]  /*1680*/  SHF.L.U64.HI R18, R9, 0x2, R8 ;  /* 0x0000000209127819 */ /* 0x000fe20000010208 */
[----:B------:R-:W-:Y:S01]  /*1690*/  IMAD R22, R22, UR10, RZ ;  /* 0x0000000a16167c24 */ /* 0x000fe2000f8e02ff */
[----:B--2---:R-:W-:-:S04]  /*16a0*/  IADD3 R4, P0, PT, R6, UR14, RZ ;  /* 0x0000000e06047c10 */ /* 0x004fc8000ff1e0ff */
[----:B------:R-:W-:Y:S01]  /*16b0*/  IADD3.X R16, PT, PT, R16, UR15, RZ, P0, !PT ;  /* 0x0000000f10107c10 */ /* 0x000fe200087fe4ff */
[----:B-1----:R-:W-:Y:S02]  /*16c0*/  ULEA UR5, UR8, UR5, 0x18 ;  /* 0x0000000508057291 */ /* 0x002fe4000f8ec0ff */
[----:B------:R-:W-:-:S04]  /*16d0*/  USHF.L.U32 UR8, UR22, 0x2, URZ ;  /* 0x0000000216087899 */ /* 0x000fc800080006ff */
[----:B------:R-:W-:Y:S01]  /*16e0*/  VIADD R6, R6, UR5 ;  /* 0x0000000506067c36 */ /* 0x000fe20008000000 */
[----:B------:R-:W-:-:S03]  /*16f0*/  UMOV UR5, URZ ;  /* 0x000000ff00057c82 */ /* 0x000fc60008000000 */
[----:B---3--:R-:W-:Y:S01]  /*1700*/  IMAD R23, R7, 0x200, R6 ;  /* 0x0000020007177824 */ /* 0x008fe200078e0206 */
[----:B------:R-:W-:-:S03]  /*1710*/  IADD3 R6, P0, PT, R2, UR22, RZ ;  /* 0x0000001602067c10 */ /* 0x000fc6000ff1e0ff */
[----:B------:R-:W-:Y:S02]  /*1720*/  IMAD R23, R2, 0x4, R23 ;  /* 0x0000000402177824 */ /* 0x000fe400078e0217 */
[----:B------:R-:W-:Y:S01]  /*1730*/  IMAD.X R7, R8, 0x1, R3, P0 ;  /* 0x0000000108077824 */ /* 0x000fe200000e0603 */
[----:B------:R-:W-:Y:S01]  /*1740*/  LEA R0, P0, R2, UR8, 0x2 ;  /* 0x0000000802007c11 */ /* 0x000fe2000f8010ff */
[C-C-:B------:R-:W-:Y:S01]  /*1750*/  IMAD R25, R22.reuse, 0x4, R23.reuse ;  /* 0x0000000416197824 */ /* 0x140fe200078e0217 */
[C---:B------:R-:W-:Y:S01]  /*1760*/  LEA R27, R22.reuse, R23, 0x3 ;  /* 0x00000017161b7211 */ /* 0x040fe200078e18ff */
[----:B------:R-:W-:Y:S01]  /*1770*/  IMAD R29, R22, 0xc, R23 ;  /* 0x0000000c161d7824 */ /* 0x000fe200078e0217 */
[C---:B------:R-:W-:Y:S01]  /*1780*/  SHF.L.U64.HI R7, R6.reuse, 0x2, R7 ;  /* 0x0000000206077819 */ /* 0x040fe20000010207 */
[----:B------:R-:W-:Y:S01]  /*1790*/  IMAD.SHL.U32 R6, R6, 0x4, RZ ;  /* 0x0000000406067824 */ /* 0x000fe200078e00ff */
[----:B------:R-:W-:Y:S02]  /*17a0*/  LEA.HI.X R18, R2, R18, R3, 0x2, P0 ;  /* 0x0000001202127211 */ /* 0x000fe400000f1403 */
[-C--:B------:R-:W-:Y:S01]  /*17b0*/  IADD3 R21, P0, PT, R17, R0.reuse, RZ ;  /* 0x0000000011157210 */ /* 0x080fe20007f1e0ff */
[C---:B------:R-:W-:Y:S01]  /*17c0*/  IMAD.WIDE.U32 R6, R5.reuse, 0xc, R6 ;  /* 0x0000000c05067825 */ /* 0x040fe200078e0006 */
[----:B------:R-:W-:-:S03]  /*17d0*/  LEA R19, P1, R5, R0, 0x3 ;  /* 0x0000000005137211 */ /* 0x000fc600078218ff */
[----:B------:R-:W-:Y:S01]  /*17e0*/  IMAD.X R24, R20, 0x1, R18, P0 ;  /* 0x0000000114187824 */ /* 0x000fe200000e0612 */
[----:B------:R-:W-:Y:S01]  /*17f0*/  LEA.HI.X R26, R5, R18, RZ, 0x3, P1 ;  /* 0x00000012051a7211 */ /* 0x000fe200008f1cff */
[----:B------:R-:W-:-:S08]  /*1800*/  VIADD R28, R7, UR5 ;  /* 0x00000005071c7c36 */ /* 0x000fd00008000000 */
.L_x_463:
[C---:B------:R-:W-:Y:S02]  /*1810*/  IADD3 R12, P0, PT, R4.reuse, R0, RZ ;  /* 0x00000000040c7210 */ /* 0x040fe40007f1e0ff */
[----:B------:R-:W-:-:S03]  /*1820*/  IADD3 R8, P1, PT, R4, R21, RZ ;  /* 0x0000001504087210 */ /* 0x000fc60007f3e0ff */
[----:B------:R-:W-:Y:S01]  /*1830*/  IMAD.X R13, R16, 0x1, R18, P0 ;  /* 0x00000001100d7824 */ /* 0x000fe200000e0612 */
[----:B------:R-:W-:Y:S01]  /*1840*/  IADD3 R10, P0, PT, R4, R19, RZ ;  /* 0x00000013040a7210 */ /* 0x000fe20007f1e0ff */
[----:B------:R-:W-:Y:S01]  /*1850*/  IMAD.X R9, R16, 0x1, R24, P1 ;  /* 0x0000000110097824 */ /* 0x000fe200008e0618 */
[----:B------:R-:W-:Y:S02]  /*1860*/  IADD3 R14, P1, PT, R4, R6, RZ ;  /* 0x00000006040e7210 */ /* 0x000fe40007f3e0ff */
[----:B------:R-:W-:Y:S01]  /*1870*/  @!PT LDS RZ, [RZ] ;  /* 0x00000000fffff984 */ /* 0x000fe20000000800 */
[----:B------:R-:W-:Y:S01]  /*1880*/  @!PT LDS RZ, [RZ] ;  /* 0x00000000fffff984 */ /* 0x000fe20000000800 */
[----:B------:R-:W-:Y:S01]  /*1890*/  @!PT LDS RZ, [RZ] ;  /* 0x00000000fffff984 */ /* 0x000fe20000000800 */
[----:B------:R1:W-:Y:S01]  /*18a0*/  LDGSTS.E [R23+0x80], desc[UR20][R12.64] ;  /* 0x000800000c177fae */ /* 0x0003e2000b9a1014 */
[C---:B------:R-:W-:Y:S01]  /*18b0*/  IMAD.X R11, R16.reuse, 0x1, R26, P0 ;  /* 0x00000001100b7824 */ /* 0x040fe200000e061a */
[----:B------:R-:W-:Y:S01]  /*18c0*/  IADD3 R2, P0, PT, R17, R2, RZ ;  /* 0x0000000211027210 */ /* 0x000fe20007f1e0ff */
[----:B------:R-:W-:Y:S01]  /*18d0*/  IMAD.X R15, R16, 0x1, R28, P1 ;  /* 0x00000001100f7824 */ /* 0x000fe200008e061c */
[C---:B------:R-:W-:Y:S01]  /*18e0*/  LEA R4, P1, R5.reuse, R4, 0x4 ;  /* 0x0000000405047211 */ /* 0x040fe200078220ff */
[----:B------:R2:W-:Y:S02]  /*18f0*/  LDGSTS.E [R25+0x80], desc[UR20][R8.64] ;  /* 0x0008000008197fae */ /* 0x0005e4000b9a1014 */
[----:B------:R-:W-:Y:S01]  /*1900*/  IMAD.X R3, R20, 0x1, R3, P0 ;  /* 0x0000000114037824 */ /* 0x000fe200000e0603 */
[----:B------:R-:W-:Y:S01]  /*1910*/  ISETP.GE.U32.AND P0, PT, R2, UR7, PT ;  /* 0x0000000702007c0c */ /* 0x000fe2000bf06070 */
[----:B------:R3:W-:Y:S01]  /*1920*/  LDGSTS.E [R27+0x80], desc[UR20][R10.64] ;  /* 0x000800000a1b7fae */ /* 0x0007e2000b9a1014 */
[----:B------:R-:W-:-:S02]  /*1930*/  LEA.HI.X R16, R5, R16, RZ, 0x4, P1 ;  /* 0x0000001005107211 */ /* 0x000fc400008f24ff */
[----:B------:R-:W-:Y:S01]  /*1940*/  ISETP.GE.U32.AND.EX P0, PT, R3, UR13, PT, P0 ;  /* 0x0000000d03007c0c */ /* 0x000fe2000bf06100 */
[----:B------:R4:W-:Y:S01]  /*1950*/  LDGSTS.E [R29+0x80], desc[UR20][R14.64] ;  /* 0x000800000e1d7fae */ /* 0x0009e2000b9a1014 */
[C---:B-1----:R-:W-:Y:S01]  /*1960*/  LEA R23, R22.reuse, R23, 0x4 ;  /* 0x0000001716177211 */ /* 0x042fe200078e20ff */
[C---:B--2---:R-:W-:Y:S02]  /*1970*/  IMAD R25, R22.reuse, 0x10, R25 ;  /* 0x0000001016197824 */ /* 0x044fe400078e0219 */
[C---:B---3--:R-:W-:Y:S02]  /*1980*/  IMAD R27, R22.reuse, 0x10, R27 ;  /* 0x00000010161b7824 */ /* 0x048fe400078e021b */
[----:B----4-:R-:W-:-:S06]  /*1990*/  IMAD R29, R22, 0x10, R29 ;  /* 0x00000010161d7824 */ /* 0x010fcc00078e021d */
[----:B------:R-:W-:Y:S05]  /*19a0*/  @!P0 BRA `(.L_x_463) ;  /* 0xfffffffc00988947 */ /* 0x000fea000383ffff */
.L_x_456:
[----:B------:R-:W-:Y:S05]  /*19b0*/  BSYNC.RECONVERGENT B0 ;  /* 0x0000000000007941 */ /* 0x000fea0003800200 */
.L_x_455:
[----:B------:R-:W0:Y:S01]  /*19c0*/  LDGDEPBAR ;  /* 0x00000000000079af */ /* 0x000e220000000000 */
[----:B------:R-:W-:-:S04]  /*19d0*/  DEPBAR.LE SB0, 0x0 ;  /* 0x000080000000791a */ /* 0x000fc80000000000 */
[----:B------:R-:W-:Y:S06]  /*19e0*/  BAR.SYNC.DEFER_BLOCKING 0x0 ;  /* 0x0000000000007b1d */ /* 0x000fec0000010000 */
.L_x_445:
[----:B------:R-:W-:-:S09]  /*19f0*/  UISETP.GT.AND UP0, UPT, UR24, UR6, UPT ;  /* 0x000000061800728c */ /* 0x000fd2000bf04270 */
[----:B------:R-:W-:Y:S05]  /*1a00*/  BRA.U UP0, `(.L_x_464) ;  /* 0x0000000100807547 */ /* 0x000fea000b800000 */
        /* <DEDUP_REMOVED lines=10> */
[----:B----4-:R-:W-:Y:S01]  /*1ab0*/  UIMAD.WIDE UR4, UR22, 0x4, UR4 ;  /* 0x00000004160478a5 */ /* 0x010fe2000f8e0204 */
[----:B--2---:R-:W-:-:S03]  /*1ac0*/  IMAD R0, R3, 0x200, R0 ;  /* 0x0000020003007824 */ /* 0x004fc600078e0200 */
[----:B-1----:R-:W-:Y:S02]  /*1ad0*/  LEA R7, R7, R2, 0x18 ;  /* 0x0000000207077211 */ /* 0x002fe400078ec0ff */
[C---:B---3--:R-:W-:Y:S02]  /*1ae0*/  LEA R2, R5.reuse, UR6, 0x2 ;  /* 0x0000000605027c11 */ /* 0x048fe4000f8e10ff */
[----:B------:R-:W-:-:S03]  /*1af0*/  LEA R0, R5, R0, 0x2 ;  /* 0x0000000005007211 */ /* 0x000fc600078e10ff */
[----:B------:R-:W-:Y:S01]  /*1b00*/  IMAD.IADD R6, R7, 0x1, R2 ;  /* 0x0000000107067824 */ /* 0x000fe200078e0202 */
[----:B------:R-:W-:Y:S01]  /*1b10*/  IADD3 R4, PT, PT, R0, 0x80, R7 ;  /* 0x0000008000047810 */ /* 0x000fe20007ffe007 */
[----:B------:R-:W-:-:S07]  /*1b20*/  IMAD.MOV R0, RZ, RZ, -R3 ;  /* 0x000000ffff007224 */ /* 0x000fce00078e0a03 */
.L_x_465:
[----:B-1----:R-:W-:Y:S01]  /*1b30*/  LDS R7, [R6] ;  /* 0x0000000006077984 */ /* 0x002fe20000000800 */
[----:B------:R-:W-:Y:S02]  /*1b40*/  VIADD R0, R0, 0x1 ;  /* 0x0000000100007836 */ /* 0x000fe40000000000 */
[----:B------:R-:W-:Y:S01]  /*1b50*/  IMAD.U32 R2, RZ, RZ, UR4 ;  /* 0x00000004ff027e24 */ /* 0x000fe2000f8e00ff */
[----:B------:R-:W1:Y:S01]  /*1b60*/  LDS R8, [R4] ;  /* 0x0000000004087984 */ /* 0x000e620000000800 */
[----:B------:R-:W-:Y:S01]  /*1b70*/  IMAD.U32 R3, RZ, RZ, UR5 ;  /* 0x00000005ff037e24 */ /* 0x000fe2000f8e00ff */
[----:B------:R-:W-:Y:S01]  /*1b80*/  ISETP.NE.AND P0, PT, R0, RZ, PT ;  /* 0x000000ff0000720c */ /* 0x000fe20003f05270 */
[----:B------:R-:W-:-:S04]  /*1b90*/  IMAD.WIDE R2, R5, 0x4, R2 ;  /* 0x0000000405027825 */ /* 0x000fc800078e0202 */
[----:B-1----:R-:W-:-:S05]  /*1ba0*/  FADD R7, R7, -R8 ;  /* 0x8000000807077221 */ /* 0x002fca0000000000 */
[----:B------:R1:W-:Y:S03]  /*1bb0*/  STG.E desc[UR20][R2.64], R7 ;  /* 0x0000000702007986 */ /* 0x0003e6000c101914 */
[----:B------:R-:W-:Y:S05]  /*1bc0*/  @!P0 EXIT ;  /* 0x000000000000894d */ /* 0x000fea0003800000 */
[----:B------:R-:W-:Y:S01]  /*1bd0*/  IADD3 R4, PT, PT, R4, 0x200, RZ ;  /* 0x0000020004047810 */ /* 0x000fe20007ffe0ff */
[----:B------:R-:W-:Y:S02]  /*1be0*/  VIADD R6, R6, 0x200 ;  /* 0x0000020006067836 */ /* 0x000fe40000000000 */
[----:B------:R-:W-:Y:S01]  /*1bf0*/  VIADD R5, R5, 0x80 ;  /* 0x0000008005057836 */ /* 0x000fe20000000000 */
[----:B------:R-:W-:Y:S06]  /*1c00*/  BRA `(.L_x_465) ;  /* 0xfffffffc00c87947 */ /* 0x000fec000383ffff */
.L_x_464:
[----:B------:R-:W1:Y:S02]  /*1c10*/  LDC R0, c[0x0][0x384] ;  /* 0x0000e100ff007b82 */ /* 0x000e640000000800 */
[----:B-1----:R-:W-:-:S13]  /*1c20*/  ISETP.GE.AND P0, PT, R0, 0x1, PT ;  /* 0x000000010000780c */ /* 0x002fda0003f06270 */
[----:B------:R-:W-:Y:S05]  /*1c30*/  @!P0 EXIT ;  /* 0x000000000000894d */ /* 0x000fea0003800000 */
[----:B------:R-:W1:Y:S01]  /*1c40*/  S2R R5, SR_TID.X ;  /* 0x0000000000057919 */ /* 0x000e620000002100 */
[----:B------:R-:W2:Y:S01]  /*1c50*/  LDC R3, c[0x0][0x3b0] ;  /* 0x0000ec00ff037b82 */ /* 0x000ea20000000800 */
[----:B------:R-:W3:Y:S01]  /*1c60*/  LDCU UR6, c[0x0][0x3a0] ;  /* 0x00007400ff0677ac */ /* 0x000ee20008000800 */
[----:B------:R-:W-:Y:S01]  /*1c70*/  MOV R2, 0x400 ;  /* 0x0000040000027802 */ /* 0x000fe20000000f00 */
[----:B------:R-:W4:Y:S01]  /*1c80*/  S2R R7, SR_CgaCtaId ;  /* 0x0000000000077919 */ /* 0x000f220000008800 */
[----:B------:R-:W5:Y:S03]  /*1c90*/  LDCU.64 UR4, c[0x0][0x390] ;  /* 0x00007200ff0477ac */ /* 0x000f660008000a00 */
[----:B------:R-:W-:Y:S01]  /*1ca0*/  VIADD R4, R2, 0x80 ;  /* 0x0000008002047836 */ /* 0x000fe20000000000 */
[----:B-----5:R-:W-:Y:S01]  /*1cb0*/  UIMAD.WIDE UR4, UR22, 0x4, UR4 ;  /* 0x00000004160478a5 */ /* 0x020fe2000f8e0204 */
[----:B--2---:R-:W-:-:S02]  /*1cc0*/  IMAD R2, R0, 0x200, R3 ;  /* 0x0000020000027824 */ /* 0x004fc400078e0203 */
[----:B------:R-:W-:Y:S02]  /*1cd0*/  IMAD.MOV R0, RZ, RZ, -R0 ;  /* 0x000000ffff007224 */ /* 0x000fe400078e0a00 */
[C---:B-1----:R-:W-:Y:S01]  /*1ce0*/  IMAD R2, R5.reuse, 0x4, R2 ;  /* 0x0000000405027824 */ /* 0x042fe200078e0202 */
[----:B---3--:R-:W-:Y:S02]  /*1cf0*/  LEA R6, R5, UR6, 0x2 ;  /* 0x0000000605067c11 */ /* 0x008fe4000f8e10ff */
[----:B----4-:R-:W-:-:S04]  /*1d00*/  LEA R7, R7, R4, 0x18 ;  /* 0x0000000407077211 */ /* 0x010fc800078ec0ff */
[----:B------:R-:W-:Y:S02]  /*1d10*/  IADD3 R6, PT, PT, R7, R6, RZ ;  /* 0x0000000607067210 */ /* 0x000fe40007ffe0ff */
[----:B------:R-:W-:-:S07]  /*1d20*/  IADD3 R4, PT, PT, R2, 0x80, R7 ;  /* 0x0000008002047810 */ /* 0x000fce0007ffe007 */
.L_x_466:
[----:B------:R-:W-:Y:S01]  /*1d30*/  ISETP.GE.AND P0, PT, R5, UR23, PT ;  /* 0x0000001705007c0c */ /* 0x000fe2000bf06270 */
        /* <DEDUP_REMOVED lines=14> */
        .weak           $__internal_1_$__cuda_sm20_div_u64
        .type           $__internal_1_$__cuda_sm20_div_u64,@function
        .size           $__internal_1_$__cuda_sm20_div_u64,(.L_x_474 - $__internal_1_$__cuda_sm20_div_u64)
$__internal_1_$__cuda_sm20_div_u64:
[----:B------:R-:W-:Y:S02]  /*1e20*/  IMAD.U32 R15, RZ, RZ, UR4 ;  /* 0x00000004ff0f7e24 */ /* 0x000fe4000f8e00ff */
[----:B------:R-:W-:-:S04]  /*1e30*/  IMAD.MOV.U32 R14, RZ, RZ, R5 ;  /* 0x000000ffff0e7224 */ /* 0x000fc800078e0005 */
        /* <DEDUP_REMOVED lines=9> */
[----:B------:R-:W-:Y:S01]  /*1ed0*/  IMAD.X R19, RZ, RZ, ~R13, P0 ;  /* 0x000000ffff137224 */ /* 0x000fe200000e0e0d */
[----:B------:R-:W-:-:S03]  /*1ee0*/  MOV R13, R6 ;  /* 0x00000006000d7202 */ /* 0x000fc60000000f00 */
[-C--:B------:R-:W-:Y:S02]  /*1ef0*/  IMAD R15, R7, R19.reuse, RZ ;  /* 0x00000013070f7224 */ /* 0x080fe400078e02ff */
[----:B------:R-:W-:-:S04]  /*1f00*/  IMAD.WIDE.U32 R12, P0, R6, R19, R12 ;  /* 0x00000013060c7225 */ /* 0x000fc8000780000c */
[----:B------:R-:W-:-:S04]  /*1f10*/  IMAD.HI.U32 R11, R7, R19, RZ ;  /* 0x00000013070b7227 */ /* 0x000fc800078e00ff */
[----:B------:R-:W-:-:S04]  /*1f20*/  IMAD.HI.U32 R12, P1, R7, R17, R12 ;  /* 0x00000011070c7227 */ /* 0x000fc8000782000c */
[----:B------:R-:W-:Y:S01]  /*1f30*/  IMAD.X R11, R11, 0x1, R7, P0 ;  /* 0x000000010b0b7824 */ /* 0x000fe200000e0607 */
[----:B------:R-:W-:-:S04]  /*1f40*/  IADD3 R13, P2, PT, R15, R12, RZ ;  /* 0x0000000c0f0d7210 */ /* 0x000fc80007f5e0ff */
[----:B------:R-:W-:Y:S01]  /*1f50*/  IADD3.X R11, PT, PT, RZ, RZ, R11, P2, P1 ;  /* 0x000000ffff0b7210 */ /* 0x000fe200017e240b */
[----:B------:R-:W-:-:S04]  /*1f60*/  IMAD.WIDE.U32 R6, R13, R5, RZ ;  /* 0x000000050d067225 */ /* 0x000fc800078e00ff */
[----:B------:R-:W-:Y:S01]  /*1f70*/  IMAD R12, R13, UR4, R7 ;  /* 0x000000040d0c7c24 */ /* 0x000fe2000f8e0207 */
[----:B------:R-:W-:-:S03]  /*1f80*/  IADD3 R7, P0, PT, RZ, -R6, RZ ;  /* 0x80000006ff077210 */ /* 0x000fc60007f1e0ff */
[----:B------:R-:W-:Y:S02]  /*1f90*/  IMAD R6, R11, R5, R12 ;  /* 0x000000050b067224 */ /* 0x000fe400078e020c */
[----:B------:R-:W-:-:S04]  /*1fa0*/  IMAD.HI.U32 R12, R13, R7, RZ ;  /* 0x000000070d0c7227 */ /* 0x000fc800078e00ff */
[----:B------:R-:W-:-:S04]  /*1fb0*/  IMAD.X R6, RZ, RZ, ~R6, P0 ;  /* 0x000000ffff067224 */ /* 0x000fc800000e0e06 */
        /* <DEDUP_REMOVED lines=15> */
[----:B------:R-:W-:-:S03]  /*20b0*/  IMAD.WIDE.U32 R6, R12, R5, RZ ;  /* 0x000000050c067225 */ /* 0x000fc600078e00ff */
[----:B------:R-:W-:Y:S01]  /*20c0*/  IADD3.X R14, PT, PT, RZ, R11, RZ, P1, !PT ;  /* 0x0000000bff0e7210 */ /* 0x000fe20000ffe4ff */
[----:B------:R-:W-:Y:S01]  /*20d0*/  IMAD R7, R12, UR4, R7 ;  /* 0x000000040c077c24 */ /* 0x000fe2000f8e0207 */
[----:B------:R-:W-:Y:S02]  /*20e0*/  IADD3 R16, P1, PT, -R6, R9, RZ ;  /* 0x0000000906107210 */ /* 0x000fe40007f3e1ff */
[----:B------:R-:W-:Y:S01]  /*20f0*/  IADD3 R9, P2, PT, R12, 0x1, RZ ;  /* 0x000000010c097810 */ /* 0x000fe20007f5e0ff */
[-C--:B------:R-:W-:Y:S01]  /*2100*/  IMAD R7, R14, R5.reuse, R7 ;  /* 0x000000050e077224 */ /* 0x080fe200078e0207 */
[----:B------:R-:W-:-:S03]  /*2110*/  ISETP.GE.U32.AND P0, PT, R16, R5, PT ;  /* 0x000000051000720c */ /* 0x000fc60003f06070 */
[----:B------:R-:W-:Y:S01]  /*2120*/  IMAD.X R11, R10, 0x1, ~R7, P1 ;  /* 0x000000010a0b7824 */ /* 0x000fe200008e0e07 */
[----:B------:R-:W-:Y:S01]  /*2130*/  IADD3 R6, P1, PT, -R5, R16, RZ ;  /* 0x0000001005067210 */ /* 0x000fe20007f3e1ff */
[----:B------:R-:W-:-:S03]  /*2140*/  IMAD.X R7, RZ, RZ, R14, P2 ;  /* 0x000000ffff077224 */ /* 0x000fc600010e060e */
[C---:B------:R-:W-:Y:S02]  /*2150*/  ISETP.GE.U32.AND.EX P0, PT, R11.reuse, UR4, PT, P0 ;  /* 0x000000040b007c0c */ /* 0x040fe4000bf06100 */
[----:B------:R-:W-:Y:S02]  /*2160*/  IADD3.X R10, PT, PT, R11, ~UR4, RZ, P1, !PT ;  /* 0x800000040b0a7c10 */ /* 0x000fe40008ffe4ff */
[----:B------:R-:W-:Y:S02]  /*2170*/  SEL R6, R6, R16, P0 ;  /* 0x0000001006067207 */ /* 0x000fe40000000000 */
[----:B------:R-:W-:Y:S02]  /*2180*/  SEL R9, R9, R12, P0 ;  /* 0x0000000c09097207 */ /* 0x000fe40000000000 */
[----:B------:R-:W-:Y:S02]  /*2190*/  SEL R10, R10, R11, P0 ;  /* 0x0000000b0a0a7207 */ /* 0x000fe40000000000 */
[----:B------:R-:W-:-:S02]  /*21a0*/  SEL R14, R7, R14, P0 ;  /* 0x0000000e070e7207 */ /* 0x000fc40000000000 */
[----:B------:R-:W-:Y:S02]  /*21b0*/  ISETP.GE.U32.AND P0, PT, R6, R5, PT ;  /* 0x000000050600720c */ /* 0x000fe40003f06070 */
[----:B------:R-:W-:Y:S02]  /*21c0*/  IADD3 R6, P2, PT, R9, 0x1, RZ ;  /* 0x0000000109067810 */ /* 0x000fe40007f5e0ff */
[----:B------:R-:W-:Y:S02]  /*21d0*/  ISETP.GE.U32.AND.EX P0, PT, R10, UR4, PT, P0 ;  /* 0x000000040a007c0c */ /* 0x000fe4000bf06100 */
[----:B------:R-:W-:Y:S01]  /*21e0*/  ISETP.NE.U32.AND P1, PT, R5, RZ, PT ;  /* 0x000000ff0500720c */ /* 0x000fe20003f25070 */
[----:B------:R-:W-:Y:S01]  /*21f0*/  IMAD.X R7, RZ, RZ, R14, P2 ;  /* 0x000000ffff077224 */ /* 0x000fe200010e060e */
[----:B------:R-:W-:Y:S01]  /*2200*/  SEL R6, R6, R9, P0 ;  /* 0x0000000906067207 */ /* 0x000fe20000000000 */
[----:B------:R-:W-:Y:S01]  /*2210*/  IMAD.MOV.U32 R9, RZ, RZ, 0x0 ;  /* 0x00000000ff097424 */ /* 0x000fe200078e00ff */
[----:B------:R-:W-:-:S02]  /*2220*/  ISETP.NE.AND.EX P1, PT, RZ, UR4, PT, P1 ;  /* 0x00000004ff007c0c */ /* 0x000fc4000bf25310 */
[----:B------:R-:W-:Y:S02]  /*2230*/  SEL R7, R7, R14, P0 ;  /* 0x0000000e07077207 */ /* 0x000fe40000000000 */
[----:B------:R-:W-:Y:S02]  /*2240*/  SEL R6, R6, 0xffffffff, P1 ;  /* 0xffffffff06067807 */ /* 0x000fe40000800000 */
[----:B------:R-:W-:Y:S01]  /*2250*/  SEL R7, R7, 0xffffffff, P1 ;  /* 0xffffffff07077807 */ /* 0x000fe20000800000 */
[----:B------:R-:W-:Y:S06]  /*2260*/  RET.REL.NODEC R8 `(_ZN3cub18CUB_300001_SM_10006detail9transform16transform_kernelINS2_10policy_hubILb0EN4cuda3std3__45tupleIJN6thrust24THRUST_300001_SM_1000_NS10device_ptrIfEESC_EEEE10policy1000EiNS7_5minusIfEESC_JPfSI_EEEvT0_iT1_T2_DpNS2_10kernel_argIT3_EE) ;  /* 0xffffffdc08647950 */ /* 0x000fec0003c3ffff */
.L_x_467:
        /* <DEDUP_REMOVED lines=9> */
.L_x_474:


//--------------------- .text._ZN3cub18CUB_300001_SM_10006detail11EmptyKernelIvEEvv --------------------------
	.section	.text._ZN3cub18CUB_300001_SM_10006detail11EmptyKernelIvEEvv,"ax",@progbits
	.align	128
        .global         _ZN3cub18CUB_300001_SM_10006detail11EmptyKernelIvEEvv
        .type           _ZN3cub18CUB_300001_SM_10006detail11EmptyKernelIvEEvv,@function
        .size           _ZN3cub18CUB_300001_SM_10006detail11EmptyKernelIvEEvv,(.L_x_483 - _ZN3cub18CUB_300001_SM_10006detail11EmptyKernelIvEEvv)
        .other          _ZN3cub18CUB_300001_SM_10006detail11EmptyKernelIvEEvv,@"STO_CUDA_ENTRY STV_DEFAULT"
_ZN3cub18CUB_300001_SM_10006detail11EmptyKernelIvEEvv:
.text._ZN3cub18CUB_300001_SM_10006detail11EmptyKernelIvEEvv:
[----:B------:R-:W-:Y:S01]  /*0000*/  LDC R1, c[0x0][0x37c] ;  /* 0x0000df00ff017b82 */ /* 0x000fe20000000800 */
[----:B------:R-:W-:Y:S05]  /*0010*/  EXIT ;  /* 0x000000000000794d */ /* 0x000fea0003800000 */
.L_x_468:
        /* <DEDUP_REMOVED lines=14> */
.L_x_483:


//--------------------- .text._Z25MatMulKernel_sharedMemoryILi3840ELi3840ELi2880EEvPfS0_S0_ --------------------------
	.section	.text._Z25MatMulKernel_sharedMemoryILi3840ELi3840ELi2880EEvPfS0_S0_,"ax",@progbits
	.align	128
        .global         _Z25MatMulKernel_sharedMemoryILi3840ELi3840ELi2880EEvPfS0_S0_
        .type           _Z25MatMulKernel_sharedMemoryILi3840ELi3840ELi2880EEvPfS0_S0_,@function
        .size           _Z25MatMulKernel_sharedMemoryILi3840ELi3840ELi2880EEvPfS0_S0_,(.L_x_484 - _Z25MatMulKernel_sharedMemoryILi3840ELi3840ELi2880EEvPfS0_S0_)
        .other          _Z25MatMulKernel_sharedMemoryILi3840ELi3840ELi2880EEvPfS0_S0_,@"STO_CUDA_ENTRY STV_DEFAULT"
_Z25MatMulKernel_sharedMemoryILi3840ELi3840ELi2880EEvPfS0_S0_:
.text._Z25MatMulKernel_sharedMemoryILi3840ELi3840ELi2880EEvPfS0_S0_:
[----:B------:R-:W-:Y:S01]  /*0000*/  LDC R1, c[0x0][0x37c] ;  /* 0x0000df00ff017b82 */ /* 0x000fe20000000800 */
[----:B------:R-:W0:Y:S07]  /*0010*/  S2R R16, SR_CTAID.Y ;  /* 0x0000000000107919 */ /* 0x000e2e0000002600 */
[----:B------:R-:W1:Y:S01]  /*0020*/  S2UR UR6, SR_CgaCtaId ;  /* 0x00000000000679c3 */ /* 0x000e620000008800 */
[----:B------:R-:W-:Y:S01]  /*0030*/  UMOV UR4, 0x400 ;  /* 0x0000040000047882 */ /* 0x000fe20000000000 */
[----:B------:R-:W-:Y:S01]  /*0040*/  HFMA2 R23, -RZ, RZ, 0, 0 ;  /* 0x00000000ff177431 */ /* 0x000fe200000001ff */
[----:B------:R-:W2:Y:S01]  /*0050*/  S2R R9, SR_TID.Y ;  /* 0x0000000000097919 */ /* 0x000ea20000002200 */
[----:B------:R-:W-:Y:S01]  /*0060*/  UIADD3 UR5, UPT, UPT, UR4, 0x1000, URZ ;  /* 0x0000100004057890 */ /* 0x000fe2000fffe0ff */
[----:B------:R-:W3:Y:S01]  /*0070*/  LDCU.64 UR8, c[0x0][0x358] ;  /* 0x00006b00ff0877ac */ /* 0x000ee20008000a00 */
[----:B------:R-:W4:Y:S02]  /*0080*/  S2R R6, SR_TID.X ;  /* 0x0000000000067919 */ /* 0x000f240000002100 */
[----:B------:R-:W3:Y:S01]  /*0090*/  LDC.64 R20, c[0x0][0x380] ;  /* 0x0000e000ff147b82 */ /* 0x000ee20000000a00 */
[----:B------:R-:W5:Y:S07]  /*00a0*/  S2R R5, SR_CTAID.X ;  /* 0x0000000000057919 */ /* 0x000f6e0000002500 */
[----:B------:R-:W3:Y:S01]  /*00b0*/  LDC.64 R18, c[0x0][0x388] ;  /* 0x0000e200ff127b82 */ /* 0x000ee20000000a00 */
[----:B-1----:R-:W-:-:S02]  /*00c0*/  ULEA UR4, UR6, UR4, 0x18 ;  /* 0x0000000406047291 */ /* 0x002fc4000f8ec0ff */
[----:B------:R-:W-:Y:S01]  /*00d0*/  ULEA UR5, UR6, UR5, 0x18 ;  /* 0x0000000506057291 */ /* 0x000fe2000f8ec0ff */
[----:B0-----:R-:W-:-:S03]  /*00e0*/  IMAD R0, R16, 0x16800, RZ ;  /* 0x0001680010007824 */ /* 0x001fc600078e02ff */
[C---:B--2---:R-:W-:Y:S01]  /*00f0*/  LEA R7, R9.reuse, UR4, 0x7 ;  /* 0x0000000409077c11 */ /* 0x044fe2000f8e38ff */
[----:B------:R-:W-:Y:S01]  /*0100*/  UMOV UR4, URZ ;  /* 0x000000ff00047c82 */ /* 0x000fe20008000000 */
[----:B------:R-:W-:Y:S01]  /*0110*/  LEA R16, R16, R9, 0x5 ;  /* 0x0000000910107211 */ /* 0x000fe200078e28ff */
[----:B----4-:R-:W-:Y:S01]  /*0120*/  IMAD R4, R9, 0xf00, R6 ;  /* 0x00000f0009047824 */ /* 0x010fe200078e0206 */
[C---:B------:R-:W-:Y:S02]  /*0130*/  LOP3.LUT R0, R6.reuse, R0, RZ, 0xfc, !PT ;  /* 0x0000000006007212 */ /* 0x040fe400078efcff */
[----:B------:R-:W-:Y:S02]  /*0140*/  LEA R3, R6, UR5, 0x2 ;  /* 0x0000000506037c11 */ /* 0x000fe4000f8e10ff */
[----:B-----5:R-:W-:Y:S01]  /*0150*/  LEA R4, R5, R4, 0x5 ;  /* 0x0000000405047211 */ /* 0x020fe200078e28ff */
[----:B------:R-:W-:Y:S01]  /*0160*/  IMAD R0, R9, 0xb40, R0 ;  /* 0x00000b4009007824 */ /* 0x000fe200078e0200 */
[----:B------:R-:W-:-:S02]  /*0170*/  LEA R5, R5, R6, 0x5 ;  /* 0x0000000605057211 */ /* 0x000fc400078e28ff */
[----:B------:R-:W-:Y:S02]  /*0180*/  LEA R6, R6, R7, 0x2 ;  /* 0x0000000706067211 */ /* 0x000fe400078e10ff */
[----:B------:R-:W-:-:S07]  /*0190*/  LEA R2, R9, R3, 0x7 ;  /* 0x0000000309027211 */ /* 0x000fce00078e38ff */
.L_x_469:
[----:B---3--:R-:W-:-:S04]  /*01a0*/  IMAD.WIDE.U32 R8, R0, 0x4, R20 ;  /* 0x0000000400087825 */ /* 0x008fc800078e0014 */
[----:B------:R-:W-:Y:S01]  /*01b0*/  IMAD.WIDE.U32 R26, R4, 0x4, R18 ;  /* 0x00000004041a7825 */ /* 0x000fe200078e0012 */
[----:B------:R-:W2:Y:S05]  /*01c0*/  LDG.E R29, desc[UR8][R8.64] ;  /* 0x00000008081d7981 */ /* 0x000eaa000c1e1900 */
[----:B------:R-:W3:Y:S01]  /*01d0*/  LDG.E R27, desc[UR8][R26.64] ;  /* 0x000000081a1b7981 */ /* 0x000ee2000c1e1900 */
[----:B------:R-:W-:Y:S01]  /*01e0*/  UIADD3 UR4, UPT, UPT, UR4, 0x1, URZ ;  /* 0x0000000104047890 */ /* 0x000fe2000fffe0ff */
[----:B------:R-:W-:Y:S02]  /*01f0*/  IADD3 R0, PT, PT, R0, 0x20, RZ ;  /* 0x0000002000007810 */ /* 0x000fe40007ffe0ff */
[----:B------:R-:W-:Y:S01]  /*0200*/  IADD3 R4, PT, PT, R4, 0x1e000, RZ ;  /* 0x0001e00004047810 */ /* 0x000fe20007ffe0ff */
[----:B------:R-:W-:Y:S01]  /*0210*/  UISETP.NE.AND UP0, UPT, UR4, 0x5a, UPT ;  /* 0x0000005a0400788c */ /* 0x000fe2000bf05270 */
[----:B--2---:R-:W-:Y:S04]  /*0220*/  STS [R6], R29 ;  /* 0x0000001d06007388 */ /* 0x004fe80000000800 */
[----:B---3--:R-:W-:Y:S01]  /*0230*/  STS [R2], R27 ;  /* 0x0000001b02007388 */ /* 0x008fe20000000800 */
[----:B------:R-:W-:Y:S06]  /*0240*/  BAR.SYNC.DEFER_BLOCKING 0x0 ;  /* 0x0000000000007b1d */ /* 0x000fec0000010000 */
[----:B------:R-:W-:Y:S04]  /*0250*/  LDS R22, [R3] ;  /* 0x0000000003167984 */ /* 0x000fe80000000800 */
[----:B------:R-:W0:Y:S04]  /*0260*/  LDS.128 R12, [R7] ;  /* 0x00000000070c7984 */ /* 0x000e280000000c00 */
[----:B------:R-:W1:Y:S04]  /*0270*/  LDS R28, [R3+0x80] ;  /* 0x00008000031c7984 */ /* 0x000e680000000800 */
[----:B------:R-:W2:Y:S04]  /*0280*/  LDS R25, [R3+0x100] ;  /* 0x0001000003197984 */ /* 0x000ea80000000800 */
[----:B------:R-:W3:Y:S04]  /*0290*/  LDS R24, [R3+0x180] ;  /* 0x0001800003187984 */ /* 0x000ee80000000800 */
[----:B------:R-:W-:Y:S04]  /*02a0*/  LDS R17, [R3+0x200] ;  /* 0x0002000003117984 */ /* 0x000fe80000000800 */
[----:B------:R-:W4:Y:S04]  /*02b0*/  LDS.128 R8, [R7+0x10] ;  /* 0x0000100007087984 */ /* 0x000f280000000c00 */
[----:B------:R-:W-:Y:S01]  /*02c0*/  LDS R26, [R3+0x380] ;  /* 0x00038000031a7984 */ /* 0x000fe20000000800 */
[----:B0-----:R-:W-:-:S03]  /*02d0*/  FFMA R12, R12, R22, R23 ;  /* 0x000000160c0c7223 */ /* 0x001fc60000000017 */
[----:B------:R-:W0:Y:S01]  /*02e0*/  LDS R22, [R3+0x280] ;  /* 0x0002800003167984 */ /* 0x000e220000000800 */
[----:B-1----:R-:W-:-:S03]  /*02f0*/  FFMA R12, R28, R13, R12 ;  /* 0x0000000d1c0c7223 */ /* 0x002fc6000000000c */
[----:B------:R-:W1:Y:S01]  /*0300*/  LDS R23, [R3+0x300] ;  /* 0x0003000003177984 */ /* 0x000e620000000800 */
[----:B--2---:R-:W-:-:S03]  /*0310*/  FFMA R25, R25, R14, R12 ;  /* 0x0000000e19197223 */ /* 0x004fc6000000000c */
[----:B------:R-:W-:Y:S01]  /*0320*/  LDS R28, [R3+0x580] ;  /* 0x00058000031c7984 */ /* 0x000fe20000000800 */
[----:B---3--:R-:W-:-:S03]  /*0330*/  FFMA R27, R24, R15, R25 ;  /* 0x0000000f181b7223 */ /* 0x008fc60000000019 */
[----:B------:R-:W-:Y:S04]  /*0340*/  LDS R25, [R3+0x400] ;  /* 0x0004000003197984 */ /* 0x000fe80000000800 */
[----:B------:R-:W2:Y:S01]  /*0350*/  LDS.128 R12, [R7+0x20] ;  /* 0x00002000070c7984 */ /* 0x000ea20000000c00 */
[----:B----4-:R-:W-:-:S03]  /*0360*/  FFMA R17, R8, R17, R27 ;  /* 0x0000001108117223 */ /* 0x010fc6000000001b */
[----:B------:R-:W3:Y:S01]  /*0370*/  LDS R24, [R3+0x480] ;  /* 0x0004800003187984 */ /* 0x000ee20000000800 */
[----:B0-----:R-:W-:-:S03]  /*0380*/  FFMA R22, R22, R9, R17 ;  /* 0x0000000916167223 */ /* 0x001fc60000000011 */
[----:B------:R-:W0:Y:S01]  /*0390*/  LDS R17, [R3+0x500] ;  /* 0x0005000003117984 */ /* 0x000e220000000800 */
[----:B-1----:R-:W-:-:S03]  /*03a0*/  FFMA R23, R23, R10, R22 ;  /* 0x0000000a17177223 */ /* 0x002fc60000000016 */
[----:B------:R-:W-:Y:S01]  /*03b0*/  LDS R22, [R3+0x680] ;  /* 0x0006800003167984 */ /* 0x000fe20000000800 */
[----:B------:R-:W-:-:S03]  /*03c0*/  FFMA R27, R26, R11, R23 ;  /* 0x0000000b1a1b7223 */ /* 0x000fc60000000017 */
[----:B------:R-:W-:Y:S04]  /*03d0*/  LDS R23, [R3+0x600] ;  /* 0x0006000003177984 */ /* 0x000fe80000000800 */
[----:B------:R-:W1:Y:S01]  /*03e0*/  LDS.128 R8, [R7+0x30] ;  /* 0x0000300007087984 */ /* 0x000e620000000c00 */
[----:B--2---:R-:W-:-:S03]  /*03f0*/  FFMA R25, R12, R25, R27 ;  /* 0x000000190c197223 */ /* 0x004fc6000000001b */
[----:B------:R-:W-:Y:S01]  /*0400*/  LDS R26, [R3+0x780] ;  /* 0x00078000031a7984 */ /* 0x000fe20000000800 */
[----:B---3--:R-:W-:-:S03]  /*0410*/  FFMA R24, R24, R13, R25 ;  /* 0x0000000d18187223 */ /* 0x008fc60000000019 */
[----:B------:R-:W2:Y:S01]  /*0420*/  LDS R25, [R3+0x700] ;  /* 0x0007000003197984 */ /* 0x000ea20000000800 */
[----:B0-----:R-:W-:-:S03]  /*0430*/  FFMA R17, R17, R14, R24 ;  /* 0x0000000e11117223 */ /* 0x001fc60000000018 */
[----:B------:R-:W-:Y:S01]  /*0440*/  LDS R24, [R3+0x880] ;  /* 0x0008800003187984 */ /* 0x000fe20000000800 */
[----:B------:R-:W-:-:S03]  /*0450*/  FFMA R27, R28, R15, R17 ;  /* 0x0000000f1c1b7223 */ /* 0x000fc60000000011 */
[----:B------:R-:W-:Y:S04]  /*0460*/  LDS R17, [R3+0x800] ;  /* 0x0008000003117984 */ /* 0x000fe80000000800 */
[----:B------:R-:W0:Y:S01]  /*0470*/  LDS.128 R12, [R7+0x40] ;  /* 0x00004000070c7984 */ /* 0x000e220000000c00 */
[----:B-1----:R-:W-:-:S03]  /*0480*/  FFMA R23, R8, R23, R27 ;  /* 0x0000001708177223 */ /* 0x002fc6000000001b */
[----:B------:R-:W1:Y:S01]  /*0490*/  LDS R27, [R3+0x900] ;  /* 0x00090000031b7984 */ /* 0x000e620000000800 */
[----:B------:R-:W-:-:S03]  /*04a0*/  FFMA R22, R22, R9, R23 ;  /* 0x0000000916167223 */ /* 0x000fc60000000017 */
[----:B------:R-:W3:Y:S01]  /*04b0*/  LDS R28, [R3+0x980] ;  /* 0x00098000031c7984 */ /* 0x000ee20000000800 */
[----:B--2---:R-:W-:-:S03]  /*04c0*/  FFMA R25, R25, R10, R22 ;  /* 0x0000000a19197223 */ /* 0x004fc60000000016 */
[----:B------:R-:W-:Y:S01]  /*04d0*/  LDS R23, [R3+0xa00] ;  /* 0x000a000003177984 */ /* 0x000fe20000000800 */
[----:B------:R-:W-:-:S03]  /*04e0*/  FFMA R25, R26, R11, R25 ;  /* 0x0000000b1a197223 */ /* 0x000fc60000000019 */
[----:B------:R-:W2:Y:S04]  /*04f0*/  LDS.128 R8, [R7+0x50] ;  /* 0x0000500007087984 */ /* 0x000ea80000000c00 */
[----:B------:R-:W4:Y:S04]  /*0500*/  LDS R22, [R3+0xa80] ;  /* 0x000a800003167984 */ /* 0x000f280000000800 */
[----:B------:R-:W-:Y:S01]  /*0510*/  LDS R26, [R3+0xb80] ;  /* 0x000b8000031a7984 */ /* 0x000fe20000000800 */
[----:B0-----:R-:W-:-:S03]  /*0520*/  FFMA R17, R12, R17, R25 ;  /* 0x000000110c117223 */ /* 0x001fc60000000019 */
[----:B------:R-:W-:Y:S01]  /*0530*/  LDS R25, [R3+0xc00] ;  /* 0x000c000003197984 */ /* 0x000fe20000000800 */
[----:B------:R-:W-:-:S03]  /*0540*/  FFMA R24, R24, R13, R17 ;  /* 0x0000000d18187223 */ /* 0x000fc60000000011 */
[----:B------:R-:W0:Y:S01]  /*0550*/  LDS R17, [R3+0xb00] ;  /* 0x000b000003117984 */ /* 0x000e220000000800 */
[----:B-1----:R-:W-:-:S03]  /*0560*/  FFMA R27, R27, R14, R24 ;  /* 0x0000000e1b1b7223 */ /* 0x002fc60000000018 */
[----:B------:R-:W-:Y:S01]  /*0570*/  LDS R24, [R3+0xc80] ;  /* 0x000c800003187984 */ /* 0x000fe20000000800 */
[----:B---3--:R-:W-:-:S03]  /*0580*/  FFMA R27, R28, R15, R27 ;  /* 0x0000000f1c1b7223 */ /* 0x008fc6000000001b */
[----:B------:R-:W1:Y:S01]  /*0590*/  LDS.128 R12, [R7+0x60] ;  /* 0x00006000070c7984 */ /* 0x000e620000000c00 */
[----:B--2---:R-:W-:-:S03]  /*05a0*/  FFMA R23, R8, R23, R27 ;  /* 0x0000001708177223 */ /* 0x004fc6000000001b */
[----:B------:R-:W-:Y:S01]  /*05b0*/  LDS R28, [R3+0xf00] ;  /* 0x000f0000031c7984 */ /* 0x000fe20000000800 */
[----:B----4-:R-:W-:-:S03]  /*05c0*/  FFMA R22, R22, R9, R23 ;  /* 0x0000000916167223 */ /* 0x010fc60000000017 */
[----:B------:R-:W2:Y:S01]  /*05d0*/  LDS R23, [R3+0xd00] ;  /* 0x000d000003177984 */ /* 0x000ea20000000800 */
[----:B0-----:R-:W-:-:S03]  /*05e0*/  FFMA R17, R17, R10, R22 ;  /* 0x0000000a11117223 */ /* 0x001fc60000000016 */
[----:B------:R-:W0:Y:S01]  /*05f0*/  LDS R22, [R3+0xd80] ;  /* 0x000d800003167984 */ /* 0x000e220000000800 */
[----:B------:R-:W-:-:S03]  /*0600*/  FFMA R27, R26, R11, R17 ;  /* 0x0000000b1a1b7223 */ /* 0x000fc60000000011 */
[----:B------:R-:W-:Y:S01]  /*0610*/  LDS R17, [R3+0xe00] ;  /* 0x000e000003117984 */ /* 0x000fe20000000800 */
[----:B-1----:R-:W-:-:S03]  /*0620*/  FFMA R25, R12, R25, R27 ;  /* 0x000000190c197223 */ /* 0x002fc6000000001b */
[----:B------:R-:W1:Y:S01]  /*0630*/  LDS.128 R8, [R7+0x70] ;  /* 0x0000700007087984 */ /* 0x000e620000000c00 */
[----:B------:R-:W-:-:S03]  /*0640*/  FFMA R26, R24, R13, R25 ;  /* 0x0000000d181a7223 */ /* 0x000fc60000000019 */
[----:B------:R-:W3:Y:S01]  /*0650*/  LDS R12, [R3+0xe80] ;  /* 0x000e8000030c7984 */ /* 0x000ee20000000800 */
[----:B--2---:R-:W-:-:S03]  /*0660*/  FFMA R23, R23, R14, R26 ;  /* 0x0000000e17177223 */ /* 0x004fc6000000001a */
[----:B------:R-:W2:Y:S01]  /*0670*/  LDS R24, [R3+0xf80] ;  /* 0x000f800003187984 */ /* 0x000ea20000000800 */
[----:B0-----:R-:W-:-:S04]  /*0680*/  FFMA R15, R22, R15, R23 ;  /* 0x0000000f160f7223 */ /* 0x001fc80000000017 */
[----:B-1----:R-:W-:-:S04]  /*0690*/  FFMA R15, R8, R17, R15 ;  /* 0x00000011080f7223 */ /* 0x002fc8000000000f */
[----:B---3--:R-:W-:-:S04]  /*06a0*/  FFMA R9, R12, R9, R15 ;  /* 0x000000090c097223 */ /* 0x008fc8000000000f */
[----:B------:R-:W-:-:S04]  /*06b0*/  FFMA R9, R28, R10, R9 ;  /* 0x0000000a1c097223 */ /* 0x000fc80000000009 */
[----:B--2---:R-:W-:Y:S01]  /*06c0*/  FFMA R23, R24, R11, R9 ;  /* 0x0000000b18177223 */ /* 0x004fe20000000009 */
[----:B------:R-:W-:Y:S06]  /*06d0*/  BAR.SYNC.DEFER_BLOCKING 0x0 ;  /* 0x0000000000007b1d */ /* 0x000fec0000010000 */
[----:B------:R-:W-:Y:S05]  /*06e0*/  BRA.U UP0, `(.L_x_469) ;  /* 0xfffffff900ac7547 */ /* 0x000fea000b83ffff */
[----:B------:R-:W0:Y:S01]  /*06f0*/  LDC.64 R2, c[0x0][0x390] ;  /* 0x0000e400ff027b82 */ /* 0x000e220000000a00 */
[----:B------:R-:W-:-:S04]  /*0700*/  IMAD R5, R16, 0xf00, R5 ;  /* 0x00000f0010057824 */ /* 0x000fc800078e0205 */
[----:B0-----:R-:W-:-:S05]  /*0710*/  IMAD.WIDE.U32 R2, R5, 0x4, R2 ;  /* 0x0000000405027825 */ /* 0x001fca00078e0002 */
[----:B------:R-:W-:Y:S01]  /*0720*/  STG.E desc[UR8][R2.64], R23 ;  /* 0x0000001702007986 */ /* 0x000fe2000c101908 */
[----:B------:R-:W-:Y:S05]  /*0730*/  EXIT ;  /* 0x000000000000794d */ /* 0x000fea0003800000 */
.L_x_470:
        /* <DEDUP_REMOVED lines=12> */
.L_x_484:


//--------------------- .text._Z12MatMulKernelILi3840ELi3840ELi2880EEvPfS0_S0_ --------------------------
	.section	.text._Z12MatMulKernelILi3840ELi3840ELi2880EEvPfS0_S0_,"ax",@progbits
	.align	128
        .global         _Z12MatMulKernelILi3840ELi3840ELi2880EEvPfS0_S0_
        .type           _Z12MatMulKernelILi3840ELi3840ELi2880EEvPfS0_S0_,@function
        .size           _Z12MatMulKernelILi3840ELi3840ELi2880EEvPfS0_S0_,(.L_x_485 - _Z12MatMulKernelILi3840ELi3840ELi2880EEvPfS0_S0_)
        .other          _Z12MatMulKernelILi3840ELi3840ELi2880EEvPfS0_S0_,@"STO_CUDA_ENTRY STV_DEFAULT"
_Z12MatMulKernelILi3840ELi3840ELi2880EEvPfS0_S0_:
.text._Z12MatMulKernelILi3840ELi3840ELi2880EEvPfS0_S0_:
[----:B------:R-:W-:Y:S01]  /*0000*/  LDC R1, c[0x0][0x37c] ;  /* 0x0000df00ff017b82 */ /* 0x000fe20000000800 */
[----:B------:R-:W0:Y:S07]  /*0010*/  S2R R0, SR_CTAID.Y ;  /* 0x0000000000007919 */ /* 0x000e2e0000002600 */
[----:B------:R-:W1:Y:S01]  /*0020*/  LDC.64 R2, c[0x0][0x380] ;  /* 0x0000e000ff027b82 */ /* 0x000e620000000a00 */
[----:B------:R-:W2:Y:S01]  /*0030*/  LDCU.64 UR6, c[0x0][0x388] ;  /* 0x00007100ff0677ac */ /* 0x000ea20008000a00 */
[----:B------:R-:W-:Y:S01]  /*0040*/  HFMA2 R12, -RZ, RZ, 0, 0 ;  /* 0x00000000ff0c7431 */ /* 0x000fe200000001ff */
[----:B------:R-:W0:Y:S01]  /*0050*/  S2R R5, SR_TID.Y ;  /* 0x0000000000057919 */ /* 0x000e220000002200 */
[----:B------:R-:W3:Y:S01]  /*0060*/  LDCU.64 UR8, c[0x0][0x358] ;  /* 0x00006b00ff0877ac */ /* 0x000ee20008000a00 */
[----:B------:R-:W4:Y:S01]  /*0070*/  S2R R9, SR_CTAID.X ;  /* 0x0000000000097919 */ /* 0x000f220000002500 */
[----:B------:R-:W-:Y:S01]  /*0080*/  UMOV UR4, URZ ;  /* 0x000000ff00047c82 */ /* 0x000fe20008000000 */
[----:B------:R-:W4:Y:S01]  /*0090*/  S2R R6, SR_TID.X ;  /* 0x0000000000067919 */ /* 0x000f220000002100 */
[----:B--2---:R-:W-:-:S04]  /*00a0*/  UIADD3 UR5, UP0, UPT, UR6, 0x1e000, URZ ;  /* 0x0001e00006057890 */ /* 0x004fc8000ff1e0ff */
[----:B------:R-:W-:Y:S01]  /*00b0*/  UIADD3.X UR6, UPT, UPT, URZ, UR7, URZ, UP0, !UPT ;  /* 0x00000007ff067290 */ /* 0x000fe200087fe4ff */
[----:B0-----:R-:W-:-:S05]  /*00c0*/  LEA R0, R0, R5, 0x5 ;  /* 0x0000000500007211 */ /* 0x001fca00078e28ff */
[----:B------:R-:W-:Y:S01]  /*00d0*/  IMAD R11, R0, 0xb40, RZ ;  /* 0x00000b40000b7824 */ /* 0x000fe200078e02ff */
[----:B----4-:R-:W-:-:S03]  /*00e0*/  LEA R9, R9, R6, 0x5 ;  /* 0x0000000609097211 */ /* 0x010fc600078e28ff */
[----:B-1----:R-:W-:Y:S01]  /*00f0*/  IMAD.WIDE.U32 R4, R11, 0x4, R2 ;  /* 0x000000040b047825 */ /* 0x002fe200078e0002 */
[----:B------:R-:W-:Y:S02]  /*0100*/  MOV R8, R9 ;  /* 0x0000000900087202 */ /* 0x000fe40000000f00 */
[----:B------:R-:W-:-:S04]  /*0110*/  IADD3 R13, P0, PT, R4, 0x20, RZ ;  /* 0x00000020040d7810 */ /* 0x000fc80007f1e0ff */
[----:B---3--:R-:W-:-:S09]  /*0120*/  IADD3.X R10, PT, PT, RZ, R5, RZ, P0, !PT ;  /* 0x00000005ff0a7210 */ /* 0x008fd200007fe4ff */
.L_x_471:
[----:B------:R-:W-:Y:S01]  /*0130*/  MOV R4, UR5 ;  /* 0x0000000500047c02 */ /* 0x000fe20008000f00 */
[----:B------:R-:W-:Y:S01]  /*0140*/  IMAD.WIDE.U32 R6, R11, 0x4, R2 ;  /* 0x000000040b067825 */ /* 0x000fe200078e0002 */
[----:B------:R-:W-:-:S04]  /*0150*/  MOV R5, UR6 ;  /* 0x0000000600057c02 */ /* 0x000fc80008000f00 */
[----:B------:R0:W2:Y:S01]  /*0160*/  LDG.E R15, desc[UR8][R6.64] ;  /* 0x00000008060f7981 */ /* 0x0000a2000c1e1900 */
[----:B------:R-:W-:-:S05]  /*0170*/  IMAD.WIDE R4, R8, 0x4, R4 ;  /* 0x0000000408047825 */ /* 0x000fca00078e0204 */
[----:B------:R-:W2:Y:S01]  /*0180*/  LDG.E R14, desc[UR8][R4.64+-0x1e000] ;  /* 0xfe200008040e7981 */ /* 0x000ea2000c1e1900 */
[----:B0-----:R-:W-:-:S03]  /*0190*/  MOV R6, R13 ;  /* 0x0000000d00067202 */ /* 0x001fc60000000f00 */
[----:B------:R-:W3:Y:S01]  /*01a0*/  LDG.E R24, desc[UR8][R4.64+-0x1a400] ;  /* 0xfe5c000804187981 */ /* 0x000ee2000c1e1900 */
[----:B------:R-:W-:-:S03]  /*01b0*/  MOV R7, R10 ;  /* 0x0000000a00077202 */ /* 0x000fc60000000f00 */
[----:B------:R-:W4:Y:S04]  /*01c0*/  LDG.E R19, desc[UR8][R4.64+-0x16800] ;  /* 0xfe98000804137981 */ /* 0x000f28000c1e1900 */
[----:B------:R-:W3:Y:S04]  /*01d0*/  LDG.E R17, desc[UR8][R6.64+-0x1c] ;  /* 0xffffe40806117981 */ /* 0x000ee8000c1e1900 */
        /* <DEDUP_REMOVED lines=8> */
[----:B------:R-:W5:Y:S01]  /*0260*/  LDG.E R13, desc[UR8][R4.64+-0x7800] ;  /* 0xff880008040d7981 */ /* 0x000f62000c1e1900 */
[----:B--2---:R-:W-:-:S03]  /*0270*/  FFMA R14, R15, R14, R12 ;  /* 0x0000000e0f0e7223 */ /* 0x004fc6000000000c */
[----:B------:R-:W2:Y:S04]  /*0280*/  LDG.E R12, desc[UR8][R6.64+-0x4] ;  /* 0xfffffc08060c7981 */ /* 0x000ea8000c1e1900 */
[----:B------:R-:W2:Y:S01]  /*0290*/  LDG.E R15, desc[UR8][R4.64+-0x3c00] ;  /* 0xffc40008040f7981 */ /* 0x000ea2000c1e1900 */
[----:B---3--:R-:W-:-:S03]  /*02a0*/  FFMA R27, R17, R24, R14 ;  /* 0x00000018111b7223 */ /* 0x008fc6000000000e */
[----:B------:R-:W3:Y:S04]  /*02b0*/  LDG.E R14, desc[UR8][R6.64] ;  /* 0x00000008060e7981 */ /* 0x000ee8000c1e1900 */
[----:B------:R-:W3:Y:S01]  /*02c0*/  LDG.E R17, desc[UR8][R4.64] ;  /* 0x0000000804117981 */ /* 0x000ee2000c1e1900 */
[----:B----4-:R-:W-:-:S03]  /*02d0*/  FFMA R27, R16, R19, R27 ;  /* 0x00000013101b7223 */ /* 0x010fc6000000001b */
[----:B------:R-:W4:Y:S04]  /*02e0*/  LDG.E R16, desc[UR8][R6.64+0x4] ;  /* 0x0000040806107981 */ /* 0x000f28000c1e1900 */
[----:B------:R-:W4:Y:S01]  /*02f0*/  LDG.E R19, desc[UR8][R4.64+0x3c00] ;  /* 0x003c000804137981 */ /* 0x000f22000c1e1900 */
[----:B-----5:R-:W-:-:S03]  /*0300*/  FFMA R27, R20, R23, R27 ;  /* 0x00000017141b7223 */ /* 0x020fc6000000001b */
[----:B------:R-:W5:Y:S04]  /*0310*/  LDG.E R20, desc[UR8][R6.64+0x8] ;  /* 0x0000080806147981 */ /* 0x000f68000c1e1900 */
[----:B------:R-:W5:Y:S01]  /*0320*/  LDG.E R23, desc[UR8][R4.64+0x7800] ;  /* 0x0078000804177981 */ /* 0x000f62000c1e1900 */
[----:B------:R-:W-:-:S03]  /*0330*/  FFMA R27, R22, R25, R27 ;  /* 0x00000019161b7223 */ /* 0x000fc6000000001b */
[----:B------:R-:W5:Y:S04]  /*0340*/  LDG.E R22, desc[UR8][R6.64+0xc] ;  /* 0x00000c0806167981 */ /* 0x000f68000c1e1900 */
[----:B------:R-:W5:Y:S01]  /*0350*/  LDG.E R25, desc[UR8][R4.64+0xb400] ;  /* 0x00b4000804197981 */ /* 0x000f62000c1e1900 */
[----:B------:R-:W-:-:S03]  /*0360*/  FFMA R27, R18, R21, R27 ;  /* 0x00000015121b7223 */ /* 0x000fc6000000001b */
[----:B------:R-:W5:Y:S04]  /*0370*/  LDG.E R18, desc[UR8][R6.64+0x10] ;  /* 0x0000100806127981 */ /* 0x000f68000c1e1900 */
[----:B------:R-:W5:Y:S01]  /*0380*/  LDG.E R21, desc[UR8][R4.64+0xf000] ;  /* 0x00f0000804157981 */ /* 0x000f62000c1e1900 */
[----:B------:R-:W-:-:S03]  /*0390*/  FFMA R27, R10, R13, R27 ;  /* 0x0000000d0a1b7223 */ /* 0x000fc6000000001b */
[----:B------:R-:W5:Y:S04]  /*03a0*/  LDG.E R10, desc[UR8][R6.64+0x14] ;  /* 0x00001408060a7981 */ /* 0x000f68000c1e1900 */
[----:B------:R-:W5:Y:S04]  /*03b0*/  LDG.E R13, desc[UR8][R4.64+0x12c00] ;  /* 0x012c0008040d7981 */ /* 0x000f68000c1e1900 */
[----:B------:R-:W5:Y:S01]  /*03c0*/  LDG.E R24, desc[UR8][R6.64+0x1c] ;  /* 0x00001c0806187981 */ /* 0x000f62000c1e1900 */
[----:B--2---:R-:W-:-:S03]  /*03d0*/  FFMA R29, R12, R15, R27 ;  /* 0x0000000f0c1d7223 */ /* 0x004fc6000000001b */
[----:B------:R-:W2:Y:S04]  /*03e0*/  LDG.E R15, desc[UR8][R6.64+0x18] ;  /* 0x00001808060f7981 */ /* 0x000ea8000c1e1900 */
[----:B------:R-:W2:Y:S04]  /*03f0*/  LDG.E R12, desc[UR8][R4.64+0x16800] ;  /* 0x01680008040c7981 */ /* 0x000ea8000c1e1900 */
[----:B------:R-:W2:Y:S01]  /*0400*/  LDG.E R27, desc[UR8][R4.64+0x1a400] ;  /* 0x01a40008041b7981 */ /* 0x000ea2000c1e1900 */
[----:B---3--:R-:W-:-:S04]  /*0410*/  FFMA R17, R14, R17, R29 ;  /* 0x000000110e117223 */ /* 0x008fc8000000001d */
[----:B----4-:R-:W-:Y:S01]  /*0420*/  FFMA R17, R16, R19, R17 ;  /* 0x0000001310117223 */ /* 0x010fe20000000011 */
[----:B------:R-:W-:-:S03]  /*0430*/  UIADD3 UR4, UPT, UPT, UR4, 0x10, URZ ;  /* 0x0000001004047890 */ /* 0x000fc6000fffe0ff */
[----:B-----5:R-:W-:Y:S01]  /*0440*/  FFMA R17, R20, R23, R17 ;  /* 0x0000001714117223 */ /* 0x020fe20000000011 */
[----:B------:R-:W-:-:S03]  /*0450*/  UISETP.NE.AND UP0, UPT, UR4, 0xb40, UPT ;  /* 0x00000b400400788c */ /* 0x000fc6000bf05270 */
[----:B------:R-:W-:-:S04]  /*0460*/  FFMA R17, R22, R25, R17 ;  /* 0x0000001916117223 */ /* 0x000fc80000000011 */
[----:B------:R-:W-:-:S04]  /*0470*/  FFMA R17, R18, R21, R17 ;  /* 0x0000001512117223 */ /* 0x000fc80000000011 */
[----:B------:R-:W-:Y:S01]  /*0480*/  FFMA R10, R10, R13, R17 ;  /* 0x0000000d0a0a7223 */ /* 0x000fe20000000011 */
[----:B------:R-:W-:Y:S02]  /*0490*/  IADD3 R13, P0, PT, R6, 0x40, RZ ;  /* 0x00000040060d7810 */ /* 0x000fe40007f1e0ff */
[----:B------:R-:W-:Y:S02]  /*04a0*/  IADD3 R11, PT, PT, R11, 0x10, RZ ;  /* 0x000000100b0b7810 */ /* 0x000fe40007ffe0ff */
[----:B------:R-:W-:Y:S01]  /*04b0*/  IADD3 R8, PT, PT, R8, 0xf000, RZ ;  /* 0x0000f00008087810 */ /* 0x000fe20007ffe0ff */
[----:B--2---:R-:W-:Y:S01]  /*04c0*/  FFMA R15, R15, R12, R10 ;  /* 0x0000000c0f0f7223 */ /* 0x004fe2000000000a */
[----:B------:R-:W-:-:S03]  /*04d0*/  IADD3.X R10, PT, PT, RZ, R7, RZ, P0, !PT ;  /* 0x00000007ff0a7210 */ /* 0x000fc600007fe4ff */
[----:B------:R-:W-:Y:S01]  /*04e0*/  FFMA R12, R24, R27, R15 ;  /* 0x0000001b180c7223 */ /* 0x000fe2000000000f */
[----:B------:R-:W-:Y:S06]  /*04f0*/  BRA.U UP0, `(.L_x_471) ;  /* 0xfffffffd000c7547 */ /* 0x000fec000b83ffff */
[----:B------:R-:W0:Y:S01]  /*0500*/  LDC.64 R2, c[0x0][0x390] ;  /* 0x0000e400ff027b82 */ /* 0x000e220000000a00 */
[----:B------:R-:W-:-:S04]  /*0510*/  IMAD R9, R0, 0xf00, R9 ;  /* 0x00000f0000097824 */ /* 0x000fc800078e0209 */
[----:B0-----:R-:W-:-:S05]  /*0520*/  IMAD.WIDE R2, R9, 0x4, R2 ;  /* 0x0000000409027825 */ /* 0x001fca00078e0202 */
[----:B------:R-:W-:Y:S01]  /*0530*/  STG.E desc[UR8][R2.64], R12 ;  /* 0x0000000c02007986 */ /* 0x000fe2000c101908 */
[----:B------:R-:W-:Y:S05]  /*0540*/  EXIT ;  /* 0x000000000000794d */ /* 0x000fea0003800000 */
.L_x_472:
        /* <DEDUP_REMOVED lines=11> */
.L_x_485:


//--------------------- .nv.shared._ZN3cub18CUB_300001_SM_10006detail6reduce28DeviceReduceSingleTileKernelINS2_10policy_hubIN4cuda3std3__45tupleIJblEEEyN6thrust24THRUST_300001_SM_1000_NS8cuda_cub9__find_if7functorIS9_EEE10Policy1000EPS9_SI_iSF_S9_S9_NS7_10__identityEEEvT0_T1_T2_T3_T4_T6_ --------------------------
	.section	.nv.shared._ZN3cub18CUB_300001_SM_10006detail6reduce28DeviceReduceSingleTileKernelINS2_10policy_hubIN4cuda3std3__45tupleIJblEEEyN6thrust24THRUST_300001_SM_1000_NS8cuda_cub9__find_if7functorIS9_EEE10Policy1000EPS9_SI_iSF_S9_S9_NS7_10__identityEEEvT0_T1_T2_T3_T4_T6_,"aw",@nobits
	.sectionflags	@""
	.align	128
.nv.shared._ZN3cub18CUB_300001_SM_10006detail6reduce28DeviceReduceSingleTileKernelINS2_10policy_hubIN4cuda3std3__45tupleIJblEEEyN6thrust24THRUST_300001_SM_1000_NS8cuda_cub9__find_if7functorIS9_EEE10Policy1000EPS9_SI_iSF_S9_S9_NS7_10__identityEEEvT0_T1_T2_T3_T4_T6_:
	.zero		1280


//--------------------- .nv.shared.reserved.0     --------------------------
	.section	.nv.shared.reserved.0,"aw",@nobits
	.weak		__nv_reservedSMEM_offset_0_alias
	.size		__nv_reservedSMEM_offset_0_alias, 0, 64
	.other		__nv_reservedSMEM_offset_0_alias,@"STO_CUDA_RESERVED_SHARED STV_DEFAULT"
__nv_reservedSMEM_offset_0_alias:
	.zero		0
	.zero		64


//--------------------- .nv.global                --------------------------
	.section	.nv.global,"aw",@nobits
.nv.global:
	.type		_ZN34_INTERNAL_f3985172_4_k_cu_a958e1856thrust24THRUST_300001_SM_1000_NS3seqE,@object
	.size		_ZN34_INTERNAL_f3985172_4_k_cu_a958e1856thrust24THRUST_300001_SM_1000_NS3seqE,(_ZN34_INTERNAL_f3985172_4_k_cu_a958e1854cuda3std3__48in_placeE - _ZN34_INTERNAL_f3985172_4_k_cu_a958e1856thrust24THRUST_300001_SM_1000_NS3seqE)
_ZN34_INTERNAL_f3985172_4_k_cu_a958e1856thrust24THRUST_300001_SM_1000_NS3seqE:
	.zero		1
	.type		_ZN34_INTERNAL_f3985172_4_k_cu_a958e1854cuda3std3__48in_placeE,@object
	.size		_ZN34_INTERNAL_f3985172_4_k_cu_a958e1854cuda3std3__48in_placeE,(_ZN34_INTERNAL_f3985172_4_k_cu_a958e1854cuda3std6ranges3__45__cpo4sizeE - _ZN34_INTERNAL_f3985172_4_k_cu_a958e1854cuda3std3__48in_placeE)
_ZN34_INTERNAL_f3985172_4_k_cu_a958e1854cuda3std3__48in_placeE:
	.zero		1
	.type		_ZN34_INTERNAL_f3985172_4_k_cu_a958e1854cuda3std6ranges3__45__cpo4sizeE,@object
	.size		_ZN34_INTERNAL_f3985172_4_k_cu_a958e1854cuda3std6ranges3__45__cpo4sizeE,(_ZN34_INTERNAL_f3985172_4_k_cu_a958e1856thrust24THRUST_300001_SM_1000_NS12placeholders2_3E - _ZN34_INTERNAL_f3985172_4_k_cu_a958e1854cuda3std6ranges3__45__cpo4sizeE)
_ZN34_INTERNAL_f3985172_4_k_cu_a958e1854cuda3std6ranges3__45__cpo4sizeE:
	.zero		1
	.type		_ZN34_INTERNAL_f3985172_4_k_cu_a958e1856thrust24THRUST_300001_SM_1000_NS12placeholders2_3E,@object
	.size		_ZN34_INTERNAL_f3985172_4_k_cu_a958e1856thrust24THRUST_300001_SM_1000_NS12placeholders2_3E,(_ZN34_INTERNAL_f3985172_4_k_cu_a958e1854cuda3std3__45__cpo6cbeginE - _ZN34_INTERNAL_f3985172_4_k_cu_a958e1856thrust24THRUST_300001_SM_1000_NS12placeholders2_3E)
_ZN34_INTERNAL_f3985172_4_k_cu_a958e1856thrust24THRUST_300001_SM_1000_NS12placeholders2_3E:
	.zero		1
	.type		_ZN34_INTERNAL_f3985172_4_k_cu_a958e1854cuda3std3__45__cpo6cbeginE,@object
	.size		_ZN34_INTERNAL_f3985172_4_k_cu_a958e1854cuda3std3__45__cpo6cbeginE,(_ZN34_INTERNAL_f3985172_4_k_cu_a958e1854cuda3std6ranges3__45__cpo6cbeginE - _ZN34_INTERNAL_f3985172_4_k_cu_a958e1854cuda3std3__45__cpo6cbeginE)
_ZN34_INTERNAL_f3985172_4_k_cu_a958e1854cuda3std3__45__cpo6cbeginE:
	.zero		1
	.type		_ZN34_INTERNAL_f3985172_4_k_cu_a958e1854cuda3std6ranges3__45__cpo6cbeginE,@object
	.size		_ZN34_INTERNAL_f3985172_4_k_cu_a958e1854cuda3std6ranges3__45__cpo6cbeginE,(_ZN34_INTERNAL_f3985172_4_k_cu_a958e1856thrust24THRUST_300001_SM_1000_NS12placeholders2_7E - _ZN34_INTERNAL_f3985172_4_k_cu_a958e1854cuda3std6ranges3__45__cpo6cbeginE)
_ZN34_INTERNAL_f3985172_4_k_cu_a958e1854cuda3std6ranges3__45__cpo6cbeginE:
	.zero		1
	.type		_ZN34_INTERNAL_f3985172_4_k_cu_a958e1856thrust24THRUST_300001_SM_1000_NS12placeholders2_7E,@object
	.size		_ZN34_INTERNAL_f3985172_4_k_cu_a958e1856thrust24THRUST_300001_SM_1000_NS12placeholders2_7E,(_ZN34_INTERNAL_f3985172_4_k_cu_a958e1854cuda3std3__45__cpo7crbeginE - _ZN34_INTERNAL_f3985172_4_k_cu_a958e1856thrust24THRUST_300001_SM_1000_NS12placeholders2_7E)
_ZN34_INTERNAL_f3985172_4_k_cu_a958e1856thrust24THRUST_300001_SM_1000_NS12placeholders2_7E:
	.zero		1
	.type		_ZN34_INTERNAL_f3985172_4_k_cu_a958e1854cuda3std3__45__cpo7crbeginE,@object
	.size		_ZN34_INTERNAL_f3985172_4_k_cu_a958e1854cuda3std3__45__cpo7crbeginE,(_ZN34_INTERNAL_f3985172_4_k_cu_a958e1854cuda3std6ranges3__45__cpo4nextE - _ZN34_INTERNAL_f3985172_4_k_cu_a958e1854cuda3std3__45__cpo7crbeginE)
_ZN34_INTERNAL_f3985172_4_k_cu_a958e1854cuda3std3__45__cpo7crbeginE:
	.zero		1
	.type		_ZN34_INTERNAL_f3985172_4_k_cu_a958e1854cuda3std6ranges3__45__cpo4nextE,@object
	.size		_ZN34_INTERNAL_f3985172_4_k_cu_a958e1854cuda3std6ranges3__45__cpo4nextE,(_ZN34_INTERNAL_f3985172_4_k_cu_a958e1854cuda3std6ranges3__45__cpo4swapE - _ZN34_INTERNAL_f3985172_4_k_cu_a958e1854cuda3std6ranges3__45__cpo4nextE)
_ZN34_INTERNAL_f3985172_4_k_cu_a958e1854cuda3std6ranges3__45__cpo4nextE:
	.zero		1
	.type		_ZN34_INTERNAL_f3985172_4_k_cu_a958e1854cuda3std6ranges3__45__cpo4swapE,@object
	.size		_ZN34_INTERNAL_f3985172_4_k_cu_a958e1854cuda3std6ranges3__45__cpo4swapE,(_ZN34_INTERNAL_f3985172_4_k_cu_a958e1856thrust24THRUST_300001_SM_1000_NS8cuda_cub10par_nosyncE - _ZN34_INTERNAL_f3985172_4_k_cu_a958e1854cuda3std6ranges3__45__cpo4swapE)
_ZN34_INTERNAL_f3985172_4_k_cu_a958e1854cuda3std6ranges3__45__cpo4swapE:
	.zero		1
	.type		_ZN34_INTERNAL_f3985172_4_k_cu_a958e1856thrust24THRUST_300001_SM_1000_NS8cuda_cub10par_nosyncE,@object
	.size		_ZN34_INTERNAL_f3985172_4_k_cu_a958e1856thrust24THRUST_300001_SM_1000_NS8cuda_cub10par_nosyncE,(_ZN34_INTERNAL_f3985172_4_k_cu_a958e1856thrust24THRUST_300001_SM_1000_NS12placeholders2_9E - _ZN34_INTERNAL_f3985172_4_k_cu_a958e1856thrust24THRUST_300001_SM_1000_NS8cuda_cub10par_nosyncE)
_ZN34_INTERNAL_f3985172_4_k_cu_a958e1856thrust24THRUST_300001_SM_1000_NS8cuda_cub10par_nosyncE:
	.zero		1
	.type		_ZN34_INTERNAL_f3985172_4_k_cu_a958e1856thrust24THRUST_300001_SM_1000_NS12placeholders2_9E,@object
	.size		_ZN34_INTERNAL_f3985172_4_k_cu_a958e1856thrust24THRUST_300001_SM_1000_NS12placeholders2_9E,(_ZN34_INTERNAL_f3985172_4_k_cu_a958e1854cuda3std3__436_GLOBAL__N__f3985172_4_k_cu_a958e1856ignoreE - _ZN34_INTERNAL_f3985172_4_k_cu_a958e1856thrust24THRUST_300001_SM_1000_NS12placeholders2_9E)
_ZN34_INTERNAL_f3985172_4_k_cu_a958e1856thrust24THRUST_300001_SM_1000_NS12placeholders2_9E:
	.zero		1
	.type		_ZN34_INTERNAL_f3985172_4_k_cu_a958e1854cuda3std3__436_GLOBAL__N__f3985172_4_k_cu_a958e1856ignoreE,@object
	.size		_ZN34_INTERNAL_f3985172_4_k_cu_a958e1854cuda3std3__436_GLOBAL__N__f3985172_4_k_cu_a958e1856ignoreE,(_ZN34_INTERNAL_f3985172_4_k_cu_a958e1854cuda3std6ranges3__45__cpo4dataE - _ZN34_INTERNAL_f3985172_4_k_cu_a958e1854cuda3std3__436_GLOBAL__N__f3985172_4_k_cu_a958e1856ignoreE)
_ZN34_INTERNAL_f3985172_4_k_cu_a958e1854cuda3std3__436_GLOBAL__N__f3985172_4_k_cu_a958e1856ignoreE:
	.zero		1
	.type		_ZN34_INTERNAL_f3985172_4_k_cu_a958e1854cuda3std6ranges3__45__cpo4dataE,@object
	.size		_ZN34_INTERNAL_f3985172_4_k_cu_a958e1854cuda3std6ranges3__45__cpo4dataE,(_ZN34_INTERNAL_f3985172_4_k_cu_a958e1856thrust24THRUST_300001_SM_1000_NS12placeholders2_1E - _ZN34_INTERNAL_f3985172_4_k_cu_a958e1854cuda3std6ranges3__45__cpo4dataE)
_ZN34_INTERNAL_f3985172_4_k_cu_a958e1854cuda3std6ranges3__45__cpo4dataE:
	.zero		1
	.type		_ZN34_INTERNAL_f3985172_4_k_cu_a958e1856thrust24THRUST_300001_SM_1000_NS12placeholders2_1E,@object
	.size		_ZN34_INTERNAL_f3985172_4_k_cu_a958e1856thrust24THRUST_300001_SM_1000_NS12placeholders2_1E,(_ZN34_INTERNAL_f3985172_4_k_cu_a958e1854cuda3std3__45__cpo5beginE - _ZN34_INTERNAL_f3985172_4_k_cu_a958e1856thrust24THRUST_300001_SM_1000_NS12placeholders2_1E)
_ZN34_INTERNAL_f3985172_4_k_cu_a958e1856thrust24THRUST_300001_SM_1000_NS12placeholders2_1E:
	.zero		1
	.type		_ZN34_INTERNAL_f3985172_4_k_cu_a958e1854cuda3std3__45__cpo5beginE,@object
	.size		_ZN34_INTERNAL_f3985172_4_k_cu_a958e1854cuda3std3__45__cpo5beginE,(_ZN34_INTERNAL_f3985172_4_k_cu_a958e1854cuda3std6ranges3__45__cpo5beginE - _ZN34_INTERNAL_f3985172_4_k_cu_a958e1854cuda3std3__45__cpo5beginE)
_ZN34_INTERNAL_f3985172_4_k_cu_a958e1854cuda3std3__45__cpo5beginE:
	.zero		1
	.type		_ZN34_INTERNAL_f3985172_4_k_cu_a958e1854cuda3std6ranges3__45__cpo5beginE,@object
	.size		_ZN34_INTERNAL_f3985172_4_k_cu_a958e1854cuda3std6ranges3__45__cpo5beginE,(_ZN34_INTERNAL_f3985172_4_k_cu_a958e1856thrust24THRUST_300001_SM_1000_NS12placeholders2_5E - _ZN34_INTERNAL_f3985172_4_k_cu_a958e1854cuda3std6ranges3__45__cpo5beginE)
_ZN34_INTERNAL_f3985172_4_k_cu_a958e1854cuda3std6ranges3__45__cpo5beginE:
	.zero		1
	.type		_ZN34_INTERNAL_f3985172_4_k_cu_a958e1856thrust24THRUST_300001_SM_1000_NS12placeholders2_5E,@object
	.size		_ZN34_INTERNAL_f3985172_4_k_cu_a958e1856thrust24THRUST_300001_SM_1000_NS12placeholders2_5E,(_ZN34_INTERNAL_f3985172_4_k_cu_a958e1854cuda3std3__45__cpo6rbeginE - _ZN34_INTERNAL_f3985172_4_k_cu_a958e1856thrust24THRUST_300001_SM_1000_NS12placeholders2_5E)
_ZN34_INTERNAL_f3985172_4_k_cu_a958e1856thrust24THRUST_300001_SM_1000_NS12placeholders2_5E:
	.zero		1
	.type		_ZN34_INTERNAL_f3985172_4_k_cu_a958e1854cuda3std3__45__cpo6rbeginE,@object
	.size		_ZN34_INTERNAL_f3985172_4_k_cu_a958e1854cuda3std3__45__cpo6rbeginE,(_ZN34_INTERNAL_f3985172_4_k_cu_a958e1854cuda3std6ranges3__45__cpo7advanceE - _ZN34_INTERNAL_f3985172_4_k_cu_a958e1854cuda3std3__45__cpo6rbeginE)
_ZN34_INTERNAL_f3985172_4_k_cu_a958e1854cuda3std3__45__cpo6rbeginE:
	.zero		1
	.type		_ZN34_INTERNAL_f3985172_4_k_cu_a958e1854cuda3std6ranges3__45__cpo7advanceE,@object
	.size		_ZN34_INTERNAL_f3985172_4_k_cu_a958e1854cuda3std6ranges3__45__cpo7advanceE,(_ZN34_INTERNAL_f3985172_4_k_cu_a958e1854cuda3std3__47nulloptE - _ZN34_INTERNAL_f3985172_4_k_cu_a958e1854cuda3std6ranges3__45__cpo7advanceE)
_ZN34_INTERNAL_f3985172_4_k_cu_a958e1854cuda3std6ranges3__45__cpo7advanceE:
	.zero		1
	.type		_ZN34_INTERNAL_f3985172_4_k_cu_a958e1854cuda3std3__47nulloptE,@object
	.size		_ZN34_INTERNAL_f3985172_4_k_cu_a958e1854cuda3std3__47nulloptE,(_ZN34_INTERNAL_f3985172_4_k_cu_a958e1854cuda3std6ranges3__45__cpo8distanceE - _ZN34_INTERNAL_f3985172_4_k_cu_a958e1854cuda3std3__47nulloptE)
_ZN34_INTERNAL_f3985172_4_k_cu_a958e1854cuda3std3__47nulloptE:
	.zero		1
	.type		_ZN34_INTERNAL_f3985172_4_k_cu_a958e1854cuda3std6ranges3__45__cpo8distanceE,@object
	.size		_ZN34_INTERNAL_f3985172_4_k_cu_a958e1854cuda3std6ranges3__45__cpo8distanceE,(_ZN34_INTERNAL_f3985172_4_k_cu_a958e1856thrust24THRUST_300001_SM_1000_NS12placeholders3_10E - _ZN34_INTERNAL_f3985172_4_k_cu_a958e1854cuda3std6ranges3__45__cpo8distanceE)
_ZN34_INTERNAL_f3985172_4_k_cu_a958e1854cuda3std6ranges3__45__cpo8distanceE:
	.zero		1
	.type		_ZN34_INTERNAL_f3985172_4_k_cu_a958e1856thrust24THRUST_300001_SM_1000_NS12placeholders3_10E,@object
	.size		_ZN34_INTERNAL_f3985172_4_k_cu_a958e1856thrust24THRUST_300001_SM_1000_NS12placeholders3_10E,(_ZN34_INTERNAL_f3985172_4_k_cu_a958e1854cuda3std3__419piecewise_constructE - _ZN34_INTERNAL_f3985172_4_k_cu_a958e1856thrust24THRUST_300001_SM_1000_NS12placeholders3_10E)
_ZN34_INTERNAL_f3985172_4_k_cu_a958e1856thrust24THRUST_300001_SM_1000_NS12placeholders3_10E:
	.zero		1
	.type		_ZN34_INTERNAL_f3985172_4_k_cu_a958e1854cuda3std3__419piecewise_constructE,@object
	.size		_ZN34_INTERNAL_f3985172_4_k_cu_a958e1854cuda3std3__419piecewise_constructE,(_ZN34_INTERNAL_f3985172_4_k_cu_a958e1854cuda3std6ranges3__45__cpo5cdataE - _ZN34_INTERNAL_f3985172_4_k_cu_a958e1854cuda3std3__419piecewise_constructE)
_ZN34_INTERNAL_f3985172_4_k_cu_a958e1854cuda3std3__419piecewise_constructE:
	.zero		1
	.type		_ZN34_INTERNAL_f3985172_4_k_cu_a958e1854cuda3std6ranges3__45__cpo5cdataE,@object
	.size		_ZN34_INTERNAL_f3985172_4_k_cu_a958e1854cuda3std6ranges3__45__cpo5cdataE,(_ZN34_INTERNAL_f3985172_4_k_cu_a958e1856thrust24THRUST_300001_SM_1000_NS12placeholders2_2E - _ZN34_INTERNAL_f3985172_4_k_cu_a958e1854cuda3std6ranges3__45__cpo5cdataE)
_ZN34_INTERNAL_f3985172_4_k_cu_a958e1854cuda3std6ranges3__45__cpo5cdataE:
	.zero		1
	.type		_ZN34_INTERNAL_f3985172_4_k_cu_a958e1856thrust24THRUST_300001_SM_1000_NS12placeholders2_2E,@object
	.size		_ZN34_INTERNAL_f3985172_4_k_cu_a958e1856thrust24THRUST_300001_SM_1000_NS12placeholders2_2E,(_ZN34_INTERNAL_f3985172_4_k_cu_a958e1854cuda3std3__45__cpo3endE - _ZN34_INTERNAL_f3985172_4_k_cu_a958e1856thrust24THRUST_300001_SM_1000_NS12placeholders2_2E)
_ZN34_INTERNAL_f3985172_4_k_cu_a958e1856thrust24THRUST_300001_SM_1000_NS12placeholders2_2E:
	.zero		1
	.type		_ZN34_INTERNAL_f3985172_4_k_cu_a958e1854cuda3std3__45__cpo3endE,@object
	.size		_ZN34_INTERNAL_f3985172_4_k_cu_a958e1854cuda3std3__45__cpo3endE,(_ZN34_INTERNAL_f3985172_4_k_cu_a958e1854cuda3std6ranges3__45__cpo3endE - _ZN34_INTERNAL_f3985172_4_k_cu_a958e1854cuda3std3__45__cpo3endE)
_ZN34_INTERNAL_f3985172_4_k_cu_a958e1854cuda3std3__45__cpo3endE:
	.zero		1
	.type		_ZN34_INTERNAL_f3985172_4_k_cu_a958e1854cuda3std6ranges3__45__cpo3endE,@object
	.size		_ZN34_INTERNAL_f3985172_4_k_cu_a958e1854cuda3std6ranges3__45__cpo3endE,(_ZN34_INTERNAL_f3985172_4_k_cu_a958e1856thrust24THRUST_300001_SM_1000_NS12placeholders2_6E - _ZN34_INTERNAL_f3985172_4_k_cu_a958e1854cuda3std6ranges3__45__cpo3endE)
_ZN34_INTERNAL_f3985172_4_k_cu_a958e1854cuda3std6ranges3__45__cpo3endE:
	.zero		1
	.type		_ZN34_INTERNAL_f3985172_4_k_cu_a958e1856thrust24THRUST_300001_SM_1000_NS12placeholders2_6E,@object
	.size		_ZN34_INTERNAL_f3985172_4_k_cu_a958e1856thrust24THRUST_300001_SM_1000_NS12placeholders2_6E,(_ZN34_INTERNAL_f3985172_4_k_cu_a958e1854cuda3std3__45__cpo4rendE - _ZN34_INTERNAL_f3985172_4_k_cu_a958e1856thrust24THRUST_300001_SM_1000_NS12placeholders2_6E)
_ZN34_INTERNAL_f3985172_4_k_cu_a958e1856thrust24THRUST_300001_SM_1000_NS12placeholders2_6E:
	.zero		1
	.type		_ZN34_INTERNAL_f3985172_4_k_cu_a958e1854cuda3std3__45__cpo4rendE,@object
	.size		_ZN34_INTERNAL_f3985172_4_k_cu_a958e1854cuda3std3__45__cpo4rendE,(_ZN34_INTERNAL_f3985172_4_k_cu_a958e1854cuda3std6ranges3__45__cpo9iter_swapE - _ZN34_INTERNAL_f3985172_4_k_cu_a958e1854cuda3std3__45__cpo4rendE)
_ZN34_INTERNAL_f3985172_4_k_cu_a958e1854cuda3std3__45__cpo4rendE:
	.zero		1
	.type		_ZN34_INTERNAL_f3985172_4_k_cu_a958e1854cuda3std6ranges3__45__cpo9iter_swapE,@object
	.size		_ZN34_INTERNAL_f3985172_4_k_cu_a958e1854cuda3std6ranges3__45__cpo9iter_swapE,(_ZN34_INTERNAL_f3985172_4_k_cu_a958e1854cuda3std3__48unexpectE - _ZN34_INTERNAL_f3985172_4_k_cu_a958e1854cuda3std6ranges3__45__cpo9iter_swapE)
_ZN34_INTERNAL_f3985172_4_k_cu_a958e1854cuda3std6ranges3__45__cpo9iter_swapE:
	.zero		1
	.type		_ZN34_INTERNAL_f3985172_4_k_cu_a958e1854cuda3std3__48unexpectE,@object
	.size		_ZN34_INTERNAL_f3985172_4_k_cu_a958e1854cuda3std3__48unexpectE,(_ZN34_INTERNAL_f3985172_4_k_cu_a958e1856thrust24THRUST_300001_SM_1000_NS8cuda_cub3parE - _ZN34_INTERNAL_f3985172_4_k_cu_a958e1854cuda3std3__48unexpectE)
_ZN34_INTERNAL_f3985172_4_k_cu_a958e1854cuda3std3__48unexpectE:
	.zero		1
	.type		_ZN34_INTERNAL_f3985172_4_k_cu_a958e1856thrust24THRUST_300001_SM_1000_NS8cuda_cub3parE,@object
	.size		_ZN34_INTERNAL_f3985172_4_k_cu_a958e1856thrust24THRUST_300001_SM_1000_NS8cuda_cub3parE,(_ZN34_INTERNAL_f3985172_4_k_cu_a958e1856thrust24THRUST_300001_SM_1000_NS12placeholders2_4E - _ZN34_INTERNAL_f3985172_4_k_cu_a958e1856thrust24THRUST_300001_SM_1000_NS8cuda_cub3parE)
_ZN34_INTERNAL_f3985172_4_k_cu_a958e1856thrust24THRUST_300001_SM_1000_NS8cuda_cub3parE:
	.zero		1
	.type		_ZN34_INTERNAL_f3985172_4_k_cu_a958e1856thrust24THRUST_300001_SM_1000_NS12placeholders2_4E,@object
	.size		_ZN34_INTERNAL_f3985172_4_k_cu_a958e1856thrust24THRUST_300001_SM_1000_NS12placeholders2_4E,(_ZN34_INTERNAL_f3985172_4_k_cu_a958e1854cuda3std3__45__cpo4cendE - _ZN34_INTERNAL_f3985172_4_k_cu_a958e1856thrust24THRUST_300001_SM_1000_NS12placeholders2_4E)
_ZN34_INTERNAL_f3985172_4_k_cu_a958e1856thrust24THRUST_300001_SM_1000_NS12placeholders2_4E:
	.zero		1
	.type		_ZN34_INTERNAL_f3985172_4_k_cu_a958e1854cuda3std3__45__cpo4cendE,@object
	.size		_ZN34_INTERNAL_f3985172_4_k_cu_a958e1854cuda3std3__45__cpo4cendE,(_ZN34_INTERNAL_f3985172_4_k_cu_a958e1854cuda3std6ranges3__45__cpo4cendE - _ZN34_INTERNAL_f3985172_4_k_cu_a958e1854cuda3std3__45__cpo4cendE)
_ZN34_INTERNAL_f3985172_4_k_cu_a958e1854cuda3std3__45__cpo4cendE:
	.zero		1
	.type		_ZN34_INTERNAL_f3985172_4_k_cu_a958e1854cuda3std6ranges3__45__cpo4cendE,@object
	.size		_ZN34_INTERNAL_f3985172_4_k_cu_a958e1854cuda3std6ranges3__45__cpo4cendE,(_ZN34_INTERNAL_f3985172_4_k_cu_a958e1854cuda3std3__420unreachable_sentinelE - _ZN34_INTERNAL_f3985172_4_k_cu_a958e1854cuda3std6ranges3__45__cpo4cendE)
_ZN34_INTERNAL_f3985172_4_k_cu_a958e1854cuda3std6ranges3__45__cpo4cendE:
	.zero		1
	.type		_ZN34_INTERNAL_f3985172_4_k_cu_a958e1854cuda3std3__420unreachable_sentinelE,@object
	.size		_ZN34_INTERNAL_f3985172_4_k_cu_a958e1854cuda3std3__420unreachable_sentinelE,(_ZN34_INTERNAL_f3985172_4_k_cu_a958e1854cuda3std6ranges3__45__cpo5ssizeE - _ZN34_INTERNAL_f3985172_4_k_cu_a958e1854cuda3std3__420unreachable_sentinelE)
_ZN34_INTERNAL_f3985172_4_k_cu_a958e1854cuda3std3__420unreachable_sentinelE:
	.zero		1
	.type		_ZN34_INTERNAL_f3985172_4_k_cu_a958e1854cuda3std6ranges3__45__cpo5ssizeE,@object
	.size		_ZN34_INTERNAL_f3985172_4_k_cu_a958e1854cuda3std6ranges3__45__cpo5ssizeE,(_ZN34_INTERNAL_f3985172_4_k_cu_a958e1856thrust24THRUST_300001_SM_1000_NS12placeholders2_8E - _ZN34_INTERNAL_f3985172_4_k_cu_a958e1854cuda3std6ranges3__45__cpo5ssizeE)
_ZN34_INTERNAL_f3985172_4_k_cu_a958e1854cuda3std6ranges3__45__cpo5ssizeE:
	.zero		1
	.type		_ZN34_INTERNAL_f3985172_4_k_cu_a958e1856thrust24THRUST_300001_SM_1000_NS12placeholders2_8E,@object
	.size		_ZN34_INTERNAL_f3985172_4_k_cu_a958e1856thrust24THRUST_300001_SM_1000_NS12placeholders2_8E,(_ZN34_INTERNAL_f3985172_4_k_cu_a958e1854cuda3std3__45__cpo5crendE - _ZN34_INTERNAL_f3985172_4_k_cu_a958e1856thrust24THRUST_300001_SM_1000_NS12placeholders2_8E)
_ZN34_INTERNAL_f3985172_4_k_cu_a958e1856thrust24THRUST_300001_SM_1000_NS12placeholders2_8E:
	.zero		1
	.type		_ZN34_INTERNAL_f3985172_4_k_cu_a958e1854cuda3std3__45__cpo5crendE,@object
	.size		_ZN34_INTERNAL_f3985172_4_k_cu_a958e1854cuda3std3__45__cpo5crendE,(_ZN34_INTERNAL_f3985172_4_k_cu_a958e1854cuda3std6ranges3__45__cpo4prevE - _ZN34_INTERNAL_f3985172_4_k_cu_a958e1854cuda3std3__45__cpo5crendE)
_ZN34_INTERNAL_f3985172_4_k_cu_a958e1854cuda3std3__45__cpo5crendE:
	.zero		1
	.type		_ZN34_INTERNAL_f3985172_4_k_cu_a958e1854cuda3std6ranges3__45__cpo4prevE,@object
	.size		_ZN34_INTERNAL_f3985172_4_k_cu_a958e1854cuda3std6ranges3__45__cpo4prevE,(_ZN34_INTERNAL_f3985172_4_k_cu_a958e1854cuda3std6ranges3__45__cpo9iter_moveE - _ZN34_INTERNAL_f3985172_4_k_cu_a958e1854cuda3std6ranges3__45__cpo4prevE)
_ZN34_INTERNAL_f3985172_4_k_cu_a958e1854cuda3std6ranges3__45__cpo4prevE:
	.zero		1
	.type		_ZN34_INTERNAL_f3985172_4_k_cu_a958e1854cuda3std6ranges3__45__cpo9iter_moveE,@object
	.size		_ZN34_INTERNAL_f3985172_4_k_cu_a958e1854cuda3std6ranges3__45__cpo9iter_moveE,(_ZN34_INTERNAL_f3985172_4_k_cu_a958e1856thrust24THRUST_300001_SM_1000_NS6system6detail10sequential3seqE - _ZN34_INTERNAL_f3985172_4_k_cu_a958e1854cuda3std6ranges3__45__cpo9iter_moveE)
_ZN34_INTERNAL_f3985172_4_k_cu_a958e1854cuda3std6ranges3__45__cpo9iter_moveE:
	.zero		1
	.type		_ZN34_INTERNAL_f3985172_4_k_cu_a958e1856thrust24THRUST_300001_SM_1000_NS6system6detail10sequential3seqE,@object
	.size		_ZN34_INTERNAL_f3985172_4_k_cu_a958e1856thrust24THRUST_300001_SM_1000_NS6system6detail10sequential3seqE,(.L_31 - _ZN34_INTERNAL_f3985172_4_k_cu_a958e1856thrust24THRUST_300001_SM_1000_NS6system6detail10sequential3seqE)
_ZN34_INTERNAL_f3985172_4_k_cu_a958e1856thrust24THRUST_300001_SM_1000_NS6system6detail10sequential3seqE:
	.zero		1
.L_31:


//--------------------- .nv.shared._ZN3cub18CUB_300001_SM_10006detail6reduce18DeviceReduceKernelINS2_10policy_hubIN4cuda3std3__45tupleIJblEEEyN6thrust24THRUST_300001_SM_1000_NS8cuda_cub9__find_if7functorIS9_EEE10Policy1000ENSB_12zip_iteratorINS8_IJNSD_26transform_input_iterator_tIbNSC_6detail35transform_pair_of_input_iterators_tIbNSB_10device_ptrIfEESN_NS7_8equal_toIfEEEENS7_10__not_fn_tINS7_10__identityEEEEENSB_17counting_iteratorIlNSB_11use_defaultESW_SW_EEEEEEEySF_S9_SS_EEvT0_PT3_T1_NS0_13GridEvenShareIS13_EET2_T4_ --------------------------
	.section	.nv.shared._ZN3cub18CUB_300001_SM_10006detail6reduce18DeviceReduceKernelINS2_10policy_hubIN4cuda3std3__45tupleIJblEEEyN6thrust24THRUST_300001_SM_1000_NS8cuda_cub9__find_if7functorIS9_EEE10Policy1000ENSB_12zip_iteratorINS8_IJNSD_26transform_input_iterator_tIbNSC_6detail35transform_pair_of_input_iterators_tIbNSB_10device_ptrIfEESN_NS7_8equal_toIfEEEENS7_10__not_fn_tINS7_10__identityEEEEENSB_17counting_iteratorIlNSB_11use_defaultESW_SW_EEEEEEEySF_S9_SS_EEvT0_PT3_T1_NS0_13GridEvenShareIS13_EET2_T4_,"aw",@nobits
	.sectionflags	@""
	.align	128
.nv.shared._ZN3cub18CUB_300001_SM_10006detail6reduce18DeviceReduceKernelINS2_10policy_hubIN4cuda3std3__45tupleIJblEEEyN6thrust24THRUST_300001_SM_1000_NS8cuda_cub9__find_if7functorIS9_EEE10Policy1000ENSB_12zip_iteratorINS8_IJNSD_26transform_input_iterator_tIbNSC_6detail35transform_pair_of_input_iterators_tIbNSB_10device_ptrIfEESN_NS7_8equal_toIfEEEENS7_10__not_fn_tINS7_10__identityEEEEENSB_17counting_iteratorIlNSB_11use_defaultESW_SW_EEEEEEEySF_S9_SS_EEvT0_PT3_T1_NS0_13GridEvenShareIS13_EET2_T4_:
	.zero		1280


//--------------------- .nv.shared._ZN3cub18CUB_300001_SM_10006detail6reduce28DeviceReduceSingleTileKernelINS2_10policy_hubIN4cuda3std3__45tupleIJblEEEyN6thrust24THRUST_300001_SM_1000_NS8cuda_cub9__find_if7functorIS9_EEE10Policy1000ENSB_12zip_iteratorINS8_IJNSD_26transform_input_iterator_tIbNSC_6detail35transform_pair_of_input_iterators_tIbNSB_10device_ptrIfEESN_NS7_8equal_toIfEEEENS7_10__not_fn_tINS7_10__identityEEEEENSB_17counting_iteratorIlNSB_11use_defaultESW_SW_EEEEEEEPS9_ySF_S9_S9_SS_EEvT0_T1_T2_T3_T4_T6_ --------------------------
	.section	.nv.shared._ZN3cub18CUB_300001_SM_10006detail6reduce28DeviceReduceSingleTileKernelINS2_10policy_hubIN4cuda3std3__45tupleIJblEEEyN6thrust24THRUST_300001_SM_1000_NS8cuda_cub9__find_if7functorIS9_EEE10Policy1000ENSB_12zip_iteratorINS8_IJNSD_26transform_input_iterator_tIbNSC_6detail35transform_pair_of_input_iterators_tIbNSB_10device_ptrIfEESN_NS7_8equal_toIfEEEENS7_10__not_fn_tINS7_10__identityEEEEENSB_17counting_iteratorIlNSB_11use_defaultESW_SW_EEEEEEEPS9_ySF_S9_S9_SS_EEvT0_T1_T2_T3_T4_T6_,"aw",@nobits
	.sectionflags	@""
	.align	128
.nv.shared._ZN3cub18CUB_300001_SM_10006detail6reduce28DeviceReduceSingleTileKernelINS2_10policy_hubIN4cuda3std3__45tupleIJblEEEyN6thrust24THRUST_300001_SM_1000_NS8cuda_cub9__find_if7functorIS9_EEE10Policy1000ENSB_12zip_iteratorINS8_IJNSD_26transform_input_iterator_tIbNSC_6detail35transform_pair_of_input_iterators_tIbNSB_10device_ptrIfEESN_NS7_8equal_toIfEEEENS7_10__not_fn_tINS7_10__identityEEEEENSB_17counting_iteratorIlNSB_11use_defaultESW_SW_EEEEEEEPS9_ySF_S9_S9_SS_EEvT0_T1_T2_T3_T4_T6_:
	.zero		1280


//--------------------- .nv.shared._ZN3cub18CUB_300001_SM_10006detail6reduce28DeviceReduceSingleTileKernelINS2_10policy_hubIN4cuda3std3__45tupleIJblEEEjN6thrust24THRUST_300001_SM_1000_NS8cuda_cub9__find_if7functorIS9_EEE10Policy1000EPS9_SI_iSF_S9_S9_NS7_10__identityEEEvT0_T1_T2_T3_T4_T6_ --------------------------
	.section	.nv.shared._ZN3cub18CUB_300001_SM_10006detail6reduce28DeviceReduceSingleTileKernelINS2_10policy_hubIN4cuda3std3__45tupleIJblEEEjN6thrust24THRUST_300001_SM_1000_NS8cuda_cub9__find_if7functorIS9_EEE10Policy1000EPS9_SI_iSF_S9_S9_NS7_10__identityEEEvT0_T1_T2_T3_T4_T6_,"aw",@nobits
	.sectionflags	@""
	.align	128
.nv.shared._ZN3cub18CUB_300001_SM_10006detail6reduce28DeviceReduceSingleTileKernelINS2_10policy_hubIN4cuda3std3__45tupleIJblEEEjN6thrust24THRUST_300001_SM_1000_NS8cuda_cub9__find_if7functorIS9_EEE10Policy1000EPS9_SI_iSF_S9_S9_NS7_10__identityEEEvT0_T1_T2_T3_T4_T6_:
	.zero		1280


//--------------------- .nv.shared._ZN3cub18CUB_300001_SM_10006detail6reduce18DeviceReduceKernelINS2_10policy_hubIN4cuda3std3__45tupleIJblEEEjN6thrust24THRUST_300001_SM_1000_NS8cuda_cub9__find_if7functorIS9_EEE10Policy1000ENSB_12zip_iteratorINS8_IJNSD_26transform_input_iterator_tIbNSC_6detail35transform_pair_of_input_iterators_tIbNSB_10device_ptrIfEESN_NS7_8equal_toIfEEEENS7_10__not_fn_tINS7_10__identityEEEEENSB_17counting_iteratorIlNSB_11use_defaultESW_SW_EEEEEEEjSF_S9_SS_EEvT0_PT3_T1_NS0_13GridEvenShareIS13_EET2_T4_ --------------------------
	.section	.nv.shared._ZN3cub18CUB_300001_SM_10006detail6reduce18DeviceReduceKernelINS2_10policy_hubIN4cuda3std3__45tupleIJblEEEjN6thrust24THRUST_300001_SM_1000_NS8cuda_cub9__find_if7functorIS9_EEE10Policy1000ENSB_12zip_iteratorINS8_IJNSD_26transform_input_iterator_tIbNSC_6detail35transform_pair_of_input_iterators_tIbNSB_10device_ptrIfEESN_NS7_8equal_toIfEEEENS7_10__not_fn_tINS7_10__identityEEEEENSB_17counting_iteratorIlNSB_11use_defaultESW_SW_EEEEEEEjSF_S9_SS_EEvT0_PT3_T1_NS0_13GridEvenShareIS13_EET2_T4_,"aw",@nobits
	.sectionflags	@""
	.align	128
.nv.shared._ZN3cub18CUB_300001_SM_10006detail6reduce18DeviceReduceKernelINS2_10policy_hubIN4cuda3std3__45tupleIJblEEEjN6thrust24THRUST_300001_SM_1000_NS8cuda_cub9__find_if7functorIS9_EEE10Policy1000ENSB_12zip_iteratorINS8_IJNSD_26transform_input_iterator_tIbNSC_6detail35transform_pair_of_input_iterators_tIbNSB_10device_ptrIfEESN_NS7_8equal_toIfEEEENS7_10__not_fn_tINS7_10__identityEEEEENSB_17counting_iteratorIlNSB_11use_defaultESW_SW_EEEEEEEjSF_S9_SS_EEvT0_PT3_T1_NS0_13GridEvenShareIS13_EET2_T4_:
	.zero		1280


//--------------------- .nv.shared._ZN3cub18CUB_300001_SM_10006detail6reduce28DeviceReduceSingleTileKernelINS2_10policy_hubIN4cuda3std3__45tupleIJblEEEjN6thrust24THRUST_300001_SM_1000_NS8cuda_cub9__find_if7functorIS9_EEE10Policy1000ENSB_12zip_iteratorINS8_IJNSD_26transform_input_iterator_tIbNSC_6detail35transform_pair_of_input_iterators_tIbNSB_10device_ptrIfEESN_NS7_8equal_toIfEEEENS7_10__not_fn_tINS7_10__identityEEEEENSB_17counting_iteratorIlNSB_11use_defaultESW_SW_EEEEEEEPS9_jSF_S9_S9_SS_EEvT0_T1_T2_T3_T4_T6_ --------------------------
	.section	.nv.shared._ZN3cub18CUB_300001_SM_10006detail6reduce28DeviceReduceSingleTileKernelINS2_10policy_hubIN4cuda3std3__45tupleIJblEEEjN6thrust24THRUST_300001_SM_1000_NS8cuda_cub9__find_if7functorIS9_EEE10Policy1000ENSB_12zip_iteratorINS8_IJNSD_26transform_input_iterator_tIbNSC_6detail35transform_pair_of_input_iterators_tIbNSB_10device_ptrIfEESN_NS7_8equal_toIfEEEENS7_10__not_fn_tINS7_10__identityEEEEENSB_17counting_iteratorIlNSB_11use_defaultESW_SW_EEEEEEEPS9_jSF_S9_S9_SS_EEvT0_T1_T2_T3_T4_T6_,"aw",@nobits
	.sectionflags	@""
	.align	128
.nv.shared._ZN3cub18CUB_300001_SM_10006detail6reduce28DeviceReduceSingleTileKernelINS2_10policy_hubIN4cuda3std3__45tupleIJblEEEjN6thrust24THRUST_300001_SM_1000_NS8cuda_cub9__find_if7functorIS9_EEE10Policy1000ENSB_12zip_iteratorINS8_IJNSD_26transform_input_iterator_tIbNSC_6detail35transform_pair_of_input_iterators_tIbNSB_10device_ptrIfEESN_NS7_8equal_toIfEEEENS7_10__not_fn_tINS7_10__identityEEEEENSB_17counting_iteratorIlNSB_11use_defaultESW_SW_EEEEEEEPS9_jSF_S9_S9_SS_EEvT0_T1_T2_T3_T4_T6_:
	.zero		1280


//--------------------- .nv.shared._ZN3cub18CUB_300001_SM_10006detail9transform16transform_kernelINS2_10policy_hubILb0EN4cuda3std3__45tupleIJN6thrust24THRUST_300001_SM_1000_NS10device_ptrIfEESC_EEEE10policy1000ElNS7_5minusIfEESC_JPfSI_EEEvT0_iT1_T2_DpNS2_10kernel_argIT3_EE --------------------------
	.section	.nv.shared._ZN3cub18CUB_300001_SM_10006detail9transform16transform_kernelINS2_10policy_hubILb0EN4cuda3std3__45tupleIJN6thrust24THRUST_300001_SM_1000_NS10device_ptrIfEESC_EEEE10policy1000ElNS7_5minusIfEESC_JPfSI_EEEvT0_iT1_T2_DpNS2_10kernel_argIT3_EE,"aw",@nobits
	.sectionflags	@""
	.align	128
.nv.shared._ZN3cub18CUB_300001_SM_10006detail9transform16transform_kernelINS2_10policy_hubILb0EN4cuda3std3__45tupleIJN6thrust24THRUST_300001_SM_1000_NS10device_ptrIfEESC_EEEE10policy1000ElNS7_5minusIfEESC_JPfSI_EEEvT0_iT1_T2_DpNS2_10kernel_argIT3_EE:
	.zero		1152


//--------------------- .nv.shared._ZN3cub18CUB_300001_SM_10006detail9transform16transform_kernelINS2_10policy_hubILb0EN4cuda3std3__45tupleIJN6thrust24THRUST_300001_SM_1000_NS10device_ptrIfEESC_EEEE10policy1000EiNS7_5minusIfEESC_JPfSI_EEEvT0_iT1_T2_DpNS2_10kernel_argIT3_EE --------------------------
	.section	.nv.shared._ZN3cub18CUB_300001_SM_10006detail9transform16transform_kernelINS2_10policy_hubILb0EN4cuda3std3__45tupleIJN6thrust24THRUST_300001_SM_1000_NS10device_ptrIfEESC_EEEE10policy1000EiNS7_5minusIfEESC_JPfSI_EEEvT0_iT1_T2_DpNS2_10kernel_argIT3_EE,"aw",@nobits
	.sectionflags	@""
	.align	128
.nv.shared._ZN3cub18CUB_300001_SM_10006detail9transform16transform_kernelINS2_10policy_hubILb0EN4cuda3std3__45tupleIJN6thrust24THRUST_300001_SM_1000_NS10device_ptrIfEESC_EEEE10policy1000EiNS7_5minusIfEESC_JPfSI_EEEvT0_iT1_T2_DpNS2_10kernel_argIT3_EE:
	.zero		1152


//--------------------- .nv.shared._ZN3cub18CUB_300001_SM_10006detail11EmptyKernelIvEEvv --------------------------
	.section	.nv.shared._ZN3cub18CUB_300001_SM_10006detail11EmptyKernelIvEEvv,"aw",@nobits
	.sectionflags	@""
	.align	128
	.zero		1024


//--------------------- .nv.shared._Z25MatMulKernel_sharedMemoryILi3840ELi3840ELi2880EEvPfS0_S0_ --------------------------
	.section	.nv.shared._Z25MatMulKernel_sharedMemoryILi3840ELi3840ELi2880EEvPfS0_S0_,"aw",@nobits
	.sectionflags	@""
	.align	128
.nv.shared._Z25MatMulKernel_sharedMemoryILi3840ELi3840ELi2880EEvPfS0_S0_:
	.zero		9216


//--------------------- .nv.shared._Z12MatMulKernelILi3840ELi3840ELi2880EEvPfS0_S0_ --------------------------
	.section	.nv.shared._Z12MatMulKernelILi3840ELi3840ELi2880EEvPfS0_S0_,"aw",@nobits
	.sectionflags	@""
	.align	128
	.zero		1024


//--------------------- .nv.constant0._ZN3cub18CUB_300001_SM_10006detail6reduce28DeviceReduceSingleTileKernelINS2_10policy_hubIN4cuda3std3__45tupleIJblEEEyN6thrust24THRUST_300001_SM_1000_NS8cuda_cub9__find_if7functorIS9_EEE10Policy1000EPS9_SI_iSF_S9_S9_NS7_10__identityEEEvT0_T1_T2_T3_T4_T6_ --------------------------
	.section	.nv.constant0._ZN3cub18CUB_300001_SM_10006detail6reduce28DeviceReduceSingleTileKernelINS2_10policy_hubIN4cuda3std3__45tupleIJblEEEyN6thrust24THRUST_300001_SM_1000_NS8cuda_cub9__find_if7functorIS9_EEE10Policy1000EPS9_SI_iSF_S9_S9_NS7_10__identityEEEvT0_T1_T2_T3_T4_T6_,"a",@progbits
	.sectionflags	@""
	.align	4
.nv.constant0._ZN3cub18CUB_300001_SM_10006detail6reduce28DeviceReduceSingleTileKernelINS2_10policy_hubIN4cuda3std3__45tupleIJblEEEyN6thrust24THRUST_300001_SM_1000_NS8cuda_cub9__find_if7functorIS9_EEE10Policy1000EPS9_SI_iSF_S9_S9_NS7_10__identityEEEvT0_T1_T2_T3_T4_T6_:
	.zero		937


//--------------------- .nv.constant0._ZN3cub18CUB_300001_SM_10006detail6reduce18DeviceReduceKernelINS2_10policy_hubIN4cuda3std3__45tupleIJblEEEyN6thrust24THRUST_300001_SM_1000_NS8cuda_cub9__find_if7functorIS9_EEE10Policy1000ENSB_12zip_iteratorINS8_IJNSD_26transform_input_iterator_tIbNSC_6detail35transform_pair_of_input_iterators_tIbNSB_10device_ptrIfEESN_NS7_8equal_toIfEEEENS7_10__not_fn_tINS7_10__identityEEEEENSB_17counting_iteratorIlNSB_11use_defaultESW_SW_EEEEEEEySF_S9_SS_EEvT0_PT3_T1_NS0_13GridEvenShareIS13_EET2_T4_ --------------------------
	.section	.nv.constant0._ZN3cub18CUB_300001_SM_10006detail6reduce18DeviceReduceKernelINS2_10policy_hubIN4cuda3std3__45tupleIJblEEEyN6thrust24THRUST_300001_SM_1000_NS8cuda_cub9__find_if7functorIS9_EEE10Policy1000ENSB_12zip_iteratorINS8_IJNSD_26transform_input_iterator_tIbNSC_6detail35transform_pair_of_input_iterators_tIbNSB_10device_ptrIfEESN_NS7_8equal_toIfEEEENS7_10__not_fn_tINS7_10__identityEEEEENSB_17counting_iteratorIlNSB_11use_defaultESW_SW_EEEEEEEySF_S9_SS_EEvT0_PT3_T1_NS0_13GridEvenShareIS13_EET2_T4_,"a",@progbits
	.sectionflags	@""
	.align	4
.nv.constant0._ZN3cub18CUB_300001_SM_10006detail6reduce18DeviceReduceKernelINS2_10policy_hubIN4cuda3std3__45tupleIJblEEEyN6thrust24THRUST_300001_SM_1000_NS8cuda_cub9__find_if7functorIS9_EEE10Policy1000ENSB_12zip_iteratorINS8_IJNSD_26transform_input_iterator_tIbNSC_6detail35transform_pair_of_input_iterators_tIbNSB_10device_ptrIfEESN_NS7_8equal_toIfEEEENS7_10__not_fn_tINS7_10__identityEEEEENSB_17counting_iteratorIlNSB_11use_defaultESW_SW_EEEEEEEySF_S9_SS_EEvT0_PT3_T1_NS0_13GridEvenShareIS13_EET2_T4_:
	.zero		1026


//--------------------- .nv.constant0._ZN3cub18CUB_300001_SM_10006detail6reduce28DeviceReduceSingleTileKernelINS2_10policy_hubIN4cuda3std3__45tupleIJblEEEyN6thrust24THRUST_300001_SM_1000_NS8cuda_cub9__find_if7functorIS9_EEE10Policy1000ENSB_12zip_iteratorINS8_IJNSD_26transform_input_iterator_tIbNSC_6detail35transform_pair_of_input_iterators_tIbNSB_10device_ptrIfEESN_NS7_8equal_toIfEEEENS7_10__not_fn_tINS7_10__identityEEEEENSB_17counting_iteratorIlNSB_11use_defaultESW_SW_EEEEEEEPS9_ySF_S9_S9_SS_EEvT0_T1_T2_T3_T4_T6_ --------------------------
	.section	.nv.constant0._ZN3cub18CUB_300001_SM_10006detail6reduce28DeviceReduceSingleTileKernelINS2_10policy_hubIN4cuda3std3__45tupleIJblEEEyN6thrust24THRUST_300001_SM_1000_NS8cuda_cub9__find_if7functorIS9_EEE10Policy1000ENSB_12zip_iteratorINS8_IJNSD_26transform_input_iterator_tIbNSC_6detail35transform_pair_of_input_iterators_tIbNSB_10device_ptrIfEESN_NS7_8equal_toIfEEEENS7_10__not_fn_tINS7_10__identityEEEEENSB_17counting_iteratorIlNSB_11use_defaultESW_SW_EEEEEEEPS9_ySF_S9_S9_SS_EEvT0_T1_T2_T3_T4_T6_,"a",@progbits
	.sectionflags	@""
	.align	4
.nv.constant0._ZN3cub18CUB_300001_SM_10006detail6reduce28DeviceReduceSingleTileKernelINS2_10policy_hubIN4cuda3std3__45tupleIJblEEEyN6thrust24THRUST_300001_SM_1000_NS8cuda_cub9__find_if7functorIS9_EEE10Policy1000ENSB_12zip_iteratorINS8_IJNSD_26transform_input_iterator_tIbNSC_6detail35transform_pair_of_input_iterators_tIbNSB_10device_ptrIfEESN_NS7_8equal_toIfEEEENS7_10__not_fn_tINS7_10__identityEEEEENSB_17counting_iteratorIlNSB_11use_defaultESW_SW_EEEEEEEPS9_ySF_S9_S9_SS_EEvT0_T1_T2_T3_T4_T6_:
	.zero		977


//--------------------- .nv.constant0._ZN3cub18CUB_300001_SM_10006detail6reduce28DeviceReduceSingleTileKernelINS2_10policy_hubIN4cuda3std3__45tupleIJblEEEjN6thrust24THRUST_300001_SM_1000_NS8cuda_cub9__find_if7functorIS9_EEE10Policy1000EPS9_SI_iSF_S9_S9_NS7_10__identityEEEvT0_T1_T2_T3_T4_T6_ --------------------------
	.section	.nv.constant0._ZN3cub18CUB_300001_SM_10006detail6reduce28DeviceReduceSingleTileKernelINS2_10policy_hubIN4cuda3std3__45tupleIJblEEEjN6thrust24THRUST_300001_SM_1000_NS8cuda_cub9__find_if7functorIS9_EEE10Policy1000EPS9_SI_iSF_S9_S9_NS7_10__identityEEEvT0_T1_T2_T3_T4_T6_,"a",@progbits
	.sectionflags	@""
	.align	4
.nv.constant0._ZN3cub18CUB_300001_SM_10006detail6reduce28DeviceReduceSingleTileKernelINS2_10policy_hubIN4cuda3std3__45tupleIJblEEEjN6thrust24THRUST_300001_SM_1000_NS8cuda_cub9__find_if7functorIS9_EEE10Policy1000EPS9_SI_iSF_S9_S9_NS7_10__identityEEEvT0_T1_T2_T3_T4_T6_:
	.zero		937


//--------------------- .nv.constant0._ZN3cub18CUB_300001_SM_10006detail6reduce18DeviceReduceKernelINS2_10policy_hubIN4cuda3std3__45tupleIJblEEEjN6thrust24THRUST_300001_SM_1000_NS8cuda_cub9__find_if7functorIS9_EEE10Policy1000ENSB_12zip_iteratorINS8_IJNSD_26transform_input_iterator_tIbNSC_6detail35transform_pair_of_input_iterators_tIbNSB_10device_ptrIfEESN_NS7_8equal_toIfEEEENS7_10__not_fn_tINS7_10__identityEEEEENSB_17counting_iteratorIlNSB_11use_defaultESW_SW_EEEEEEEjSF_S9_SS_EEvT0_PT3_T1_NS0_13GridEvenShareIS13_EET2_T4_ --------------------------
	.section	.nv.constant0._ZN3cub18CUB_300001_SM_10006detail6reduce18DeviceReduceKernelINS2_10policy_hubIN4cuda3std3__45tupleIJblEEEjN6thrust24THRUST_300001_SM_1000_NS8cuda_cub9__find_if7functorIS9_EEE10Policy1000ENSB_12zip_iteratorINS8_IJNSD_26transform_input_iterator_tIbNSC_6detail35transform_pair_of_input_iterators_tIbNSB_10device_ptrIfEESN_NS7_8equal_toIfEEEENS7_10__not_fn_tINS7_10__identityEEEEENSB_17counting_iteratorIlNSB_11use_defaultESW_SW_EEEEEEEjSF_S9_SS_EEvT0_PT3_T1_NS0_13GridEvenShareIS13_EET2_T4_,"a",@progbits
	.sectionflags	@""
	.align	4
.nv.constant0._ZN3cub18CUB_300001_SM_10006detail6reduce18DeviceReduceKernelINS2_10policy_hubIN4cuda3std3__45tupleIJblEEEjN6thrust24THRUST_300001_SM_1000_NS8cuda_cub9__find_if7functorIS9_EEE10Policy1000ENSB_12zip_iteratorINS8_IJNSD_26transform_input_iterator_tIbNSC_6detail35transform_pair_of_input_iterators_tIbNSB_10device_ptrIfEESN_NS7_8equal_toIfEEEENS7_10__not_fn_tINS7_10__identityEEEEENSB_17counting_iteratorIlNSB_11use_defaultESW_SW_EEEEEEEjSF_S9_SS_EEvT0_PT3_T1_NS0_13GridEvenShareIS13_EET2_T4_:
	.zero		990


//--------------------- .nv.constant0._ZN3cub18CUB_300001_SM_10006detail6reduce28DeviceReduceSingleTileKernelINS2_10policy_hubIN4cuda3std3__45tupleIJblEEEjN6thrust24THRUST_300001_SM_1000_NS8cuda_cub9__find_if7functorIS9_EEE10Policy1000ENSB_12zip_iteratorINS8_IJNSD_26transform_input_iterator_tIbNSC_6detail35transform_pair_of_input_iterators_tIbNSB_10device_ptrIfEESN_NS7_8equal_toIfEEEENS7_10__not_fn_tINS7_10__identityEEEEENSB_17counting_iteratorIlNSB_11use_defaultESW_SW_EEEEEEEPS9_jSF_S9_S9_SS_EEvT0_T1_T2_T3_T4_T6_ --------------------------
	.section	.nv.constant0._ZN3cub18CUB_300001_SM_10006detail6reduce28DeviceReduceSingleTileKernelINS2_10policy_hubIN4cuda3std3__45tupleIJblEEEjN6thrust24THRUST_300001_SM_1000_NS8cuda_cub9__find_if7functorIS9_EEE10Policy1000ENSB_12zip_iteratorINS8_IJNSD_26transform_input_iterator_tIbNSC_6detail35transform_pair_of_input_iterators_tIbNSB_10device_ptrIfEESN_NS7_8equal_toIfEEEENS7_10__not_fn_tINS7_10__identityEEEEENSB_17counting_iteratorIlNSB_11use_defaultESW_SW_EEEEEEEPS9_jSF_S9_S9_SS_EEvT0_T1_T2_T3_T4_T6_,"a",@progbits
	.sectionflags	@""
	.align	4
.nv.constant0._ZN3cub18CUB_300001_SM_10006detail6reduce28DeviceReduceSingleTileKernelINS2_10policy_hubIN4cuda3std3__45tupleIJblEEEjN6thrust24THRUST_300001_SM_1000_NS8cuda_cub9__find_if7functorIS9_EEE10Policy1000ENSB_12zip_iteratorINS8_IJNSD_26transform_input_iterator_tIbNSC_6detail35transform_pair_of_input_iterators_tIbNSB_10device_ptrIfEESN_NS7_8equal_toIfEEEENS7_10__not_fn_tINS7_10__identityEEEEENSB_17counting_iteratorIlNSB_11use_defaultESW_SW_EEEEEEEPS9_jSF_S9_S9_SS_EEvT0_T1_T2_T3_T4_T6_:
	.zero		969


//--------------------- .nv.constant0._ZN3cub18CUB_300001_SM_10006detail9transform16transform_kernelINS2_10policy_hubILb0EN4cuda3std3__45tupleIJN6thrust24THRUST_300001_SM_1000_NS10device_ptrIfEESC_EEEE10policy1000ElNS7_5minusIfEESC_JPfSI_EEEvT0_iT1_T2_DpNS2_10kernel_argIT3_EE --------------------------
	.section	.nv.constant0._ZN3cub18CUB_300001_SM_10006detail9transform16transform_kernelINS2_10policy_hubILb0EN4cuda3std3__45tupleIJN6thrust24THRUST_300001_SM_1000_NS10device_ptrIfEESC_EEEE10policy1000ElNS7_5minusIfEESC_JPfSI_EEEvT0_iT1_T2_DpNS2_10kernel_argIT3_EE,"a",@progbits
	.sectionflags	@""
	.align	4
.nv.constant0._ZN3cub18CUB_300001_SM_10006detail9transform16transform_kernelINS2_10policy_hubILb0EN4cuda3std3__45tupleIJN6thrust24THRUST_300001_SM_1000_NS10device_ptrIfEESC_EEEE10policy1000ElNS7_5minusIfEESC_JPfSI_EEEvT0_iT1_T2_DpNS2_10kernel_argIT3_EE:
	.zero		952


//--------------------- .nv.constant0._ZN3cub18CUB_300001_SM_10006detail9transform16transform_kernelINS2_10policy_hubILb0EN4cuda3std3__45tupleIJN6thrust24THRUST_300001_SM_1000_NS10device_ptrIfEESC_EEEE10policy1000EiNS7_5minusIfEESC_JPfSI_EEEvT0_iT1_T2_DpNS2_10kernel_argIT3_EE --------------------------
	.section	.nv.constant0._ZN3cub18CUB_300001_SM_10006detail9transform16transform_kernelINS2_10policy_hubILb0EN4cuda3std3__45tupleIJN6thrust24THRUST_300001_SM_1000_NS10device_ptrIfEESC_EEEE10policy1000EiNS7_5minusIfEESC_JPfSI_EEEvT0_iT1_T2_DpNS2_10kernel_argIT3_EE,"a",@progbits
	.sectionflags	@""
	.align	4
.nv.constant0._ZN3cub18CUB_300001_SM_10006detail9transform16transform_kernelINS2_10policy_hubILb0EN4cuda3std3__45tupleIJN6thrust24THRUST_300001_SM_1000_NS10device_ptrIfEESC_EEEE10policy1000EiNS7_5minusIfEESC_JPfSI_EEEvT0_iT1_T2_DpNS2_10kernel_argIT3_EE:
	.zero		952


//--------------------- .nv.constant0._ZN3cub18CUB_300001_SM_10006detail11EmptyKernelIvEEvv --------------------------
	.section	.nv.constant0._ZN3cub18CUB_300001_SM_10006detail11EmptyKernelIvEEvv,"a",@progbits
	.sectionflags	@""
	.align	4
.nv.constant0._ZN3cub18CUB_300001_SM_10006detail11EmptyKernelIvEEvv:
	.zero		896


//--------------------- .nv.constant0._Z25MatMulKernel_sharedMemoryILi3840ELi3840ELi2880EEvPfS0_S0_ --------------------------
	.section	.nv.constant0._Z25MatMulKernel_sharedMemoryILi3840ELi3840ELi2880EEvPfS0_S0_,"a",@progbits
	.sectionflags	@""
	.align	4
.nv.constant0._Z25MatMulKernel_sharedMemoryILi3840ELi3840ELi2880EEvPfS0_S0_:
	.zero		920


//--------------------- .nv.constant0._Z12MatMulKernelILi3840ELi3840ELi2880EEvPfS0_S0_ --------------------------
	.section	.nv.constant0._Z12MatMulKernelILi3840ELi3840ELi2880EEvPfS0_S0_,"a",@progbits
	.sectionflags	@""
	.align	4
.nv.constant0._Z12MatMulKernelILi3840ELi3840ELi2880EEvPfS0_S0_:
	.zero		920


//--------------------- SYMBOLS --------------------------

	.type		.nv.reservedSmem.offset0,@object
	.size		.nv.reservedSmem.offset0,0x4
	.type		.nv.reservedSmem.cap,@object
	.size		.nv.reservedSmem.cap,0x4
